//
// Generated by NVIDIA NVVM Compiler
//
// Compiler Build ID: CL-36424714
// Cuda compilation tools, release 13.0, V13.0.88
// Based on NVVM 20.0.0
//

.version 9.0
.target sm_100
.address_size 64

	// .globl	_Z16MH_simple_kerneliPiPfP5datumiiPdS3_i
.global .align 4 .b8 __cudart_i2opi_f[24] = {65, 144, 67, 60, 153, 149, 98, 219, 192, 221, 52, 245, 209, 87, 39, 252, 41, 21, 68, 78, 110, 131, 249, 162};

.visible .entry _Z16MH_simple_kerneliPiPfP5datumiiPdS3_i(
	.param .u32 _Z16MH_simple_kerneliPiPfP5datumiiPdS3_i_param_0,
	.param .u64 .ptr .align 1 _Z16MH_simple_kerneliPiPfP5datumiiPdS3_i_param_1,
	.param .u64 .ptr .align 1 _Z16MH_simple_kerneliPiPfP5datumiiPdS3_i_param_2,
	.param .u64 .ptr .align 1 _Z16MH_simple_kerneliPiPfP5datumiiPdS3_i_param_3,
	.param .u32 _Z16MH_simple_kerneliPiPfP5datumiiPdS3_i_param_4,
	.param .u32 _Z16MH_simple_kerneliPiPfP5datumiiPdS3_i_param_5,
	.param .u64 .ptr .align 1 _Z16MH_simple_kerneliPiPfP5datumiiPdS3_i_param_6,
	.param .u64 .ptr .align 1 _Z16MH_simple_kerneliPiPfP5datumiiPdS3_i_param_7,
	.param .u32 _Z16MH_simple_kerneliPiPfP5datumiiPdS3_i_param_8
)
{
	.local .align 16 .b8 	__local_depot0[416];
	.reg .b64 	%SP;
	.reg .b64 	%SPL;
	.reg .pred 	%p<1056>;
	.reg .b32 	%r<1222>;
	.reg .b32 	%f<3131>;
	.reg .b64 	%rd<439>;
	.reg .b64 	%fd<637>;

	mov.u64 	%SPL, __local_depot0;
	ld.param.u32 	%r301, [_Z16MH_simple_kerneliPiPfP5datumiiPdS3_i_param_0];
	ld.param.u64 	%rd106, [_Z16MH_simple_kerneliPiPfP5datumiiPdS3_i_param_1];
	ld.param.u64 	%rd107, [_Z16MH_simple_kerneliPiPfP5datumiiPdS3_i_param_2];
	ld.param.u64 	%rd103, [_Z16MH_simple_kerneliPiPfP5datumiiPdS3_i_param_3];
	cvta.to.global.u64 	%rd1, %rd106;
	cvta.to.global.u64 	%rd2, %rd107;
	cvta.to.global.u64 	%rd3, %rd103;
	add.u64 	%rd4, %SPL, 0;
	add.u64 	%rd5, %SPL, 0;
	add.u64 	%rd6, %SPL, 0;
	add.u64 	%rd7, %SPL, 0;
	add.u64 	%rd8, %SPL, 32;
	add.u64 	%rd9, %SPL, 32;
	add.u64 	%rd10, %SPL, 32;
	add.u64 	%rd11, %SPL, 32;
	add.u64 	%rd12, %SPL, 0;
	add.u64 	%rd13, %SPL, 0;
	add.u64 	%rd14, %SPL, 0;
	add.u64 	%rd15, %SPL, 0;
	add.u64 	%rd16, %SPL, 32;
	add.u64 	%rd17, %SPL, 32;
	add.u64 	%rd18, %SPL, 0;
	add.u64 	%rd19, %SPL, 0;
	add.u64 	%rd20, %SPL, 0;
	add.u64 	%rd21, %SPL, 0;
	add.u64 	%rd22, %SPL, 32;
	add.u64 	%rd23, %SPL, 32;
	add.u64 	%rd24, %SPL, 160;
	add.u64 	%rd25, %SPL, 284;
	mov.u32 	%r305, %ctaid.x;
	mov.u32 	%r306, %ntid.x;
	mov.u32 	%r307, %tid.x;
	mad.lo.s32 	%r1, %r305, %r306, %r307;
	setp.ge.s32 	%p2, %r1, %r301;
	@%p2 bra 	$L__BB0_1105;
	add.s64 	%rd422, %rd23, 124;
	mad.lo.s32 	%r1124, %r301, 29, %r1;
	shl.b32 	%r3, %r301, 1;
	mad.lo.s32 	%r1123, %r301, 30, %r1;
	add.s64 	%rd421, %rd23, 248;
	mov.b32 	%r1122, 0;
$L__BB0_2:
	add.s32 	%r8, %r1122, 31;
	setp.gt.u32 	%p3, %r8, 15;
	mov.f32 	%f3, 0f3F800000;
	mov.f32 	%f3077, %f3;
	@%p3 bra 	$L__BB0_4;
	ld.local.v2.f32 	{%f3, %f3077}, [%rd421];
$L__BB0_4:
	mul.wide.s32 	%rd130, %r1123, 4;
	add.s64 	%rd131, %rd1, %rd130;
	ld.global.u32 	%r309, [%rd131];
	setp.gt.s32 	%p4, %r309, 5;
	@%p4 bra 	$L__BB0_23;
	setp.gt.s32 	%p33, %r309, -986;
	@%p33 bra 	$L__BB0_11;
	setp.gt.s32 	%p43, %r309, -997;
	@%p43 bra 	$L__BB0_75;
	setp.eq.s32 	%p44, %r309, -999;
	@%p44 bra 	$L__BB0_65;
	setp.eq.s32 	%p45, %r309, -998;
	@%p45 bra 	$L__BB0_75;
	setp.eq.s32 	%p46, %r309, -997;
	@%p46 bra 	$L__BB0_10;
	bra.uni 	$L__BB0_19;
$L__BB0_10:
	add.f32 	%f3077, %f3, 0f3F800000;
	bra.uni 	$L__BB0_76;
$L__BB0_11:
	setp.gt.s32 	%p34, %r309, 1;
	@%p34 bra 	$L__BB0_16;
	setp.lt.u32 	%p40, %r309, 2;
	@%p40 bra 	$L__BB0_75;
	setp.eq.s32 	%p41, %r309, -985;
	@%p41 bra 	$L__BB0_74;
	setp.eq.s32 	%p42, %r309, -984;
	@%p42 bra 	$L__BB0_15;
	bra.uni 	$L__BB0_19;
$L__BB0_15:
	add.f32 	%f3077, %f3, 0f3F800000;
	bra.uni 	$L__BB0_76;
$L__BB0_16:
	setp.gt.s32 	%p35, %r309, 3;
	@%p35 bra 	$L__BB0_20;
	setp.eq.s32 	%p38, %r309, 2;
	@%p38 bra 	$L__BB0_59;
	setp.eq.s32 	%p39, %r309, 3;
	mov.f32 	%f3077, %f3;
	@%p39 bra 	$L__BB0_76;
$L__BB0_19:
	mov.f32 	%f3077, 0f7FC00000;
	bra.uni 	$L__BB0_76;
$L__BB0_20:
	setp.eq.s32 	%p36, %r309, 4;
	@%p36 bra 	$L__BB0_76;
	setp.eq.s32 	%p37, %r309, 5;
	@%p37 bra 	$L__BB0_22;
	bra.uni 	$L__BB0_19;
$L__BB0_22:
	add.f32 	%f534, %f3, 0f3F800000;
	add.f32 	%f3077, %f534, %f3077;
	bra.uni 	$L__BB0_76;
$L__BB0_23:
	setp.gt.s32 	%p5, %r309, 15;
	@%p5 bra 	$L__BB0_41;
	setp.gt.s32 	%p20, %r309, 10;
	@%p20 bra 	$L__BB0_33;
	setp.gt.s32 	%p27, %r309, 7;
	@%p27 bra 	$L__BB0_29;
	setp.eq.s32 	%p31, %r309, 6;
	@%p31 bra 	$L__BB0_61;
	setp.eq.s32 	%p32, %r309, 7;
	@%p32 bra 	$L__BB0_28;
	bra.uni 	$L__BB0_19;
$L__BB0_28:
	add.f32 	%f532, %f3077, 0f3F800000;
	add.f32 	%f3077, %f3, %f532;
	bra.uni 	$L__BB0_76;
$L__BB0_29:
	setp.eq.s32 	%p28, %r309, 8;
	@%p28 bra 	$L__BB0_60;
	setp.eq.s32 	%p29, %r309, 9;
	@%p29 bra 	$L__BB0_62;
	setp.eq.s32 	%p30, %r309, 10;
	@%p30 bra 	$L__BB0_32;
	bra.uni 	$L__BB0_19;
$L__BB0_32:
	add.f32 	%f529, %f3, 0f3F800000;
	add.f32 	%f3077, %f529, 0f3F800000;
	bra.uni 	$L__BB0_76;
$L__BB0_33:
	setp.gt.s32 	%p21, %r309, 12;
	@%p21 bra 	$L__BB0_37;
	setp.eq.s32 	%p25, %r309, 11;
	@%p25 bra 	$L__BB0_63;
	setp.eq.s32 	%p26, %r309, 12;
	@%p26 bra 	$L__BB0_36;
	bra.uni 	$L__BB0_19;
$L__BB0_36:
	add.f32 	%f527, %f3, 0f3F800000;
	add.f32 	%f3077, %f527, %f3077;
	bra.uni 	$L__BB0_76;
$L__BB0_37:
	setp.eq.s32 	%p22, %r309, 13;
	@%p22 bra 	$L__BB0_66;
	setp.eq.s32 	%p23, %r309, 14;
	@%p23 bra 	$L__BB0_71;
	setp.eq.s32 	%p24, %r309, 15;
	@%p24 bra 	$L__BB0_40;
	bra.uni 	$L__BB0_19;
$L__BB0_40:
	add.f32 	%f526, %f3, 0f3F800000;
	add.f32 	%f3077, %f526, %f3077;
	bra.uni 	$L__BB0_76;
$L__BB0_41:
	setp.gt.s32 	%p6, %r309, 20;
	@%p6 bra 	$L__BB0_50;
	setp.gt.s32 	%p14, %r309, 17;
	@%p14 bra 	$L__BB0_46;
	setp.eq.s32 	%p18, %r309, 16;
	@%p18 bra 	$L__BB0_72;
	setp.eq.s32 	%p19, %r309, 17;
	@%p19 bra 	$L__BB0_45;
	bra.uni 	$L__BB0_19;
$L__BB0_45:
	add.f32 	%f524, %f3077, 0f3F800000;
	add.f32 	%f3077, %f3, %f524;
	bra.uni 	$L__BB0_76;
$L__BB0_46:
	setp.eq.s32 	%p15, %r309, 18;
	@%p15 bra 	$L__BB0_73;
	setp.eq.s32 	%p16, %r309, 19;
	@%p16 bra 	$L__BB0_64;
	setp.eq.s32 	%p17, %r309, 20;
	@%p17 bra 	$L__BB0_49;
	bra.uni 	$L__BB0_19;
$L__BB0_49:
	add.f32 	%f3077, %f3, 0f3F800000;
	bra.uni 	$L__BB0_76;
$L__BB0_50:
	setp.gt.s32 	%p7, %r309, 23;
	@%p7 bra 	$L__BB0_55;
	setp.eq.s32 	%p11, %r309, 21;
	@%p11 bra 	$L__BB0_67;
	setp.eq.s32 	%p12, %r309, 22;
	@%p12 bra 	$L__BB0_68;
	setp.eq.s32 	%p13, %r309, 23;
	@%p13 bra 	$L__BB0_54;
	bra.uni 	$L__BB0_19;
$L__BB0_54:
	add.f32 	%f3077, %f3, 0f3F800000;
	bra.uni 	$L__BB0_76;
$L__BB0_55:
	setp.eq.s32 	%p8, %r309, 24;
	@%p8 bra 	$L__BB0_69;
	setp.eq.s32 	%p9, %r309, 25;
	@%p9 bra 	$L__BB0_70;
	setp.eq.s32 	%p10, %r309, 26;
	@%p10 bra 	$L__BB0_58;
	bra.uni 	$L__BB0_19;
$L__BB0_58:
	add.f32 	%f3077, %f3, 0f3F800000;
	bra.uni 	$L__BB0_76;
$L__BB0_59:
	add.f32 	%f3077, %f3, 0f3F800000;
	bra.uni 	$L__BB0_76;
$L__BB0_60:
	add.f32 	%f531, %f3, 0f3F800000;
	add.f32 	%f3077, %f531, 0f3F800000;
	bra.uni 	$L__BB0_76;
$L__BB0_61:
	add.f32 	%f533, %f3, 0f3F800000;
	add.f32 	%f3077, %f533, %f3077;
	bra.uni 	$L__BB0_76;
$L__BB0_62:
	add.f32 	%f530, %f3, 0f3F800000;
	add.f32 	%f3077, %f530, %f3077;
	bra.uni 	$L__BB0_76;
$L__BB0_63:
	add.f32 	%f528, %f3, 0f3F800000;
	add.f32 	%f3077, %f528, %f3077;
	bra.uni 	$L__BB0_76;
$L__BB0_64:
	add.f32 	%f3077, %f3, 0f3F800000;
	bra.uni 	$L__BB0_76;
$L__BB0_65:
	add.f32 	%f3077, %f3, 0f3F800000;
	bra.uni 	$L__BB0_76;
$L__BB0_66:
	add.f32 	%f3077, %f3, 0f3F800000;
	bra.uni 	$L__BB0_76;
$L__BB0_67:
	add.f32 	%f3077, %f3, 0f3F800000;
	bra.uni 	$L__BB0_76;
$L__BB0_68:
	add.f32 	%f3077, %f3, 0f3F800000;
	bra.uni 	$L__BB0_76;
$L__BB0_69:
	add.f32 	%f3077, %f3, 0f3F800000;
	bra.uni 	$L__BB0_76;
$L__BB0_70:
	add.f32 	%f3077, %f3, 0f3F800000;
	bra.uni 	$L__BB0_76;
$L__BB0_71:
	add.f32 	%f3077, %f3, 0f3F800000;
	bra.uni 	$L__BB0_76;
$L__BB0_72:
	add.f32 	%f525, %f3, 0f3F800000;
	add.f32 	%f3077, %f525, 0f3F800000;
	bra.uni 	$L__BB0_76;
$L__BB0_73:
	add.f32 	%f523, %f3, 0f3F800000;
	add.f32 	%f3077, %f523, 0f3F800000;
	bra.uni 	$L__BB0_76;
$L__BB0_74:
	add.f32 	%f3077, %f3, 0f3F800000;
	bra.uni 	$L__BB0_76;
$L__BB0_75:
	mov.f32 	%f3077, 0f3F800000;
$L__BB0_76:
	st.local.f32 	[%rd422], %f3077;
	setp.lt.u32 	%p47, %r8, 2;
	@%p47 bra 	$L__BB0_166;
	add.s32 	%r1111, %r8, -1;
	setp.gt.u32 	%p1012, %r1111, 15;
	mov.f32 	%f35, 0f3F800000;
	mov.f32 	%f3080, %f35;
	@%p1012 bra 	$L__BB0_79;
	ld.local.v2.f32 	{%f35, %f3080}, [%rd421+-8];
$L__BB0_79:
	mul.wide.s32 	%rd416, %r1124, 4;
	add.s64 	%rd417, %rd1, %rd416;
	ld.global.u32 	%r1112, [%rd417];
	setp.gt.s32 	%p1013, %r1112, 5;
	@%p1013 bra 	$L__BB0_98;
	setp.gt.s32 	%p1042, %r1112, -986;
	@%p1042 bra 	$L__BB0_86;
	setp.gt.s32 	%p1052, %r1112, -997;
	@%p1052 bra 	$L__BB0_149;
	setp.eq.s32 	%p1053, %r1112, -999;
	@%p1053 bra 	$L__BB0_150;
	setp.eq.s32 	%p1054, %r1112, -998;
	@%p1054 bra 	$L__BB0_149;
	setp.eq.s32 	%p1055, %r1112, -997;
	@%p1055 bra 	$L__BB0_85;
	bra.uni 	$L__BB0_94;
$L__BB0_85:
	add.f32 	%f3080, %f35, 0f3F800000;
	bra.uni 	$L__BB0_151;
$L__BB0_86:
	setp.gt.s32 	%p1043, %r1112, 1;
	@%p1043 bra 	$L__BB0_91;
	setp.lt.u32 	%p1049, %r1112, 2;
	@%p1049 bra 	$L__BB0_149;
	setp.eq.s32 	%p1050, %r1112, -985;
	@%p1050 bra 	$L__BB0_148;
	setp.eq.s32 	%p1051, %r1112, -984;
	@%p1051 bra 	$L__BB0_90;
	bra.uni 	$L__BB0_94;
$L__BB0_90:
	add.f32 	%f3080, %f35, 0f3F800000;
	bra.uni 	$L__BB0_151;
$L__BB0_91:
	setp.gt.s32 	%p1044, %r1112, 3;
	@%p1044 bra 	$L__BB0_95;
	setp.eq.s32 	%p1047, %r1112, 2;
	@%p1047 bra 	$L__BB0_147;
	setp.eq.s32 	%p1048, %r1112, 3;
	mov.f32 	%f3080, %f35;
	@%p1048 bra 	$L__BB0_151;
$L__BB0_94:
	mov.f32 	%f3080, 0f7FC00000;
	bra.uni 	$L__BB0_151;
$L__BB0_95:
	setp.eq.s32 	%p1045, %r1112, 4;
	@%p1045 bra 	$L__BB0_151;
	setp.eq.s32 	%p1046, %r1112, 5;
	@%p1046 bra 	$L__BB0_97;
	bra.uni 	$L__BB0_94;
$L__BB0_97:
	add.f32 	%f3072, %f35, 0f3F800000;
	add.f32 	%f3080, %f3072, %f3080;
	bra.uni 	$L__BB0_151;
$L__BB0_98:
	setp.gt.s32 	%p1014, %r1112, 15;
	@%p1014 bra 	$L__BB0_116;
	setp.gt.s32 	%p1029, %r1112, 10;
	@%p1029 bra 	$L__BB0_108;
	setp.gt.s32 	%p1036, %r1112, 7;
	@%p1036 bra 	$L__BB0_104;
	setp.eq.s32 	%p1040, %r1112, 6;
	@%p1040 bra 	$L__BB0_146;
	setp.eq.s32 	%p1041, %r1112, 7;
	@%p1041 bra 	$L__BB0_103;
	bra.uni 	$L__BB0_94;
$L__BB0_103:
	add.f32 	%f3070, %f3080, 0f3F800000;
	add.f32 	%f3080, %f35, %f3070;
	bra.uni 	$L__BB0_151;
$L__BB0_104:
	setp.eq.s32 	%p1037, %r1112, 8;
	@%p1037 bra 	$L__BB0_145;
	setp.eq.s32 	%p1038, %r1112, 9;
	@%p1038 bra 	$L__BB0_144;
	setp.eq.s32 	%p1039, %r1112, 10;
	@%p1039 bra 	$L__BB0_107;
	bra.uni 	$L__BB0_94;
$L__BB0_107:
	add.f32 	%f3067, %f35, 0f3F800000;
	add.f32 	%f3080, %f3067, 0f3F800000;
	bra.uni 	$L__BB0_151;
$L__BB0_108:
	setp.gt.s32 	%p1030, %r1112, 12;
	@%p1030 bra 	$L__BB0_112;
	setp.eq.s32 	%p1034, %r1112, 11;
	@%p1034 bra 	$L__BB0_143;
	setp.eq.s32 	%p1035, %r1112, 12;
	@%p1035 bra 	$L__BB0_111;
	bra.uni 	$L__BB0_94;
$L__BB0_111:
	add.f32 	%f3065, %f35, 0f3F800000;
	add.f32 	%f3080, %f3065, %f3080;
	bra.uni 	$L__BB0_151;
$L__BB0_112:
	setp.eq.s32 	%p1031, %r1112, 13;
	@%p1031 bra 	$L__BB0_142;
	setp.eq.s32 	%p1032, %r1112, 14;
	@%p1032 bra 	$L__BB0_141;
	setp.eq.s32 	%p1033, %r1112, 15;
	@%p1033 bra 	$L__BB0_115;
	bra.uni 	$L__BB0_94;
$L__BB0_115:
	add.f32 	%f3064, %f35, 0f3F800000;
	add.f32 	%f3080, %f3064, %f3080;
	bra.uni 	$L__BB0_151;
$L__BB0_116:
	setp.gt.s32 	%p1015, %r1112, 20;
	@%p1015 bra 	$L__BB0_125;
	setp.gt.s32 	%p1023, %r1112, 17;
	@%p1023 bra 	$L__BB0_121;
	setp.eq.s32 	%p1027, %r1112, 16;
	@%p1027 bra 	$L__BB0_140;
	setp.eq.s32 	%p1028, %r1112, 17;
	@%p1028 bra 	$L__BB0_120;
	bra.uni 	$L__BB0_94;
$L__BB0_120:
	add.f32 	%f3062, %f3080, 0f3F800000;
	add.f32 	%f3080, %f35, %f3062;
	bra.uni 	$L__BB0_151;
$L__BB0_121:
	setp.eq.s32 	%p1024, %r1112, 18;
	@%p1024 bra 	$L__BB0_139;
	setp.eq.s32 	%p1025, %r1112, 19;
	@%p1025 bra 	$L__BB0_138;
	setp.eq.s32 	%p1026, %r1112, 20;
	@%p1026 bra 	$L__BB0_124;
	bra.uni 	$L__BB0_94;
$L__BB0_124:
	add.f32 	%f3080, %f35, 0f3F800000;
	bra.uni 	$L__BB0_151;
$L__BB0_125:
	setp.gt.s32 	%p1016, %r1112, 23;
	@%p1016 bra 	$L__BB0_130;
	setp.eq.s32 	%p1020, %r1112, 21;
	@%p1020 bra 	$L__BB0_137;
	setp.eq.s32 	%p1021, %r1112, 22;
	@%p1021 bra 	$L__BB0_136;
	setp.eq.s32 	%p1022, %r1112, 23;
	@%p1022 bra 	$L__BB0_129;
	bra.uni 	$L__BB0_94;
$L__BB0_129:
	add.f32 	%f3080, %f35, 0f3F800000;
	bra.uni 	$L__BB0_151;
$L__BB0_130:
	setp.eq.s32 	%p1017, %r1112, 24;
	@%p1017 bra 	$L__BB0_135;
	setp.eq.s32 	%p1018, %r1112, 25;
	@%p1018 bra 	$L__BB0_134;
	setp.ne.s32 	%p1019, %r1112, 26;
	@%p1019 bra 	$L__BB0_94;
	add.f32 	%f3080, %f35, 0f3F800000;
	bra.uni 	$L__BB0_151;
$L__BB0_134:
	add.f32 	%f3080, %f35, 0f3F800000;
	bra.uni 	$L__BB0_151;
$L__BB0_135:
	add.f32 	%f3080, %f35, 0f3F800000;
	bra.uni 	$L__BB0_151;
$L__BB0_136:
	add.f32 	%f3080, %f35, 0f3F800000;
	bra.uni 	$L__BB0_151;
$L__BB0_137:
	add.f32 	%f3080, %f35, 0f3F800000;
	bra.uni 	$L__BB0_151;
$L__BB0_138:
	add.f32 	%f3080, %f35, 0f3F800000;
	bra.uni 	$L__BB0_151;
$L__BB0_139:
	add.f32 	%f3061, %f35, 0f3F800000;
	add.f32 	%f3080, %f3061, 0f3F800000;
	bra.uni 	$L__BB0_151;
$L__BB0_140:
	add.f32 	%f3063, %f35, 0f3F800000;
	add.f32 	%f3080, %f3063, 0f3F800000;
	bra.uni 	$L__BB0_151;
$L__BB0_141:
	add.f32 	%f3080, %f35, 0f3F800000;
	bra.uni 	$L__BB0_151;
$L__BB0_142:
	add.f32 	%f3080, %f35, 0f3F800000;
	bra.uni 	$L__BB0_151;
$L__BB0_143:
	add.f32 	%f3066, %f35, 0f3F800000;
	add.f32 	%f3080, %f3066, %f3080;
	bra.uni 	$L__BB0_151;
$L__BB0_144:
	add.f32 	%f3068, %f35, 0f3F800000;
	add.f32 	%f3080, %f3068, %f3080;
	bra.uni 	$L__BB0_151;
$L__BB0_145:
	add.f32 	%f3069, %f35, 0f3F800000;
	add.f32 	%f3080, %f3069, 0f3F800000;
	bra.uni 	$L__BB0_151;
$L__BB0_146:
	add.f32 	%f3071, %f35, 0f3F800000;
	add.f32 	%f3080, %f3071, %f3080;
	bra.uni 	$L__BB0_151;
$L__BB0_147:
	add.f32 	%f3080, %f35, 0f3F800000;
	bra.uni 	$L__BB0_151;
$L__BB0_148:
	add.f32 	%f3080, %f35, 0f3F800000;
	bra.uni 	$L__BB0_151;
$L__BB0_149:
	mov.f32 	%f3080, 0f3F800000;
	bra.uni 	$L__BB0_151;
$L__BB0_150:
	add.f32 	%f3080, %f35, 0f3F800000;
$L__BB0_151:
	st.local.f32 	[%rd422+-4], %f3080;
	add.s64 	%rd422, %rd422, -8;
	sub.s32 	%r1124, %r1124, %r3;
	sub.s32 	%r1123, %r1123, %r3;
	add.s32 	%r1122, %r1122, -2;
	add.s64 	%rd421, %rd421, -16;
	bra.uni 	$L__BB0_2;
$L__BB0_152:
	ld.param.u32 	%r1113, [_Z16MH_simple_kerneliPiPfP5datumiiPdS3_i_param_4];
	setp.lt.s32 	%p61, %r1113, 1;
	mov.f64 	%fd633, 0d0000000000000000;
	@%p61 bra 	$L__BB0_336;
	mov.f64 	%fd100, 0d4000000000000000;
	{
	.reg .b32 %temp; 
	mov.b64 	{%temp, %r329}, %fd100;
	}
	{
	.reg .b32 %temp; 
	mov.b64 	{%r330, %temp}, %fd100;
	}
	setp.lt.s32 	%p62, %r329, 1048576;
	mov.f64 	%fd101, 0d4360000000000000;
	{
	.reg .b32 %temp; 
	mov.b64 	{%temp, %r331}, %fd101;
	}
	{
	.reg .b32 %temp; 
	mov.b64 	{%r332, %temp}, %fd101;
	}
	mov.b32 	%r333, 1127219200;
	mov.b32 	%r334, -2147483648;
	mov.b64 	%fd2, {%r334, %r333};
	selp.b32 	%r335, %r331, %r329, %p62;
	selp.b32 	%r336, %r332, %r330, %p62;
	add.s32 	%r12, %r335, -1;
	selp.f64 	%fd102, 0d4360000000000000, 0d4000000000000000, %p62;
	fma.rn.f64 	%fd103, %fd102, 0d7FF0000000000000, 0d7FF0000000000000;
	{
	.reg .b32 %temp; 
	mov.b64 	{%temp, %r337}, %fd102;
	}
	and.b32  	%r338, %r337, 2147483647;
	setp.eq.s32 	%p63, %r338, 0;
	selp.f64 	%fd3, 0dFFF0000000000000, %fd103, %p63;
	selp.b32 	%r339, -1077, -1023, %p62;
	shr.u32 	%r340, %r335, 20;
	add.s32 	%r13, %r339, %r340;
	and.b32  	%r341, %r335, 1048575;
	or.b32  	%r14, %r341, 1072693248;
	mov.b64 	%fd4, {%r336, %r14};
	{
	.reg .b32 %temp; 
	mov.b64 	{%r342, %temp}, %fd4;
	}
	{
	.reg .b32 %temp; 
	mov.b64 	{%temp, %r343}, %fd4;
	}
	add.s32 	%r344, %r343, -1048576;
	mov.b64 	%fd5, {%r342, %r344};
	mov.f64 	%fd604, 0d0000000000000000;
	mov.b32 	%r1126, 0;
	mov.u64 	%rd177, __cudart_i2opi_f;
$L__BB0_154:
	mul.wide.u32 	%rd136, %r1126, 12;
	add.s64 	%rd34, %rd3, %rd136;
	ld.global.f32 	%f65, [%rd34];
	mov.b32 	%r1127, 31;
$L__BB0_155:
	mov.u32 	%r18, %r1127;
	setp.gt.u32 	%p64, %r18, 15;
	mov.f32 	%f68, %f65;
	mov.f32 	%f69, %f65;
	@%p64 bra 	$L__BB0_157;
	shl.b32 	%r346, %r18, 1;
	mul.wide.u32 	%rd137, %r346, 4;
	add.s64 	%rd138, %rd22, %rd137;
	ld.local.v2.f32 	{%f68, %f69}, [%rd138];
$L__BB0_157:
	add.s32 	%r1127, %r18, -1;
	mad.lo.s32 	%r348, %r1127, %r301, %r1;
	mul.wide.s32 	%rd139, %r348, 4;
	add.s64 	%rd140, %rd1, %rd139;
	ld.global.u32 	%r347, [%rd140];
	add.s64 	%rd141, %rd2, %rd139;
	ld.global.f32 	%f70, [%rd141];
	mov.f32 	%f3091, 0f3F800000;
	setp.gt.s32 	%p65, %r347, 4;
	@%p65 bra 	$L__BB0_201;
	setp.gt.s32 	%p95, %r347, -990;
	@%p95 bra 	$L__BB0_181;
	setp.gt.s32 	%p110, %r347, -995;
	@%p110 bra 	$L__BB0_173;
	setp.gt.s32 	%p117, %r347, -998;
	@%p117 bra 	$L__BB0_169;
	setp.eq.s32 	%p121, %r347, -999;
	@%p121 bra 	$L__BB0_249;
	setp.eq.s32 	%p122, %r347, -998;
	@%p122 bra 	$L__BB0_163;
	bra.uni 	$L__BB0_232;
$L__BB0_163:
	setp.gt.u32 	%p269, %r12, 2146435070;
	mov.f64 	%fd605, %fd3;
	@%p269 bra 	$L__BB0_165;
	setp.gt.u32 	%p270, %r14, 1073127582;
	selp.f64 	%fd112, %fd5, %fd4, %p270;
	selp.u32 	%r512, 1, 0, %p270;
	add.s32 	%r513, %r13, %r512;
	add.f64 	%fd113, %fd112, 0dBFF0000000000000;
	add.f64 	%fd114, %fd112, 0d3FF0000000000000;
	rcp.approx.ftz.f64 	%fd115, %fd114;
	neg.f64 	%fd116, %fd114;
	fma.rn.f64 	%fd117, %fd116, %fd115, 0d3FF0000000000000;
	fma.rn.f64 	%fd118, %fd117, %fd117, %fd117;
	fma.rn.f64 	%fd119, %fd118, %fd115, %fd115;
	mul.f64 	%fd120, %fd113, %fd119;
	fma.rn.f64 	%fd121, %fd113, %fd119, %fd120;
	mul.f64 	%fd122, %fd121, %fd121;
	fma.rn.f64 	%fd123, %fd122, 0d3EB1380B3AE80F1E, 0d3ED0EE258B7A8B04;
	fma.rn.f64 	%fd124, %fd123, %fd122, 0d3EF3B2669F02676F;
	fma.rn.f64 	%fd125, %fd124, %fd122, 0d3F1745CBA9AB0956;
	fma.rn.f64 	%fd126, %fd125, %fd122, 0d3F3C71C72D1B5154;
	fma.rn.f64 	%fd127, %fd126, %fd122, 0d3F624924923BE72D;
	fma.rn.f64 	%fd128, %fd127, %fd122, 0d3F8999999999A3C4;
	fma.rn.f64 	%fd129, %fd128, %fd122, 0d3FB5555555555554;
	sub.f64 	%fd130, %fd113, %fd121;
	add.f64 	%fd131, %fd130, %fd130;
	neg.f64 	%fd132, %fd121;
	fma.rn.f64 	%fd133, %fd132, %fd113, %fd131;
	mul.f64 	%fd134, %fd119, %fd133;
	mul.f64 	%fd135, %fd122, %fd129;
	fma.rn.f64 	%fd136, %fd135, %fd121, %fd134;
	xor.b32  	%r514, %r513, -2147483648;
	mov.b32 	%r515, 1127219200;
	mov.b64 	%fd137, {%r514, %r515};
	sub.f64 	%fd138, %fd137, %fd2;
	fma.rn.f64 	%fd139, %fd138, 0d3FE62E42FEFA39EF, %fd121;
	fma.rn.f64 	%fd140, %fd138, 0dBFE62E42FEFA39EF, %fd139;
	sub.f64 	%fd141, %fd140, %fd121;
	sub.f64 	%fd142, %fd136, %fd141;
	fma.rn.f64 	%fd143, %fd138, 0d3C7ABC9E3B39803F, %fd142;
	add.f64 	%fd605, %fd139, %fd143;
$L__BB0_165:
	cvt.rn.f32.f64 	%f3091, %fd605;
	bra.uni 	$L__BB0_332;
$L__BB0_166:
	ld.local.f32 	%f537, [%rd23+4];
	mul.f32 	%f538, %f537, 0fC1D80000;
	cvt.f64.f32 	%fd603, %f538;
	mov.b32 	%r1125, 0;
	mul.wide.s32 	%rd32, %r301, 4;
$L__BB0_167:
	mad.lo.s32 	%r311, %r1125, %r301, %r1;
	mul.wide.s32 	%rd132, %r311, 4;
	add.s64 	%rd133, %rd2, %rd132;
	ld.global.f32 	%f539, [%rd133];
	fma.rn.f32 	%f540, %f539, %f539, 0f3F800000;
	setp.lt.f32 	%p48, %f540, 0f00800000;
	mul.f32 	%f541, %f540, 0f4B000000;
	selp.f32 	%f542, %f541, %f540, %p48;
	selp.f32 	%f543, 0fC1B80000, 0f00000000, %p48;
	mov.b32 	%r312, %f542;
	add.s32 	%r313, %r312, -1059760811;
	and.b32  	%r314, %r313, -8388608;
	sub.s32 	%r315, %r312, %r314;
	mov.b32 	%f544, %r315;
	cvt.rn.f32.s32 	%f545, %r314;
	fma.rn.f32 	%f546, %f545, 0f34000000, %f543;
	add.f32 	%f547, %f544, 0fBF800000;
	fma.rn.f32 	%f548, %f547, 0fBE055027, 0f3E1039F6;
	fma.rn.f32 	%f549, %f548, %f547, 0fBDF8CDCC;
	fma.rn.f32 	%f550, %f549, %f547, 0f3E0F2955;
	fma.rn.f32 	%f551, %f550, %f547, 0fBE2AD8B9;
	fma.rn.f32 	%f552, %f551, %f547, 0f3E4CED0B;
	fma.rn.f32 	%f553, %f552, %f547, 0fBE7FFF22;
	fma.rn.f32 	%f554, %f553, %f547, 0f3EAAAA78;
	fma.rn.f32 	%f555, %f554, %f547, 0fBF000000;
	mul.f32 	%f556, %f547, %f555;
	fma.rn.f32 	%f557, %f556, %f547, %f547;
	fma.rn.f32 	%f558, %f546, 0f3F317218, %f557;
	setp.gt.u32 	%p49, %r312, 2139095039;
	fma.rn.f32 	%f559, %f542, 0f7F800000, 0f7F800000;
	selp.f32 	%f560, %f559, %f558, %p49;
	setp.eq.f32 	%p50, %f542, 0f00000000;
	mov.f32 	%f561, 0fBF928682;
	sub.f32 	%f562, %f561, %f560;
	selp.f32 	%f563, 0f7F800000, %f562, %p50;
	cvt.f64.f32 	%fd92, %f563;
	add.f64 	%fd93, %fd603, %fd92;
	add.s64 	%rd134, %rd133, %rd32;
	ld.global.f32 	%f564, [%rd134];
	fma.rn.f32 	%f565, %f564, %f564, 0f3F800000;
	setp.lt.f32 	%p51, %f565, 0f00800000;
	mul.f32 	%f566, %f565, 0f4B000000;
	selp.f32 	%f567, %f566, %f565, %p51;
	selp.f32 	%f568, 0fC1B80000, 0f00000000, %p51;
	mov.b32 	%r316, %f567;
	add.s32 	%r317, %r316, -1059760811;
	and.b32  	%r318, %r317, -8388608;
	sub.s32 	%r319, %r316, %r318;
	mov.b32 	%f569, %r319;
	cvt.rn.f32.s32 	%f570, %r318;
	fma.rn.f32 	%f571, %f570, 0f34000000, %f568;
	add.f32 	%f572, %f569, 0fBF800000;
	fma.rn.f32 	%f573, %f572, 0fBE055027, 0f3E1039F6;
	fma.rn.f32 	%f574, %f573, %f572, 0fBDF8CDCC;
	fma.rn.f32 	%f575, %f574, %f572, 0f3E0F2955;
	fma.rn.f32 	%f576, %f575, %f572, 0fBE2AD8B9;
	fma.rn.f32 	%f577, %f576, %f572, 0f3E4CED0B;
	fma.rn.f32 	%f578, %f577, %f572, 0fBE7FFF22;
	fma.rn.f32 	%f579, %f578, %f572, 0f3EAAAA78;
	fma.rn.f32 	%f580, %f579, %f572, 0fBF000000;
	mul.f32 	%f581, %f572, %f580;
	fma.rn.f32 	%f582, %f581, %f572, %f572;
	fma.rn.f32 	%f583, %f571, 0f3F317218, %f582;
	setp.gt.u32 	%p52, %r316, 2139095039;
	fma.rn.f32 	%f584, %f567, 0f7F800000, 0f7F800000;
	selp.f32 	%f585, %f584, %f583, %p52;
	setp.eq.f32 	%p53, %f567, 0f00000000;
	sub.f32 	%f586, %f561, %f585;
	selp.f32 	%f587, 0f7F800000, %f586, %p53;
	cvt.f64.f32 	%fd94, %f587;
	add.f64 	%fd95, %fd93, %fd94;
	add.s64 	%rd33, %rd134, %rd32;
	ld.global.f32 	%f588, [%rd33];
	fma.rn.f32 	%f589, %f588, %f588, 0f3F800000;
	setp.lt.f32 	%p54, %f589, 0f00800000;
	mul.f32 	%f590, %f589, 0f4B000000;
	selp.f32 	%f591, %f590, %f589, %p54;
	selp.f32 	%f592, 0fC1B80000, 0f00000000, %p54;
	mov.b32 	%r320, %f591;
	add.s32 	%r321, %r320, -1059760811;
	and.b32  	%r322, %r321, -8388608;
	sub.s32 	%r323, %r320, %r322;
	mov.b32 	%f593, %r323;
	cvt.rn.f32.s32 	%f594, %r322;
	fma.rn.f32 	%f595, %f594, 0f34000000, %f592;
	add.f32 	%f596, %f593, 0fBF800000;
	fma.rn.f32 	%f597, %f596, 0fBE055027, 0f3E1039F6;
	fma.rn.f32 	%f598, %f597, %f596, 0fBDF8CDCC;
	fma.rn.f32 	%f599, %f598, %f596, 0f3E0F2955;
	fma.rn.f32 	%f600, %f599, %f596, 0fBE2AD8B9;
	fma.rn.f32 	%f601, %f600, %f596, 0f3E4CED0B;
	fma.rn.f32 	%f602, %f601, %f596, 0fBE7FFF22;
	fma.rn.f32 	%f603, %f602, %f596, 0f3EAAAA78;
	fma.rn.f32 	%f604, %f603, %f596, 0fBF000000;
	mul.f32 	%f605, %f596, %f604;
	fma.rn.f32 	%f606, %f605, %f596, %f596;
	fma.rn.f32 	%f607, %f595, 0f3F317218, %f606;
	setp.gt.u32 	%p55, %r320, 2139095039;
	fma.rn.f32 	%f608, %f591, 0f7F800000, 0f7F800000;
	selp.f32 	%f609, %f608, %f607, %p55;
	setp.eq.f32 	%p56, %f591, 0f00000000;
	sub.f32 	%f610, %f561, %f609;
	selp.f32 	%f611, 0f7F800000, %f610, %p56;
	cvt.f64.f32 	%fd96, %f611;
	add.f64 	%fd632, %fd95, %fd96;
	setp.eq.s32 	%p57, %r1125, 28;
	@%p57 bra 	$L__BB0_152;
	add.s64 	%rd135, %rd33, %rd32;
	ld.global.f32 	%f612, [%rd135];
	fma.rn.f32 	%f613, %f612, %f612, 0f3F800000;
	setp.lt.f32 	%p58, %f613, 0f00800000;
	mul.f32 	%f614, %f613, 0f4B000000;
	selp.f32 	%f615, %f614, %f613, %p58;
	selp.f32 	%f616, 0fC1B80000, 0f00000000, %p58;
	mov.b32 	%r324, %f615;
	add.s32 	%r325, %r324, -1059760811;
	and.b32  	%r326, %r325, -8388608;
	sub.s32 	%r327, %r324, %r326;
	mov.b32 	%f617, %r327;
	cvt.rn.f32.s32 	%f618, %r326;
	fma.rn.f32 	%f619, %f618, 0f34000000, %f616;
	add.f32 	%f620, %f617, 0fBF800000;
	fma.rn.f32 	%f621, %f620, 0fBE055027, 0f3E1039F6;
	fma.rn.f32 	%f622, %f621, %f620, 0fBDF8CDCC;
	fma.rn.f32 	%f623, %f622, %f620, 0f3E0F2955;
	fma.rn.f32 	%f624, %f623, %f620, 0fBE2AD8B9;
	fma.rn.f32 	%f625, %f624, %f620, 0f3E4CED0B;
	fma.rn.f32 	%f626, %f625, %f620, 0fBE7FFF22;
	fma.rn.f32 	%f627, %f626, %f620, 0f3EAAAA78;
	fma.rn.f32 	%f628, %f627, %f620, 0fBF000000;
	mul.f32 	%f629, %f620, %f628;
	fma.rn.f32 	%f630, %f629, %f620, %f620;
	fma.rn.f32 	%f631, %f619, 0f3F317218, %f630;
	setp.gt.u32 	%p59, %r324, 2139095039;
	fma.rn.f32 	%f632, %f615, 0f7F800000, 0f7F800000;
	selp.f32 	%f633, %f632, %f631, %p59;
	setp.eq.f32 	%p60, %f615, 0f00000000;
	mov.f32 	%f634, 0fBF928682;
	sub.f32 	%f635, %f634, %f633;
	selp.f32 	%f636, 0f7F800000, %f635, %p60;
	cvt.f64.f32 	%fd97, %f636;
	add.f64 	%fd603, %fd632, %fd97;
	add.s32 	%r1125, %r1125, 4;
	bra.uni 	$L__BB0_167;
$L__BB0_169:
	setp.eq.s32 	%p118, %r347, -997;
	@%p118 bra 	$L__BB0_331;
	setp.eq.s32 	%p119, %r347, -996;
	@%p119 bra 	$L__BB0_324;
	setp.eq.s32 	%p120, %r347, -995;
	@%p120 bra 	$L__BB0_172;
	bra.uni 	$L__BB0_232;
$L__BB0_172:
	mov.f32 	%f3091, 0f3F928682;
	bra.uni 	$L__BB0_332;
$L__BB0_173:
	setp.gt.s32 	%p111, %r347, -993;
	@%p111 bra 	$L__BB0_177;
	setp.eq.s32 	%p115, %r347, -994;
	@%p115 bra 	$L__BB0_325;
	setp.eq.s32 	%p116, %r347, -993;
	@%p116 bra 	$L__BB0_176;
	bra.uni 	$L__BB0_232;
$L__BB0_176:
	mov.f32 	%f3091, 0fC1BB710F;
	bra.uni 	$L__BB0_332;
$L__BB0_177:
	setp.eq.s32 	%p112, %r347, -992;
	@%p112 bra 	$L__BB0_326;
	setp.eq.s32 	%p113, %r347, -991;
	@%p113 bra 	$L__BB0_327;
	setp.eq.s32 	%p114, %r347, -990;
	@%p114 bra 	$L__BB0_180;
	bra.uni 	$L__BB0_232;
$L__BB0_180:
	mov.f32 	%f3091, 0fC22D1C6B;
	bra.uni 	$L__BB0_332;
$L__BB0_181:
	setp.gt.s32 	%p96, %r347, -985;
	@%p96 bra 	$L__BB0_194;
	setp.gt.s32 	%p104, %r347, -988;
	@%p104 bra 	$L__BB0_186;
	setp.eq.s32 	%p108, %r347, -989;
	@%p108 bra 	$L__BB0_328;
	setp.eq.s32 	%p109, %r347, -988;
	@%p109 bra 	$L__BB0_185;
	bra.uni 	$L__BB0_232;
$L__BB0_185:
	mov.f32 	%f3091, 0fC28A5777;
	bra.uni 	$L__BB0_332;
$L__BB0_186:
	setp.eq.s32 	%p105, %r347, -987;
	@%p105 bra 	$L__BB0_329;
	setp.eq.s32 	%p106, %r347, -986;
	@%p106 bra 	$L__BB0_330;
	setp.eq.s32 	%p107, %r347, -985;
	@%p107 bra 	$L__BB0_189;
	bra.uni 	$L__BB0_232;
$L__BB0_189:
	abs.f32 	%f133, %f68;
	setp.ltu.f32 	%p252, %f133, 0f3FC00000;
	@%p252 bra 	$L__BB0_308;
	setp.geu.f32 	%p253, %f68, 0f00000000;
	setp.gt.f32 	%p254, %f133, 0f42246666;
	selp.f32 	%f134, 0f42246666, %f68, %p254;
	abs.f32 	%f135, %f134;
	setp.lt.f32 	%p255, %f135, 0f00800000;
	mul.f32 	%f1103, %f135, 0f4B800000;
	selp.f32 	%f1104, %f1103, %f135, %p255;
	selp.f32 	%f1105, 0fC1C00000, 0f00000000, %p255;
	mov.b32 	%r498, %f1104;
	add.s32 	%r499, %r498, -1060439283;
	and.b32  	%r500, %r499, -8388608;
	sub.s32 	%r501, %r498, %r500;
	mov.b32 	%f1106, %r501;
	cvt.rn.f32.s32 	%f1107, %r500;
	fma.rn.f32 	%f1108, %f1107, 0f34000000, %f1105;
	add.f32 	%f1109, %f1106, 0fBF800000;
	add.f32 	%f1110, %f1106, 0f3F800000;
	rcp.approx.ftz.f32 	%f1111, %f1110;
	add.f32 	%f1112, %f1109, %f1109;
	mul.f32 	%f1113, %f1112, %f1111;
	mul.f32 	%f1114, %f1113, %f1113;
	sub.f32 	%f1115, %f1109, %f1113;
	add.f32 	%f1116, %f1115, %f1115;
	neg.f32 	%f1117, %f1113;
	fma.rn.f32 	%f1118, %f1117, %f1109, %f1116;
	mul.rn.f32 	%f1119, %f1111, %f1118;
	fma.rn.f32 	%f1120, %f1114, 0f3A2C32E4, 0f3B52E7DB;
	fma.rn.f32 	%f1121, %f1120, %f1114, 0f3C93BB73;
	fma.rn.f32 	%f1122, %f1121, %f1114, 0f3DF6384F;
	mul.rn.f32 	%f1123, %f1122, %f1114;
	fma.rn.f32 	%f1124, %f1113, 0f3FB8AA3B, %f1108;
	sub.f32 	%f1125, %f1108, %f1124;
	fma.rn.f32 	%f1126, %f1113, 0f3FB8AA3B, %f1125;
	fma.rn.f32 	%f1127, %f1119, 0f3FB8AA3B, %f1126;
	fma.rn.f32 	%f1128, %f1113, 0f32A55E34, %f1127;
	fma.rn.f32 	%f1129, %f1123, %f1113, %f1128;
	add.rn.f32 	%f1130, %f1124, %f1129;
	neg.f32 	%f1131, %f1124;
	add.rn.f32 	%f1132, %f1130, %f1131;
	neg.f32 	%f1133, %f1132;
	add.rn.f32 	%f1134, %f1129, %f1133;
	add.f32 	%f1135, %f135, 0fBF000000;
	mul.rn.f32 	%f1136, %f1130, %f1135;
	neg.f32 	%f1137, %f1136;
	fma.rn.f32 	%f1138, %f1130, %f1135, %f1137;
	fma.rn.f32 	%f1139, %f1134, %f1135, %f1138;
	mov.f32 	%f1140, 0f3FB8AA3B;
	mul.rn.f32 	%f1141, %f1140, %f135;
	neg.f32 	%f1142, %f1141;
	fma.rn.f32 	%f1143, %f135, 0f3FB8AA3B, %f1142;
	fma.rn.f32 	%f1144, %f135, 0f32A57060, %f1143;
	add.rn.f32 	%f3086, %f1136, %f1142;
	add.rn.f32 	%f1145, %f3086, %f1141;
	neg.f32 	%f1146, %f1145;
	add.rn.f32 	%f1147, %f3086, %f1146;
	add.rn.f32 	%f1148, %f1136, %f1146;
	neg.f32 	%f1149, %f1147;
	add.rn.f32 	%f1150, %f1142, %f1149;
	add.rn.f32 	%f1151, %f1148, %f1150;
	sub.f32 	%f1152, %f1139, %f1144;
	add.f32 	%f3087, %f1152, %f1151;
	@%p253 bra 	$L__BB0_192;
	neg.f32 	%f1153, %f3086;
	neg.f32 	%f3087, %f3087;
	setp.gt.f32 	%p256, %f135, 0f42040000;
	mov.f32 	%f1154, 0f42400000;
	sub.f32 	%f1155, %f1154, %f3086;
	selp.f32 	%f3086, %f1155, %f1153, %p256;
$L__BB0_192:
	cvt.rni.f32.f32 	%f1156, %f3086;
	sub.f32 	%f1157, %f3086, %f1156;
	add.f32 	%f1158, %f3087, %f1157;
	fma.rn.f32 	%f1159, %f1158, 0f391FCB8E, 0f3AAF85ED;
	fma.rn.f32 	%f1160, %f1159, %f1158, 0f3C1D9856;
	fma.rn.f32 	%f1161, %f1160, %f1158, 0f3D6357BB;
	fma.rn.f32 	%f1162, %f1161, %f1158, 0f3E75FDEC;
	fma.rn.f32 	%f1163, %f1162, %f1158, 0f3F317218;
	fma.rn.f32 	%f1164, %f1163, %f1158, 0f3F800000;
	cvt.rzi.s32.f32 	%r502, %f1156;
	setp.gt.f32 	%p258, %f1156, 0f00000000;
	selp.b32 	%r503, 0, -2097152000, %p258;
	add.s32 	%r504, %r503, 2130706432;
	mov.b32 	%f1165, %r504;
	mul.f32 	%f1166, %f1164, %f1165;
	shl.b32 	%r505, %r502, 23;
	sub.s32 	%r506, %r505, %r503;
	mov.b32 	%f1167, %r506;
	mul.f32 	%f1168, %f1166, %f1167;
	mul.f32 	%f142, %f1168, 0f40206C99;
	rcp.approx.ftz.f32 	%f143, %f135;
	fma.rn.f32 	%f1169, %f143, 0f388F7971, 0fB8543ED8;
	fma.rn.f32 	%f1170, %f1169, %f143, 0fB9DDA6BE;
	fma.rn.f32 	%f1171, %f1170, %f143, 0f3A820ABE;
	fma.rn.f32 	%f1172, %f1171, %f143, 0fB9920AFD;
	fma.rn.f32 	%f1173, %f1172, %f143, 0fBB2F4D64;
	fma.rn.f32 	%f1174, %f1173, %f143, 0f3B638732;
	fma.rn.f32 	%f144, %f1174, %f143, 0f3DAAAAAC;
	@%p253 bra 	$L__BB0_307;
	mul.f32 	%f1176, %f143, %f144;
	fma.rn.f32 	%f1177, %f1176, %f134, %f134;
	add.f32 	%f1178, %f135, %f135;
	cvt.rni.f32.f32 	%f1179, %f1178;
	cvt.rzi.s32.f32 	%r507, %f1179;
	fma.rn.f32 	%f1180, %f1179, 0fBF000000, %f135;
	mul.rn.f32 	%f1181, %f1180, %f1180;
	fma.rn.f32 	%f1182, %f1181, 0fBF17ACC9, 0f40233590;
	fma.rn.f32 	%f1183, %f1181, 0f3E684E12, 0fBFAAD2E0;
	fma.rn.f32 	%f1184, %f1182, %f1181, 0fC0A55DF6;
	fma.rn.f32 	%f1185, %f1183, %f1181, 0f4081E0CF;
	fma.rn.f32 	%f1186, %f1181, %f1180, 0f00000000;
	fma.rn.f32 	%f1187, %f1185, %f1181, 0fC09DE9E6;
	fma.rn.f32 	%f1188, %f1184, %f1186, 0f00000000;
	fma.rn.f32 	%f1189, %f1187, %f1181, 0f3F800000;
	fma.rn.f32 	%f1190, %f1180, 0f40490FDB, %f1188;
	and.b32  	%r508, %r507, 1;
	setp.eq.b32 	%p259, %r508, 1;
	selp.f32 	%f1191, %f1189, %f1190, %p259;
	and.b32  	%r509, %r507, 2;
	setp.eq.s32 	%p260, %r509, 0;
	mov.f32 	%f1192, 0f00000000;
	sub.f32 	%f1193, %f1192, %f1191;
	selp.f32 	%f1194, %f1191, %f1193, %p260;
	mul.rn.f32 	%f1195, %f1177, %f1194;
	neg.f32 	%f1196, %f1195;
	fma.rn.f32 	%f1197, %f1177, %f1194, %f1196;
	mov.f32 	%f1198, 0f3F800000;
	div.approx.f32 	%f1199, %f1198, %f1195;
	neg.f32 	%f1200, %f1199;
	mul.f32 	%f1201, %f1199, %f1200;
	mul.f32 	%f1202, %f1197, %f1201;
	mul.f32 	%f1203, %f142, %f1202;
	fma.rn.f32 	%f1204, %f142, %f1199, %f1203;
	mul.f32 	%f1205, %f1204, 0f3F000000;
	setp.gt.f32 	%p261, %f135, 0f42040000;
	mul.f32 	%f1206, %f1205, 0f27800000;
	selp.f32 	%f3088, %f1206, %f1205, %p261;
	bra.uni 	$L__BB0_309;
$L__BB0_194:
	setp.gt.s32 	%p97, %r347, 1;
	@%p97 bra 	$L__BB0_198;
	setp.eq.s32 	%p101, %r347, -984;
	@%p101 bra 	$L__BB0_312;
	setp.eq.s32 	%p102, %r347, 0;
	@%p102 bra 	$L__BB0_332;
	setp.eq.s32 	%p103, %r347, 1;
	mov.f32 	%f3091, %f70;
	@%p103 bra 	$L__BB0_332;
	bra.uni 	$L__BB0_232;
$L__BB0_198:
	setp.eq.s32 	%p98, %r347, 2;
	@%p98 bra 	$L__BB0_242;
	setp.eq.s32 	%p99, %r347, 3;
	mov.f32 	%f3091, %f68;
	@%p99 bra 	$L__BB0_332;
	setp.eq.s32 	%p100, %r347, 4;
	mov.f32 	%f3091, %f69;
	@%p100 bra 	$L__BB0_332;
	bra.uni 	$L__BB0_232;
$L__BB0_201:
	setp.gt.s32 	%p66, %r347, 15;
	@%p66 bra 	$L__BB0_222;
	setp.gt.s32 	%p81, %r347, 9;
	@%p81 bra 	$L__BB0_211;
	setp.gt.s32 	%p89, %r347, 6;
	@%p89 bra 	$L__BB0_207;
	setp.eq.s32 	%p93, %r347, 5;
	@%p93 bra 	$L__BB0_243;
	setp.eq.s32 	%p94, %r347, 6;
	@%p94 bra 	$L__BB0_206;
	bra.uni 	$L__BB0_232;
$L__BB0_206:
	sub.f32 	%f3091, %f68, %f69;
	bra.uni 	$L__BB0_332;
$L__BB0_207:
	setp.eq.s32 	%p90, %r347, 7;
	@%p90 bra 	$L__BB0_245;
	setp.eq.s32 	%p91, %r347, 8;
	@%p91 bra 	$L__BB0_244;
	setp.eq.s32 	%p92, %r347, 9;
	@%p92 bra 	$L__BB0_210;
	bra.uni 	$L__BB0_232;
$L__BB0_210:
	mul.f32 	%f3091, %f68, %f69;
	bra.uni 	$L__BB0_332;
$L__BB0_211:
	setp.gt.s32 	%p82, %r347, 12;
	@%p82 bra 	$L__BB0_216;
	setp.eq.s32 	%p86, %r347, 10;
	@%p86 bra 	$L__BB0_246;
	setp.eq.s32 	%p87, %r347, 11;
	@%p87 bra 	$L__BB0_247;
	setp.eq.s32 	%p88, %r347, 12;
	@%p88 bra 	$L__BB0_215;
	bra.uni 	$L__BB0_232;
$L__BB0_215:
	div.rn.f32 	%f3091, %f69, %f68;
	bra.uni 	$L__BB0_332;
$L__BB0_216:
	setp.eq.s32 	%p83, %r347, 13;
	@%p83 bra 	$L__BB0_250;
	setp.eq.s32 	%p84, %r347, 14;
	@%p84 bra 	$L__BB0_280;
	setp.eq.s32 	%p85, %r347, 15;
	@%p85 bra 	$L__BB0_219;
	bra.uni 	$L__BB0_232;
$L__BB0_219:
	mul.f32 	%f948, %f69, 0f3F000000;
	cvt.rzi.f32.f32 	%f949, %f948;
	add.f32 	%f950, %f949, %f949;
	sub.f32 	%f951, %f69, %f950;
	abs.f32 	%f105, %f951;
	abs.f32 	%f106, %f68;
	setp.lt.f32 	%p218, %f106, 0f00800000;
	mul.f32 	%f952, %f106, 0f4B800000;
	selp.f32 	%f953, %f952, %f106, %p218;
	selp.f32 	%f954, 0fC1C00000, 0f00000000, %p218;
	mov.b32 	%r454, %f953;
	add.s32 	%r455, %r454, -1060439283;
	and.b32  	%r456, %r455, -8388608;
	sub.s32 	%r457, %r454, %r456;
	mov.b32 	%f955, %r457;
	cvt.rn.f32.s32 	%f956, %r456;
	fma.rn.f32 	%f957, %f956, 0f34000000, %f954;
	add.f32 	%f958, %f955, 0fBF800000;
	add.f32 	%f959, %f955, 0f3F800000;
	rcp.approx.ftz.f32 	%f960, %f959;
	add.f32 	%f961, %f958, %f958;
	mul.f32 	%f962, %f961, %f960;
	mul.f32 	%f963, %f962, %f962;
	sub.f32 	%f964, %f958, %f962;
	add.f32 	%f965, %f964, %f964;
	neg.f32 	%f966, %f962;
	fma.rn.f32 	%f967, %f966, %f958, %f965;
	mul.rn.f32 	%f968, %f960, %f967;
	fma.rn.f32 	%f969, %f963, 0f3A2C32E4, 0f3B52E7DB;
	fma.rn.f32 	%f970, %f969, %f963, 0f3C93BB73;
	fma.rn.f32 	%f971, %f970, %f963, 0f3DF6384F;
	mul.rn.f32 	%f972, %f971, %f963;
	fma.rn.f32 	%f973, %f962, 0f3FB8AA3B, %f957;
	sub.f32 	%f974, %f957, %f973;
	fma.rn.f32 	%f975, %f962, 0f3FB8AA3B, %f974;
	fma.rn.f32 	%f976, %f968, 0f3FB8AA3B, %f975;
	fma.rn.f32 	%f977, %f962, 0f32A55E34, %f976;
	mul.f32 	%f978, %f972, 0f40400000;
	fma.rn.f32 	%f979, %f978, %f968, %f977;
	fma.rn.f32 	%f980, %f972, %f962, %f979;
	add.rn.f32 	%f981, %f973, %f980;
	neg.f32 	%f982, %f973;
	add.rn.f32 	%f983, %f981, %f982;
	neg.f32 	%f984, %f983;
	add.rn.f32 	%f985, %f980, %f984;
	mul.rn.f32 	%f986, %f981, %f69;
	neg.f32 	%f987, %f986;
	fma.rn.f32 	%f988, %f981, %f69, %f987;
	fma.rn.f32 	%f989, %f985, %f69, %f988;
	cvt.rni.f32.f32 	%f990, %f986;
	sub.f32 	%f991, %f986, %f990;
	add.f32 	%f992, %f991, %f989;
	fma.rn.f32 	%f993, %f992, 0f391FCB8E, 0f3AAF85ED;
	fma.rn.f32 	%f994, %f993, %f992, 0f3C1D9856;
	fma.rn.f32 	%f995, %f994, %f992, 0f3D6357BB;
	fma.rn.f32 	%f996, %f995, %f992, 0f3E75FDEC;
	fma.rn.f32 	%f997, %f996, %f992, 0f3F317218;
	fma.rn.f32 	%f998, %f997, %f992, 0f3F800000;
	cvt.rzi.s32.f32 	%r458, %f990;
	setp.gt.f32 	%p219, %f990, 0f00000000;
	selp.b32 	%r459, 0, -2097152000, %p219;
	add.s32 	%r460, %r459, 2130706432;
	mov.b32 	%f999, %r460;
	mul.f32 	%f1000, %f998, %f999;
	shl.b32 	%r461, %r458, 23;
	sub.s32 	%r462, %r461, %r459;
	mov.b32 	%f1001, %r462;
	mul.f32 	%f1002, %f1000, %f1001;
	abs.f32 	%f1003, %f986;
	setp.gt.f32 	%p220, %f1003, 0f43180000;
	setp.lt.f32 	%p221, %f986, 0f00000000;
	selp.f32 	%f1004, 0f00000000, 0f7F800000, %p221;
	selp.f32 	%f107, %f1004, %f1002, %p220;
	setp.eq.f32 	%p222, %f68, 0f3F800000;
	setp.eq.f32 	%p223, %f69, 0f00000000;
	or.pred  	%p224, %p222, %p223;
	@%p224 bra 	$L__BB0_332;
	setp.num.f32 	%p225, %f106, %f106;
	abs.f32 	%f1005, %f69;
	setp.num.f32 	%p226, %f1005, %f1005;
	and.pred  	%p227, %p225, %p226;
	@%p227 bra 	$L__BB0_281;
	add.rn.f32 	%f3091, %f68, %f69;
	bra.uni 	$L__BB0_332;
$L__BB0_222:
	setp.gt.s32 	%p67, %r347, 20;
	@%p67 bra 	$L__BB0_233;
	setp.gt.s32 	%p75, %r347, 17;
	@%p75 bra 	$L__BB0_229;
	setp.eq.s32 	%p79, %r347, 16;
	@%p79 bra 	$L__BB0_286;
	setp.eq.s32 	%p80, %r347, 17;
	@%p80 bra 	$L__BB0_226;
	bra.uni 	$L__BB0_232;
$L__BB0_226:
	mul.f32 	%f820, %f68, 0f3F000000;
	cvt.rzi.f32.f32 	%f821, %f820;
	add.f32 	%f822, %f821, %f821;
	sub.f32 	%f823, %f68, %f822;
	abs.f32 	%f119, %f823;
	abs.f32 	%f120, %f69;
	setp.lt.f32 	%p176, %f120, 0f00800000;
	mul.f32 	%f824, %f120, 0f4B800000;
	selp.f32 	%f825, %f824, %f120, %p176;
	selp.f32 	%f826, 0fC1C00000, 0f00000000, %p176;
	mov.b32 	%r426, %f825;
	add.s32 	%r427, %r426, -1060439283;
	and.b32  	%r428, %r427, -8388608;
	sub.s32 	%r429, %r426, %r428;
	mov.b32 	%f827, %r429;
	cvt.rn.f32.s32 	%f828, %r428;
	fma.rn.f32 	%f829, %f828, 0f34000000, %f826;
	add.f32 	%f830, %f827, 0fBF800000;
	add.f32 	%f831, %f827, 0f3F800000;
	rcp.approx.ftz.f32 	%f832, %f831;
	add.f32 	%f833, %f830, %f830;
	mul.f32 	%f834, %f833, %f832;
	mul.f32 	%f835, %f834, %f834;
	sub.f32 	%f836, %f830, %f834;
	add.f32 	%f837, %f836, %f836;
	neg.f32 	%f838, %f834;
	fma.rn.f32 	%f839, %f838, %f830, %f837;
	mul.rn.f32 	%f840, %f832, %f839;
	fma.rn.f32 	%f841, %f835, 0f3A2C32E4, 0f3B52E7DB;
	fma.rn.f32 	%f842, %f841, %f835, 0f3C93BB73;
	fma.rn.f32 	%f843, %f842, %f835, 0f3DF6384F;
	mul.rn.f32 	%f844, %f843, %f835;
	fma.rn.f32 	%f845, %f834, 0f3FB8AA3B, %f829;
	sub.f32 	%f846, %f829, %f845;
	fma.rn.f32 	%f847, %f834, 0f3FB8AA3B, %f846;
	fma.rn.f32 	%f848, %f840, 0f3FB8AA3B, %f847;
	fma.rn.f32 	%f849, %f834, 0f32A55E34, %f848;
	mul.f32 	%f850, %f844, 0f40400000;
	fma.rn.f32 	%f851, %f850, %f840, %f849;
	fma.rn.f32 	%f852, %f844, %f834, %f851;
	add.rn.f32 	%f853, %f845, %f852;
	neg.f32 	%f854, %f845;
	add.rn.f32 	%f855, %f853, %f854;
	neg.f32 	%f856, %f855;
	add.rn.f32 	%f857, %f852, %f856;
	mul.rn.f32 	%f858, %f853, %f68;
	neg.f32 	%f859, %f858;
	fma.rn.f32 	%f860, %f853, %f68, %f859;
	fma.rn.f32 	%f861, %f857, %f68, %f860;
	cvt.rni.f32.f32 	%f862, %f858;
	sub.f32 	%f863, %f858, %f862;
	add.f32 	%f864, %f863, %f861;
	fma.rn.f32 	%f865, %f864, 0f391FCB8E, 0f3AAF85ED;
	fma.rn.f32 	%f866, %f865, %f864, 0f3C1D9856;
	fma.rn.f32 	%f867, %f866, %f864, 0f3D6357BB;
	fma.rn.f32 	%f868, %f867, %f864, 0f3E75FDEC;
	fma.rn.f32 	%f869, %f868, %f864, 0f3F317218;
	fma.rn.f32 	%f870, %f869, %f864, 0f3F800000;
	cvt.rzi.s32.f32 	%r430, %f862;
	setp.gt.f32 	%p177, %f862, 0f00000000;
	selp.b32 	%r431, 0, -2097152000, %p177;
	add.s32 	%r432, %r431, 2130706432;
	mov.b32 	%f871, %r432;
	mul.f32 	%f872, %f870, %f871;
	shl.b32 	%r433, %r430, 23;
	sub.s32 	%r434, %r433, %r431;
	mov.b32 	%f873, %r434;
	mul.f32 	%f874, %f872, %f873;
	abs.f32 	%f875, %f858;
	setp.gt.f32 	%p178, %f875, 0f43180000;
	setp.lt.f32 	%p179, %f858, 0f00000000;
	selp.f32 	%f876, 0f00000000, 0f7F800000, %p179;
	selp.f32 	%f121, %f876, %f874, %p178;
	setp.eq.f32 	%p180, %f69, 0f3F800000;
	setp.eq.f32 	%p181, %f68, 0f00000000;
	or.pred  	%p182, %p180, %p181;
	@%p182 bra 	$L__BB0_332;
	setp.num.f32 	%p183, %f120, %f120;
	abs.f32 	%f877, %f68;
	setp.num.f32 	%p184, %f877, %f877;
	and.pred  	%p185, %p183, %p184;
	@%p185 bra 	$L__BB0_294;
	add.rn.f32 	%f3091, %f69, %f68;
	bra.uni 	$L__BB0_332;
$L__BB0_229:
	setp.eq.s32 	%p76, %r347, 18;
	@%p76 bra 	$L__BB0_299;
	setp.eq.s32 	%p77, %r347, 19;
	@%p77 bra 	$L__BB0_248;
	setp.eq.s32 	%p78, %r347, 20;
	@%p78 bra 	$L__BB0_251;
$L__BB0_232:
	mov.f32 	%f3091, 0f7FFFFFFF;
	bra.uni 	$L__BB0_332;
$L__BB0_233:
	setp.gt.s32 	%p68, %r347, 23;
	@%p68 bra 	$L__BB0_238;
	setp.eq.s32 	%p72, %r347, 21;
	@%p72 bra 	$L__BB0_260;
	setp.eq.s32 	%p73, %r347, 22;
	@%p73 bra 	$L__BB0_261;
	setp.eq.s32 	%p74, %r347, 23;
	@%p74 bra 	$L__BB0_237;
	bra.uni 	$L__BB0_232;
$L__BB0_237:
	abs.f32 	%f674, %f68;
	fma.rn.f32 	%f675, %f674, 0fBF000000, 0f3F000000;
	rsqrt.approx.ftz.f32 	%f676, %f675;
	mul.f32 	%f677, %f675, %f676;
	mul.f32 	%f678, %f676, 0fBF000000;
	fma.rn.f32 	%f679, %f677, %f678, 0f3F000000;
	fma.rn.f32 	%f680, %f677, %f679, %f677;
	setp.eq.f32 	%p133, %f674, 0f3F800000;
	selp.f32 	%f681, 0f00000000, %f680, %p133;
	setp.gt.f32 	%p134, %f674, 0f3F0F5C29;
	selp.f32 	%f682, %f681, %f674, %p134;
	copysign.f32 	%f683, %f68, %f682;
	mul.f32 	%f684, %f683, %f683;
	fma.rn.f32 	%f685, %f684, 0f3D10ECEF, 0f3C8B1ABB;
	fma.rn.f32 	%f686, %f685, %f684, 0f3CFC028C;
	fma.rn.f32 	%f687, %f686, %f684, 0f3D372139;
	fma.rn.f32 	%f688, %f687, %f684, 0f3D9993DB;
	fma.rn.f32 	%f689, %f688, %f684, 0f3E2AAAC6;
	mul.f32 	%f690, %f684, %f689;
	fma.rn.f32 	%f691, %f690, %f683, %f683;
	neg.f32 	%f692, %f691;
	selp.f32 	%f693, %f691, %f692, %p134;
	fma.rn.f32 	%f694, 0f3F6EE581, 0f3FD774EB, %f693;
	setp.gt.f32 	%p135, %f68, 0f3F0F5C29;
	selp.f32 	%f695, %f691, %f694, %p135;
	add.f32 	%f696, %f695, %f695;
	selp.f32 	%f3091, %f696, %f695, %p134;
	bra.uni 	$L__BB0_332;
$L__BB0_238:
	setp.eq.s32 	%p69, %r347, 24;
	@%p69 bra 	$L__BB0_270;
	setp.eq.s32 	%p70, %r347, 25;
	@%p70 bra 	$L__BB0_279;
	setp.eq.s32 	%p71, %r347, 26;
	@%p71 bra 	$L__BB0_241;
	bra.uni 	$L__BB0_232;
$L__BB0_241:
	abs.f32 	%f3091, %f68;
	bra.uni 	$L__BB0_332;
$L__BB0_242:
	rcp.rn.f32 	%f3091, %f68;
	bra.uni 	$L__BB0_332;
$L__BB0_243:
	add.f32 	%f3091, %f68, %f69;
	bra.uni 	$L__BB0_332;
$L__BB0_244:
	add.f32 	%f3091, %f68, %f70;
	bra.uni 	$L__BB0_332;
$L__BB0_245:
	sub.f32 	%f3091, %f69, %f68;
	bra.uni 	$L__BB0_332;
$L__BB0_246:
	mul.f32 	%f3091, %f68, %f70;
	bra.uni 	$L__BB0_332;
$L__BB0_247:
	div.rn.f32 	%f3091, %f68, %f69;
	bra.uni 	$L__BB0_332;
$L__BB0_248:
	sqrt.rn.f32 	%f3091, %f68;
	bra.uni 	$L__BB0_332;
$L__BB0_249:
	mul.f32 	%f3091, %f68, %f68;
	bra.uni 	$L__BB0_332;
$L__BB0_250:
	setp.lt.f32 	%p239, %f68, 0f00800000;
	mul.f32 	%f1022, %f68, 0f4B000000;
	selp.f32 	%f1023, %f1022, %f68, %p239;
	selp.f32 	%f1024, 0fC1B80000, 0f00000000, %p239;
	mov.b32 	%r470, %f1023;
	add.s32 	%r471, %r470, -1059760811;
	and.b32  	%r472, %r471, -8388608;
	sub.s32 	%r473, %r470, %r472;
	mov.b32 	%f1025, %r473;
	cvt.rn.f32.s32 	%f1026, %r472;
	fma.rn.f32 	%f1027, %f1026, 0f34000000, %f1024;
	add.f32 	%f1028, %f1025, 0fBF800000;
	fma.rn.f32 	%f1029, %f1028, 0fBE055027, 0f3E1039F6;
	fma.rn.f32 	%f1030, %f1029, %f1028, 0fBDF8CDCC;
	fma.rn.f32 	%f1031, %f1030, %f1028, 0f3E0F2955;
	fma.rn.f32 	%f1032, %f1031, %f1028, 0fBE2AD8B9;
	fma.rn.f32 	%f1033, %f1032, %f1028, 0f3E4CED0B;
	fma.rn.f32 	%f1034, %f1033, %f1028, 0fBE7FFF22;
	fma.rn.f32 	%f1035, %f1034, %f1028, 0f3EAAAA78;
	fma.rn.f32 	%f1036, %f1035, %f1028, 0fBF000000;
	mul.f32 	%f1037, %f1028, %f1036;
	fma.rn.f32 	%f1038, %f1037, %f1028, %f1028;
	fma.rn.f32 	%f1039, %f1027, 0f3F317218, %f1038;
	setp.gt.u32 	%p240, %r470, 2139095039;
	fma.rn.f32 	%f1040, %f1023, 0f7F800000, 0f7F800000;
	selp.f32 	%f1041, %f1040, %f1039, %p240;
	setp.eq.f32 	%p241, %f1023, 0f00000000;
	selp.f32 	%f3091, 0fFF800000, %f1041, %p241;
	bra.uni 	$L__BB0_332;
$L__BB0_251:
	mul.f32 	%f736, %f68, 0f3F22F983;
	cvt.rni.s32.f32 	%r1131, %f736;
	cvt.rn.f32.s32 	%f737, %r1131;
	fma.rn.f32 	%f738, %f737, 0fBFC90FDA, %f68;
	fma.rn.f32 	%f739, %f737, 0fB3A22168, %f738;
	fma.rn.f32 	%f3083, %f737, 0fA7C234C5, %f739;
	abs.f32 	%f84, %f68;
	setp.ltu.f32 	%p147, %f84, 0f47CE4780;
	@%p147 bra 	$L__BB0_259;
	setp.neu.f32 	%p148, %f84, 0f7F800000;
	@%p148 bra 	$L__BB0_254;
	mov.f32 	%f742, 0f00000000;
	mul.rn.f32 	%f3083, %f68, %f742;
	mov.b32 	%r1131, 0;
	bra.uni 	$L__BB0_259;
$L__BB0_254:
	mov.b32 	%r21, %f68;
	shl.b32 	%r392, %r21, 8;
	or.b32  	%r22, %r392, -2147483648;
	mov.b64 	%rd423, 0;
	mov.b32 	%r1128, 0;
$L__BB0_255:
	.pragma "nounroll";
	mul.wide.u32 	%rd165, %r1128, 4;
	mov.u64 	%rd166, __cudart_i2opi_f;
	add.s64 	%rd167, %rd166, %rd165;
	ld.global.nc.u32 	%r393, [%rd167];
	mad.wide.u32 	%rd168, %r393, %r22, %rd423;
	shr.u64 	%rd423, %rd168, 32;
	add.s64 	%rd169, %rd21, %rd165;
	st.local.u32 	[%rd169], %rd168;
	add.s32 	%r1128, %r1128, 1;
	setp.ne.s32 	%p149, %r1128, 6;
	@%p149 bra 	$L__BB0_255;
	shr.u32 	%r394, %r21, 23;
	st.local.u32 	[%rd21+24], %rd423;
	and.b32  	%r25, %r394, 31;
	and.b32  	%r395, %r394, 224;
	add.s32 	%r396, %r395, -128;
	shr.u32 	%r397, %r396, 5;
	mul.wide.u32 	%rd170, %r397, 4;
	sub.s64 	%rd37, %rd21, %rd170;
	ld.local.u32 	%r1129, [%rd37+24];
	ld.local.u32 	%r1130, [%rd37+20];
	setp.eq.s32 	%p150, %r25, 0;
	@%p150 bra 	$L__BB0_258;
	shf.l.wrap.b32 	%r1129, %r1130, %r1129, %r25;
	ld.local.u32 	%r398, [%rd37+16];
	shf.l.wrap.b32 	%r1130, %r398, %r1130, %r25;
$L__BB0_258:
	shr.u32 	%r399, %r1129, 30;
	shf.l.wrap.b32 	%r400, %r1130, %r1129, 2;
	shl.b32 	%r401, %r1130, 2;
	shr.u32 	%r402, %r400, 31;
	add.s32 	%r403, %r402, %r399;
	neg.s32 	%r404, %r403;
	setp.lt.s32 	%p151, %r21, 0;
	selp.b32 	%r1131, %r404, %r403, %p151;
	xor.b32  	%r405, %r400, %r21;
	shr.s32 	%r406, %r400, 31;
	xor.b32  	%r407, %r406, %r400;
	xor.b32  	%r408, %r406, %r401;
	cvt.u64.u32 	%rd171, %r407;
	shl.b64 	%rd172, %rd171, 32;
	cvt.u64.u32 	%rd173, %r408;
	or.b64  	%rd174, %rd172, %rd173;
	cvt.rn.f64.s64 	%fd108, %rd174;
	mul.f64 	%fd109, %fd108, 0d3BF921FB54442D19;
	cvt.rn.f32.f64 	%f740, %fd109;
	neg.f32 	%f741, %f740;
	setp.lt.s32 	%p152, %r405, 0;
	selp.f32 	%f3083, %f741, %f740, %p152;
$L__BB0_259:
	mul.rn.f32 	%f743, %f3083, %f3083;
	and.b32  	%r410, %r1131, 1;
	setp.eq.b32 	%p153, %r410, 1;
	selp.f32 	%f744, 0f3F800000, %f3083, %p153;
	fma.rn.f32 	%f745, %f743, %f744, 0f00000000;
	fma.rn.f32 	%f746, %f743, 0f37CBAC00, 0fBAB607ED;
	selp.f32 	%f747, %f746, 0fB94D4153, %p153;
	selp.f32 	%f748, 0f3D2AAABB, 0f3C0885E4, %p153;
	fma.rn.f32 	%f749, %f747, %f743, %f748;
	selp.f32 	%f750, 0fBEFFFFFF, 0fBE2AAAA8, %p153;
	fma.rn.f32 	%f751, %f749, %f743, %f750;
	fma.rn.f32 	%f752, %f751, %f745, %f744;
	and.b32  	%r411, %r1131, 2;
	setp.eq.s32 	%p154, %r411, 0;
	mov.f32 	%f753, 0f00000000;
	sub.f32 	%f754, %f753, %f752;
	selp.f32 	%f3091, %f752, %f754, %p154;
	bra.uni 	$L__BB0_332;
$L__BB0_260:
	abs.f32 	%f716, %f68;
	fma.rn.f32 	%f717, %f716, 0fBF000000, 0f3F000000;
	rsqrt.approx.ftz.f32 	%f718, %f717;
	mul.f32 	%f719, %f717, %f718;
	mul.f32 	%f720, %f718, 0fBF000000;
	fma.rn.f32 	%f721, %f719, %f720, 0f3F000000;
	fma.rn.f32 	%f722, %f719, %f721, %f719;
	setp.eq.f32 	%p144, %f716, 0f3F800000;
	selp.f32 	%f723, 0f00000000, %f722, %p144;
	setp.gt.f32 	%p145, %f716, 0f3F0F5C29;
	selp.f32 	%f724, %f723, %f716, %p145;
	mul.f32 	%f725, %f724, %f724;
	fma.rn.f32 	%f726, %f725, 0f3D4DD2F7, 0f3C99CA97;
	fma.rn.f32 	%f727, %f726, %f725, 0f3D3F90E8;
	fma.rn.f32 	%f728, %f727, %f725, 0f3D993CCF;
	fma.rn.f32 	%f729, %f728, %f725, 0f3E2AAC04;
	mul.f32 	%f730, %f725, %f729;
	fma.rn.f32 	%f731, %f730, %f724, %f724;
	mul.f32 	%f732, %f731, 0fC0000000;
	fma.rn.f32 	%f733, 0f3F6EE581, 0f3FD774EB, %f732;
	selp.f32 	%f734, %f733, %f731, %p145;
	setp.num.f32 	%p146, %f734, %f734;
	copysign.f32 	%f735, %f68, %f734;
	selp.f32 	%f3091, %f735, %f734, %p146;
	bra.uni 	$L__BB0_332;
$L__BB0_261:
	mul.f32 	%f697, %f68, 0f3F22F983;
	cvt.rni.s32.f32 	%r1135, %f697;
	cvt.rn.f32.s32 	%f698, %r1135;
	fma.rn.f32 	%f699, %f698, 0fBFC90FDA, %f68;
	fma.rn.f32 	%f700, %f698, 0fB3A22168, %f699;
	fma.rn.f32 	%f3084, %f698, 0fA7C234C5, %f700;
	abs.f32 	%f91, %f68;
	setp.ltu.f32 	%p136, %f91, 0f47CE4780;
	@%p136 bra 	$L__BB0_269;
	setp.neu.f32 	%p137, %f91, 0f7F800000;
	@%p137 bra 	$L__BB0_264;
	mov.f32 	%f703, 0f00000000;
	mul.rn.f32 	%f3084, %f68, %f703;
	mov.b32 	%r1135, 0;
	bra.uni 	$L__BB0_269;
$L__BB0_264:
	mov.b32 	%r35, %f68;
	shl.b32 	%r370, %r35, 8;
	or.b32  	%r36, %r370, -2147483648;
	mov.b64 	%rd424, 0;
	mov.b32 	%r1132, 0;
$L__BB0_265:
	.pragma "nounroll";
	mul.wide.u32 	%rd154, %r1132, 4;
	mov.u64 	%rd155, __cudart_i2opi_f;
	add.s64 	%rd156, %rd155, %rd154;
	ld.global.nc.u32 	%r371, [%rd156];
	mad.wide.u32 	%rd157, %r371, %r36, %rd424;
	shr.u64 	%rd424, %rd157, 32;
	add.s64 	%rd158, %rd20, %rd154;
	st.local.u32 	[%rd158], %rd157;
	add.s32 	%r1132, %r1132, 1;
	setp.ne.s32 	%p138, %r1132, 6;
	@%p138 bra 	$L__BB0_265;
	shr.u32 	%r372, %r35, 23;
	st.local.u32 	[%rd20+24], %rd424;
	and.b32  	%r39, %r372, 31;
	and.b32  	%r373, %r372, 224;
	add.s32 	%r374, %r373, -128;
	shr.u32 	%r375, %r374, 5;
	mul.wide.u32 	%rd159, %r375, 4;
	sub.s64 	%rd40, %rd20, %rd159;
	ld.local.u32 	%r1133, [%rd40+24];
	ld.local.u32 	%r1134, [%rd40+20];
	setp.eq.s32 	%p139, %r39, 0;
	@%p139 bra 	$L__BB0_268;
	shf.l.wrap.b32 	%r1133, %r1134, %r1133, %r39;
	ld.local.u32 	%r376, [%rd40+16];
	shf.l.wrap.b32 	%r1134, %r376, %r1134, %r39;
$L__BB0_268:
	shr.u32 	%r377, %r1133, 30;
	shf.l.wrap.b32 	%r378, %r1134, %r1133, 2;
	shl.b32 	%r379, %r1134, 2;
	shr.u32 	%r380, %r378, 31;
	add.s32 	%r381, %r380, %r377;
	neg.s32 	%r382, %r381;
	setp.lt.s32 	%p140, %r35, 0;
	selp.b32 	%r1135, %r382, %r381, %p140;
	xor.b32  	%r383, %r378, %r35;
	shr.s32 	%r384, %r378, 31;
	xor.b32  	%r385, %r384, %r378;
	xor.b32  	%r386, %r384, %r379;
	cvt.u64.u32 	%rd160, %r385;
	shl.b64 	%rd161, %rd160, 32;
	cvt.u64.u32 	%rd162, %r386;
	or.b64  	%rd163, %rd161, %rd162;
	cvt.rn.f64.s64 	%fd106, %rd163;
	mul.f64 	%fd107, %fd106, 0d3BF921FB54442D19;
	cvt.rn.f32.f64 	%f701, %fd107;
	neg.f32 	%f702, %f701;
	setp.lt.s32 	%p141, %r383, 0;
	selp.f32 	%f3084, %f702, %f701, %p141;
$L__BB0_269:
	add.s32 	%r388, %r1135, 1;
	mul.rn.f32 	%f704, %f3084, %f3084;
	and.b32  	%r389, %r1135, 1;
	setp.eq.b32 	%p142, %r389, 1;
	selp.f32 	%f705, %f3084, 0f3F800000, %p142;
	fma.rn.f32 	%f706, %f704, %f705, 0f00000000;
	fma.rn.f32 	%f707, %f704, 0f37CBAC00, 0fBAB607ED;
	selp.f32 	%f708, 0fB94D4153, %f707, %p142;
	selp.f32 	%f709, 0f3C0885E4, 0f3D2AAABB, %p142;
	fma.rn.f32 	%f710, %f708, %f704, %f709;
	selp.f32 	%f711, 0fBE2AAAA8, 0fBEFFFFFF, %p142;
	fma.rn.f32 	%f712, %f710, %f704, %f711;
	fma.rn.f32 	%f713, %f712, %f706, %f705;
	and.b32  	%r390, %r388, 2;
	setp.eq.s32 	%p143, %r390, 0;
	mov.f32 	%f714, 0f00000000;
	sub.f32 	%f715, %f714, %f713;
	selp.f32 	%f3091, %f713, %f715, %p143;
	bra.uni 	$L__BB0_332;
$L__BB0_270:
	mul.f32 	%f655, %f68, 0f3F22F983;
	cvt.rni.s32.f32 	%r1139, %f655;
	cvt.rn.f32.s32 	%f656, %r1139;
	fma.rn.f32 	%f657, %f656, 0fBFC90FDA, %f68;
	fma.rn.f32 	%f658, %f656, 0fB3A22168, %f657;
	fma.rn.f32 	%f3085, %f656, 0fA7C234C5, %f658;
	abs.f32 	%f98, %f68;
	setp.ltu.f32 	%p125, %f98, 0f47CE4780;
	@%p125 bra 	$L__BB0_278;
	setp.neu.f32 	%p126, %f98, 0f7F800000;
	@%p126 bra 	$L__BB0_273;
	mov.f32 	%f661, 0f00000000;
	mul.rn.f32 	%f3085, %f68, %f661;
	mov.b32 	%r1139, 0;
	bra.uni 	$L__BB0_278;
$L__BB0_273:
	mov.b32 	%r49, %f68;
	shl.b32 	%r350, %r49, 8;
	or.b32  	%r50, %r350, -2147483648;
	mov.b64 	%rd425, 0;
	mov.b32 	%r1136, 0;
$L__BB0_274:
	.pragma "nounroll";
	mul.wide.u32 	%rd143, %r1136, 4;
	mov.u64 	%rd144, __cudart_i2opi_f;
	add.s64 	%rd145, %rd144, %rd143;
	ld.global.nc.u32 	%r351, [%rd145];
	mad.wide.u32 	%rd146, %r351, %r50, %rd425;
	shr.u64 	%rd425, %rd146, 32;
	add.s64 	%rd147, %rd19, %rd143;
	st.local.u32 	[%rd147], %rd146;
	add.s32 	%r1136, %r1136, 1;
	setp.ne.s32 	%p127, %r1136, 6;
	@%p127 bra 	$L__BB0_274;
	shr.u32 	%r352, %r49, 23;
	st.local.u32 	[%rd19+24], %rd425;
	and.b32  	%r53, %r352, 31;
	and.b32  	%r353, %r352, 224;
	add.s32 	%r354, %r353, -128;
	shr.u32 	%r355, %r354, 5;
	mul.wide.u32 	%rd148, %r355, 4;
	sub.s64 	%rd43, %rd19, %rd148;
	ld.local.u32 	%r1137, [%rd43+24];
	ld.local.u32 	%r1138, [%rd43+20];
	setp.eq.s32 	%p128, %r53, 0;
	@%p128 bra 	$L__BB0_277;
	shf.l.wrap.b32 	%r1137, %r1138, %r1137, %r53;
	ld.local.u32 	%r356, [%rd43+16];
	shf.l.wrap.b32 	%r1138, %r356, %r1138, %r53;
$L__BB0_277:
	shr.u32 	%r357, %r1137, 30;
	shf.l.wrap.b32 	%r358, %r1138, %r1137, 2;
	shl.b32 	%r359, %r1138, 2;
	shr.u32 	%r360, %r358, 31;
	add.s32 	%r361, %r360, %r357;
	neg.s32 	%r362, %r361;
	setp.lt.s32 	%p129, %r49, 0;
	selp.b32 	%r1139, %r362, %r361, %p129;
	xor.b32  	%r363, %r358, %r49;
	shr.s32 	%r364, %r358, 31;
	xor.b32  	%r365, %r364, %r358;
	xor.b32  	%r366, %r364, %r359;
	cvt.u64.u32 	%rd149, %r365;
	shl.b64 	%rd150, %rd149, 32;
	cvt.u64.u32 	%rd151, %r366;
	or.b64  	%rd152, %rd150, %rd151;
	cvt.rn.f64.s64 	%fd104, %rd152;
	mul.f64 	%fd105, %fd104, 0d3BF921FB54442D19;
	cvt.rn.f32.f64 	%f659, %fd105;
	neg.f32 	%f660, %f659;
	setp.lt.s32 	%p130, %r363, 0;
	selp.f32 	%f3085, %f660, %f659, %p130;
$L__BB0_278:
	mul.f32 	%f662, %f3085, %f3085;
	fma.rn.f32 	%f663, %f662, 0f3C190000, 0f3B560000;
	fma.rn.f32 	%f664, %f663, %f662, 0f3CC70000;
	fma.rn.f32 	%f665, %f664, %f662, 0f3D5B0000;
	fma.rn.f32 	%f666, %f665, %f662, 0f3E089438;
	fma.rn.f32 	%f667, %f666, %f662, 0f3EAAAA88;
	mul.rn.f32 	%f668, %f662, %f3085;
	fma.rn.f32 	%f669, %f667, %f668, %f3085;
	abs.f32 	%f670, %f3085;
	setp.eq.f32 	%p131, %f670, 0f3A00B43C;
	selp.f32 	%f671, %f3085, %f669, %p131;
	and.b32  	%r368, %r1139, 1;
	setp.eq.b32 	%p132, %r368, 1;
	neg.f32 	%f672, %f671;
	rcp.approx.ftz.f32 	%f673, %f672;
	selp.f32 	%f3091, %f673, %f671, %p132;
	bra.uni 	$L__BB0_332;
$L__BB0_279:
	abs.f32 	%f638, %f68;
	setp.gt.f32 	%p123, %f638, 0f3F800000;
	rcp.approx.ftz.f32 	%f639, %f638;
	selp.f32 	%f640, %f639, %f638, %p123;
	mul.f32 	%f641, %f640, %f640;
	fma.rn.f32 	%f642, %f641, 0f3B2090AA, 0fBC6BE14F;
	fma.rn.f32 	%f643, %f642, %f641, 0f3D23397E;
	fma.rn.f32 	%f644, %f643, %f641, 0fBD948A7A;
	fma.rn.f32 	%f645, %f644, %f641, 0f3DD76B21;
	fma.rn.f32 	%f646, %f645, %f641, 0fBE111E88;
	fma.rn.f32 	%f647, %f646, %f641, 0f3E4CAF60;
	fma.rn.f32 	%f648, %f647, %f641, 0fBEAAAA27;
	mul.f32 	%f649, %f641, %f648;
	fma.rn.f32 	%f650, %f649, %f640, %f640;
	neg.f32 	%f651, %f650;
	fma.rn.f32 	%f652, 0f3F6EE581, 0f3FD774EB, %f651;
	selp.f32 	%f653, %f652, %f650, %p123;
	setp.num.f32 	%p124, %f638, %f638;
	copysign.f32 	%f654, %f68, %f653;
	selp.f32 	%f3091, %f654, %f653, %p124;
	bra.uni 	$L__BB0_332;
$L__BB0_280:
	fma.rn.f32 	%f1011, %f68, 0f3BBB989D, 0f3F000000;
	cvt.sat.f32.f32 	%f1012, %f1011;
	mov.f32 	%f1013, 0f4B400001;
	mov.f32 	%f1014, 0f437C0000;
	fma.rm.f32 	%f1015, %f1012, %f1014, %f1013;
	add.f32 	%f1016, %f1015, 0fCB40007F;
	neg.f32 	%f1017, %f1016;
	fma.rn.f32 	%f1018, %f68, 0f3FB8AA3B, %f1017;
	fma.rn.f32 	%f1019, %f68, 0f32A57060, %f1018;
	mov.b32 	%r468, %f1015;
	shl.b32 	%r469, %r468, 23;
	mov.b32 	%f1020, %r469;
	ex2.approx.ftz.f32 	%f1021, %f1019;
	mul.f32 	%f3091, %f1021, %f1020;
	bra.uni 	$L__BB0_332;
$L__BB0_281:
	setp.neu.f32 	%p228, %f68, 0f00000000;
	setp.neu.f32 	%p229, %f106, 0f7F800000;
	and.pred  	%p230, %p228, %p229;
	@%p230 bra 	$L__BB0_283;
	setp.neu.f32 	%p237, %f105, 0f3F800000;
	add.f32 	%f1010, %f68, %f68;
	mov.b32 	%r463, %f1010;
	setp.lt.f32 	%p238, %f69, 0f00000000;
	xor.b32  	%r464, %r463, 2139095040;
	selp.b32 	%r465, %r464, %r463, %p238;
	and.b32  	%r466, %r465, 2147483647;
	selp.b32 	%r467, %r466, %r465, %p237;
	mov.b32 	%f3091, %r467;
	bra.uni 	$L__BB0_332;
$L__BB0_283:
	setp.eq.f32 	%p231, %f68, 0fBF800000;
	setp.eq.f32 	%p232, %f1005, 0f7F800000;
	and.pred  	%p233, %p231, %p232;
	@%p233 bra 	$L__BB0_332;
	setp.geu.f32 	%p234, %f68, 0f00000000;
	mov.f32 	%f3091, %f107;
	@%p234 bra 	$L__BB0_332;
	setp.neu.f32 	%p235, %f105, 0f3F800000;
	neg.f32 	%f1007, %f107;
	selp.f32 	%f1008, %f107, %f1007, %p235;
	cvt.rmi.f32.f32 	%f1009, %f69;
	setp.neu.f32 	%p236, %f69, %f1009;
	selp.f32 	%f3091, 0f7FFFFFFF, %f1008, %p236;
	bra.uni 	$L__BB0_332;
$L__BB0_286:
	mul.f32 	%f884, %f70, 0f3F000000;
	cvt.rzi.f32.f32 	%f885, %f884;
	add.f32 	%f886, %f885, %f885;
	sub.f32 	%f887, %f70, %f886;
	abs.f32 	%f112, %f887;
	abs.f32 	%f113, %f68;
	setp.lt.f32 	%p197, %f113, 0f00800000;
	mul.f32 	%f888, %f113, 0f4B800000;
	selp.f32 	%f889, %f888, %f113, %p197;
	selp.f32 	%f890, 0fC1C00000, 0f00000000, %p197;
	mov.b32 	%r440, %f889;
	add.s32 	%r441, %r440, -1060439283;
	and.b32  	%r442, %r441, -8388608;
	sub.s32 	%r443, %r440, %r442;
	mov.b32 	%f891, %r443;
	cvt.rn.f32.s32 	%f892, %r442;
	fma.rn.f32 	%f893, %f892, 0f34000000, %f890;
	add.f32 	%f894, %f891, 0fBF800000;
	add.f32 	%f895, %f891, 0f3F800000;
	rcp.approx.ftz.f32 	%f896, %f895;
	add.f32 	%f897, %f894, %f894;
	mul.f32 	%f898, %f897, %f896;
	mul.f32 	%f899, %f898, %f898;
	sub.f32 	%f900, %f894, %f898;
	add.f32 	%f901, %f900, %f900;
	neg.f32 	%f902, %f898;
	fma.rn.f32 	%f903, %f902, %f894, %f901;
	mul.rn.f32 	%f904, %f896, %f903;
	fma.rn.f32 	%f905, %f899, 0f3A2C32E4, 0f3B52E7DB;
	fma.rn.f32 	%f906, %f905, %f899, 0f3C93BB73;
	fma.rn.f32 	%f907, %f906, %f899, 0f3DF6384F;
	mul.rn.f32 	%f908, %f907, %f899;
	fma.rn.f32 	%f909, %f898, 0f3FB8AA3B, %f893;
	sub.f32 	%f910, %f893, %f909;
	fma.rn.f32 	%f911, %f898, 0f3FB8AA3B, %f910;
	fma.rn.f32 	%f912, %f904, 0f3FB8AA3B, %f911;
	fma.rn.f32 	%f913, %f898, 0f32A55E34, %f912;
	mul.f32 	%f914, %f908, 0f40400000;
	fma.rn.f32 	%f915, %f914, %f904, %f913;
	fma.rn.f32 	%f916, %f908, %f898, %f915;
	add.rn.f32 	%f917, %f909, %f916;
	neg.f32 	%f918, %f909;
	add.rn.f32 	%f919, %f917, %f918;
	neg.f32 	%f920, %f919;
	add.rn.f32 	%f921, %f916, %f920;
	mul.rn.f32 	%f922, %f917, %f70;
	neg.f32 	%f923, %f922;
	fma.rn.f32 	%f924, %f917, %f70, %f923;
	fma.rn.f32 	%f925, %f921, %f70, %f924;
	cvt.rni.f32.f32 	%f926, %f922;
	sub.f32 	%f927, %f922, %f926;
	add.f32 	%f928, %f927, %f925;
	fma.rn.f32 	%f929, %f928, 0f391FCB8E, 0f3AAF85ED;
	fma.rn.f32 	%f930, %f929, %f928, 0f3C1D9856;
	fma.rn.f32 	%f931, %f930, %f928, 0f3D6357BB;
	fma.rn.f32 	%f932, %f931, %f928, 0f3E75FDEC;
	fma.rn.f32 	%f933, %f932, %f928, 0f3F317218;
	fma.rn.f32 	%f934, %f933, %f928, 0f3F800000;
	cvt.rzi.s32.f32 	%r444, %f926;
	setp.gt.f32 	%p198, %f926, 0f00000000;
	selp.b32 	%r445, 0, -2097152000, %p198;
	add.s32 	%r446, %r445, 2130706432;
	mov.b32 	%f935, %r446;
	mul.f32 	%f936, %f934, %f935;
	shl.b32 	%r447, %r444, 23;
	sub.s32 	%r448, %r447, %r445;
	mov.b32 	%f937, %r448;
	mul.f32 	%f938, %f936, %f937;
	abs.f32 	%f939, %f922;
	setp.gt.f32 	%p199, %f939, 0f43180000;
	setp.lt.f32 	%p200, %f922, 0f00000000;
	selp.f32 	%f940, 0f00000000, 0f7F800000, %p200;
	selp.f32 	%f114, %f940, %f938, %p199;
	setp.eq.f32 	%p201, %f68, 0f3F800000;
	setp.eq.f32 	%p202, %f70, 0f00000000;
	or.pred  	%p203, %p201, %p202;
	@%p203 bra 	$L__BB0_332;
	setp.num.f32 	%p204, %f113, %f113;
	abs.f32 	%f941, %f70;
	setp.num.f32 	%p205, %f941, %f941;
	and.pred  	%p206, %p204, %p205;
	@%p206 bra 	$L__BB0_289;
	add.rn.f32 	%f3091, %f68, %f70;
	bra.uni 	$L__BB0_332;
$L__BB0_289:
	setp.neu.f32 	%p207, %f68, 0f00000000;
	setp.neu.f32 	%p208, %f113, 0f7F800000;
	and.pred  	%p209, %p207, %p208;
	@%p209 bra 	$L__BB0_291;
	setp.neu.f32 	%p216, %f112, 0f3F800000;
	add.f32 	%f946, %f68, %f68;
	mov.b32 	%r449, %f946;
	setp.lt.f32 	%p217, %f70, 0f00000000;
	xor.b32  	%r450, %r449, 2139095040;
	selp.b32 	%r451, %r450, %r449, %p217;
	and.b32  	%r452, %r451, 2147483647;
	selp.b32 	%r453, %r452, %r451, %p216;
	mov.b32 	%f3091, %r453;
	bra.uni 	$L__BB0_332;
$L__BB0_291:
	setp.eq.f32 	%p210, %f68, 0fBF800000;
	setp.eq.f32 	%p211, %f941, 0f7F800000;
	and.pred  	%p212, %p210, %p211;
	@%p212 bra 	$L__BB0_332;
	setp.geu.f32 	%p213, %f68, 0f00000000;
	mov.f32 	%f3091, %f114;
	@%p213 bra 	$L__BB0_332;
	setp.neu.f32 	%p214, %f112, 0f3F800000;
	neg.f32 	%f943, %f114;
	selp.f32 	%f944, %f114, %f943, %p214;
	cvt.rmi.f32.f32 	%f945, %f70;
	setp.neu.f32 	%p215, %f70, %f945;
	selp.f32 	%f3091, 0f7FFFFFFF, %f944, %p215;
	bra.uni 	$L__BB0_332;
$L__BB0_294:
	setp.neu.f32 	%p186, %f69, 0f00000000;
	setp.neu.f32 	%p187, %f120, 0f7F800000;
	and.pred  	%p188, %p186, %p187;
	@%p188 bra 	$L__BB0_296;
	setp.neu.f32 	%p195, %f119, 0f3F800000;
	add.f32 	%f882, %f69, %f69;
	mov.b32 	%r435, %f882;
	setp.lt.f32 	%p196, %f68, 0f00000000;
	xor.b32  	%r436, %r435, 2139095040;
	selp.b32 	%r437, %r436, %r435, %p196;
	and.b32  	%r438, %r437, 2147483647;
	selp.b32 	%r439, %r438, %r437, %p195;
	mov.b32 	%f3091, %r439;
	bra.uni 	$L__BB0_332;
$L__BB0_296:
	setp.eq.f32 	%p189, %f69, 0fBF800000;
	setp.eq.f32 	%p190, %f877, 0f7F800000;
	and.pred  	%p191, %p189, %p190;
	@%p191 bra 	$L__BB0_332;
	setp.geu.f32 	%p192, %f69, 0f00000000;
	mov.f32 	%f3091, %f121;
	@%p192 bra 	$L__BB0_332;
	setp.neu.f32 	%p193, %f119, 0f3F800000;
	neg.f32 	%f879, %f121;
	selp.f32 	%f880, %f121, %f879, %p193;
	cvt.rmi.f32.f32 	%f881, %f68;
	setp.neu.f32 	%p194, %f68, %f881;
	selp.f32 	%f3091, 0f7FFFFFFF, %f880, %p194;
	bra.uni 	$L__BB0_332;
$L__BB0_299:
	mul.f32 	%f756, %f68, 0f3F000000;
	cvt.rzi.f32.f32 	%f757, %f756;
	add.f32 	%f758, %f757, %f757;
	sub.f32 	%f759, %f68, %f758;
	abs.f32 	%f126, %f759;
	abs.f32 	%f127, %f70;
	setp.lt.f32 	%p155, %f127, 0f00800000;
	mul.f32 	%f760, %f127, 0f4B800000;
	selp.f32 	%f761, %f760, %f127, %p155;
	selp.f32 	%f762, 0fC1C00000, 0f00000000, %p155;
	mov.b32 	%r412, %f761;
	add.s32 	%r413, %r412, -1060439283;
	and.b32  	%r414, %r413, -8388608;
	sub.s32 	%r415, %r412, %r414;
	mov.b32 	%f763, %r415;
	cvt.rn.f32.s32 	%f764, %r414;
	fma.rn.f32 	%f765, %f764, 0f34000000, %f762;
	add.f32 	%f766, %f763, 0fBF800000;
	add.f32 	%f767, %f763, 0f3F800000;
	rcp.approx.ftz.f32 	%f768, %f767;
	add.f32 	%f769, %f766, %f766;
	mul.f32 	%f770, %f769, %f768;
	mul.f32 	%f771, %f770, %f770;
	sub.f32 	%f772, %f766, %f770;
	add.f32 	%f773, %f772, %f772;
	neg.f32 	%f774, %f770;
	fma.rn.f32 	%f775, %f774, %f766, %f773;
	mul.rn.f32 	%f776, %f768, %f775;
	fma.rn.f32 	%f777, %f771, 0f3A2C32E4, 0f3B52E7DB;
	fma.rn.f32 	%f778, %f777, %f771, 0f3C93BB73;
	fma.rn.f32 	%f779, %f778, %f771, 0f3DF6384F;
	mul.rn.f32 	%f780, %f779, %f771;
	fma.rn.f32 	%f781, %f770, 0f3FB8AA3B, %f765;
	sub.f32 	%f782, %f765, %f781;
	fma.rn.f32 	%f783, %f770, 0f3FB8AA3B, %f782;
	fma.rn.f32 	%f784, %f776, 0f3FB8AA3B, %f783;
	fma.rn.f32 	%f785, %f770, 0f32A55E34, %f784;
	mul.f32 	%f786, %f780, 0f40400000;
	fma.rn.f32 	%f787, %f786, %f776, %f785;
	fma.rn.f32 	%f788, %f780, %f770, %f787;
	add.rn.f32 	%f789, %f781, %f788;
	neg.f32 	%f790, %f781;
	add.rn.f32 	%f791, %f789, %f790;
	neg.f32 	%f792, %f791;
	add.rn.f32 	%f793, %f788, %f792;
	mul.rn.f32 	%f794, %f789, %f68;
	neg.f32 	%f795, %f794;
	fma.rn.f32 	%f796, %f789, %f68, %f795;
	fma.rn.f32 	%f797, %f793, %f68, %f796;
	cvt.rni.f32.f32 	%f798, %f794;
	sub.f32 	%f799, %f794, %f798;
	add.f32 	%f800, %f799, %f797;
	fma.rn.f32 	%f801, %f800, 0f391FCB8E, 0f3AAF85ED;
	fma.rn.f32 	%f802, %f801, %f800, 0f3C1D9856;
	fma.rn.f32 	%f803, %f802, %f800, 0f3D6357BB;
	fma.rn.f32 	%f804, %f803, %f800, 0f3E75FDEC;
	fma.rn.f32 	%f805, %f804, %f800, 0f3F317218;
	fma.rn.f32 	%f806, %f805, %f800, 0f3F800000;
	cvt.rzi.s32.f32 	%r416, %f798;
	setp.gt.f32 	%p156, %f798, 0f00000000;
	selp.b32 	%r417, 0, -2097152000, %p156;
	add.s32 	%r418, %r417, 2130706432;
	mov.b32 	%f807, %r418;
	mul.f32 	%f808, %f806, %f807;
	shl.b32 	%r419, %r416, 23;
	sub.s32 	%r420, %r419, %r417;
	mov.b32 	%f809, %r420;
	mul.f32 	%f810, %f808, %f809;
	abs.f32 	%f811, %f794;
	setp.gt.f32 	%p157, %f811, 0f43180000;
	setp.lt.f32 	%p158, %f794, 0f00000000;
	selp.f32 	%f812, 0f00000000, 0f7F800000, %p158;
	selp.f32 	%f128, %f812, %f810, %p157;
	setp.eq.f32 	%p159, %f70, 0f3F800000;
	setp.eq.f32 	%p160, %f68, 0f00000000;
	or.pred  	%p161, %p159, %p160;
	@%p161 bra 	$L__BB0_332;
	setp.num.f32 	%p162, %f127, %f127;
	abs.f32 	%f813, %f68;
	setp.num.f32 	%p163, %f813, %f813;
	and.pred  	%p164, %p162, %p163;
	@%p164 bra 	$L__BB0_302;
	add.rn.f32 	%f3091, %f70, %f68;
	bra.uni 	$L__BB0_332;
$L__BB0_302:
	setp.neu.f32 	%p165, %f70, 0f00000000;
	setp.neu.f32 	%p166, %f127, 0f7F800000;
	and.pred  	%p167, %p165, %p166;
	@%p167 bra 	$L__BB0_304;
	setp.neu.f32 	%p174, %f126, 0f3F800000;
	add.f32 	%f818, %f70, %f70;
	mov.b32 	%r421, %f818;
	setp.lt.f32 	%p175, %f68, 0f00000000;
	xor.b32  	%r422, %r421, 2139095040;
	selp.b32 	%r423, %r422, %r421, %p175;
	and.b32  	%r424, %r423, 2147483647;
	selp.b32 	%r425, %r424, %r423, %p174;
	mov.b32 	%f3091, %r425;
	bra.uni 	$L__BB0_332;
$L__BB0_304:
	setp.eq.f32 	%p168, %f70, 0fBF800000;
	setp.eq.f32 	%p169, %f813, 0f7F800000;
	and.pred  	%p170, %p168, %p169;
	@%p170 bra 	$L__BB0_332;
	setp.geu.f32 	%p171, %f70, 0f00000000;
	mov.f32 	%f3091, %f128;
	@%p171 bra 	$L__BB0_332;
	setp.neu.f32 	%p172, %f126, 0f3F800000;
	neg.f32 	%f815, %f128;
	selp.f32 	%f816, %f128, %f815, %p172;
	cvt.rmi.f32.f32 	%f817, %f68;
	setp.neu.f32 	%p173, %f68, %f817;
	selp.f32 	%f3091, 0f7FFFFFFF, %f816, %p173;
	bra.uni 	$L__BB0_332;
$L__BB0_307:
	mul.f32 	%f1175, %f143, %f144;
	fma.rn.f32 	%f3091, %f1175, %f142, %f142;
	bra.uni 	$L__BB0_332;
$L__BB0_308:
	setp.geu.f32 	%p262, %f68, 0f00000000;
	setp.lt.f32 	%p263, %f68, 0fBF000000;
	selp.f32 	%f1207, %f68, 0f3F800000, %p263;
	setp.eq.f32 	%p264, %f68, 0f00000000;
	cvt.rni.f32.f32 	%f1208, %f68;
	sub.f32 	%f1209, %f68, %f1208;
	selp.f32 	%f1210, %f68, %f1209, %p264;
	setp.le.f32 	%p265, %f68, 0f3F000000;
	selp.f32 	%f1211, %f1210, 0f3F800000, %p265;
	mul.f32 	%f1212, %f1207, %f1211;
	fma.rn.f32 	%f1213, %f1210, 0fBA8C9F66, 0f3BE903D7;
	fma.rn.f32 	%f1214, %f1213, %f1210, 0fBC1E00B0;
	fma.rn.f32 	%f1215, %f1214, %f1210, 0fBD2CC522;
	fma.rn.f32 	%f1216, %f1215, %f1210, 0f3E2A89B3;
	fma.rn.f32 	%f1217, %f1216, %f1210, 0fBD2C0C05;
	fma.rn.f32 	%f1218, %f1217, %f1210, 0fBF27E7A2;
	fma.rn.f32 	%f1219, %f1218, %f1210, 0f3F13C468;
	fma.rn.f32 	%f1220, %f1219, %f1212, 0f00000000;
	fma.rn.f32 	%f1221, %f1220, %f1210, %f1212;
	mov.f32 	%f1222, 0f3F800000;
	div.approx.f32 	%f3088, %f1222, %f1221;
	mov.f32 	%f3091, %f3088;
	@%p262 bra 	$L__BB0_332;
$L__BB0_309:
	cvt.rzi.f32.f32 	%f1224, %f68;
	setp.eq.f32 	%p266, %f68, %f1224;
	mov.f32 	%f3091, 0f7FFFFFFF;
	@%p266 bra 	$L__BB0_332;
	setp.geu.f32 	%p267, %f68, 0fC2246666;
	mov.f32 	%f3091, %f3088;
	@%p267 bra 	$L__BB0_332;
	cvt.rzi.s32.f32 	%r510, %f68;
	and.b32  	%r511, %r510, 1;
	setp.eq.b32 	%p268, %r511, 1;
	selp.f32 	%f3091, 0f00000000, %f3088, %p268;
	bra.uni 	$L__BB0_332;
$L__BB0_312:
	abs.f32 	%f150, %f68;
	setp.gtu.f32 	%p242, %f150, 0f41000000;
	@%p242 bra 	$L__BB0_314;
	add.f32 	%f1042, %f150, 0fC019E8A9;
	add.f32 	%f1043, %f1042, 0fB3E971B3;
	fma.rn.f32 	%f1044, %f1043, 0fA6B3B8E7, 0fA9ACA9B3;
	fma.rn.f32 	%f1045, %f1044, %f1043, 0f2C3F0E18;
	fma.rn.f32 	%f1046, %f1045, %f1043, 0fACD41781;
	fma.rn.f32 	%f1047, %f1046, %f1043, 0fAFE90F38;
	fma.rn.f32 	%f1048, %f1047, %f1043, 0f3020305B;
	fma.rn.f32 	%f1049, %f1048, %f1043, 0f33797143;
	fma.rn.f32 	%f1050, %f1049, %f1043, 0f30F76F85;
	fma.rn.f32 	%f1051, %f1050, %f1043, 0fB6B6DFC6;
	fma.rn.f32 	%f1052, %f1051, %f1043, 0fB6F665C9;
	fma.rn.f32 	%f1053, %f1052, %f1043, 0f399E2DEB;
	fma.rn.f32 	%f1054, %f1053, %f1043, 0f3A4AE334;
	fma.rn.f32 	%f1055, %f1054, %f1043, 0fBBEEAA1B;
	fma.rn.f32 	%f1056, %f1055, %f1043, 0fBCDA7747;
	mul.f32 	%f1057, %f1043, %f1056;
	add.f32 	%f1058, %f150, 0fC0B0A47B;
	add.f32 	%f1059, %f1058, 0f339A7A37;
	mul.f32 	%f1060, %f1059, %f1057;
	add.f32 	%f1061, %f150, 0fC10A75AB;
	add.f32 	%f1062, %f1061, 0fB4CCCDED;
	mul.f32 	%f3091, %f1062, %f1060;
	bra.uni 	$L__BB0_332;
$L__BB0_314:
	abs.f32 	%f1064, %f150;
	setp.eq.f32 	%p243, %f1064, 0f7F800000;
	mov.f32 	%f3091, 0f00000000;
	@%p243 bra 	$L__BB0_332;
	rcp.approx.ftz.f32 	%f1065, %f150;
	mul.f32 	%f1066, %f1065, %f1065;
	fma.rn.f32 	%f1067, %f1066, 0f4056FE93, 0fBF03B7C2;
	fma.rn.f32 	%f1068, %f1067, %f1066, 0f3DD3B3F3;
	fma.rn.f32 	%f1069, %f1068, %f1066, 0fBD7FFFB6;
	fma.rn.f32 	%f1070, %f1069, %f1066, 0f3F800000;
	fma.rn.f32 	%f1071, %f1066, 0f3F91E009, 0fBE52412D;
	fma.rn.f32 	%f1072, %f1071, %f1066, 0f3D854ED1;
	fma.rn.f32 	%f1073, %f1072, %f1066, 0fBDFFFFFF;
	fma.rn.f32 	%f152, %f1073, %f1065, %f150;
	rsqrt.approx.f32 	%f1074, %f150;
	mul.f32 	%f1075, %f1074, 0f3F4C422A;
	mul.f32 	%f153, %f1070, %f1075;
	mul.f32 	%f1076, %f152, 0f3F22F983;
	cvt.rni.s32.f32 	%r1143, %f1076;
	cvt.rn.f32.s32 	%f1077, %r1143;
	fma.rn.f32 	%f1078, %f1077, 0fBFC90FDA, %f152;
	fma.rn.f32 	%f1079, %f1077, 0fB3A22168, %f1078;
	fma.rn.f32 	%f3089, %f1077, 0fA7C234C5, %f1079;
	abs.f32 	%f155, %f152;
	setp.ltu.f32 	%p244, %f155, 0f47CE4780;
	@%p244 bra 	$L__BB0_323;
	setp.neu.f32 	%p245, %f155, 0f7F800000;
	@%p245 bra 	$L__BB0_318;
	mov.f32 	%f1082, 0f00000000;
	mul.rn.f32 	%f3089, %f152, %f1082;
	mov.b32 	%r1143, 0;
	bra.uni 	$L__BB0_323;
$L__BB0_318:
	mov.b32 	%r63, %f152;
	shl.b32 	%r475, %r63, 8;
	or.b32  	%r64, %r475, -2147483648;
	mov.b64 	%rd426, 0;
	mov.b32 	%r1140, 0;
$L__BB0_319:
	.pragma "nounroll";
	mul.wide.u32 	%rd176, %r1140, 4;
	add.s64 	%rd178, %rd177, %rd176;
	ld.global.nc.u32 	%r476, [%rd178];
	mad.wide.u32 	%rd179, %r476, %r64, %rd426;
	shr.u64 	%rd426, %rd179, 32;
	add.s64 	%rd180, %rd18, %rd176;
	st.local.u32 	[%rd180], %rd179;
	add.s32 	%r1140, %r1140, 1;
	setp.ne.s32 	%p246, %r1140, 6;
	@%p246 bra 	$L__BB0_319;
	shr.u32 	%r477, %r63, 23;
	st.local.u32 	[%rd18+24], %rd426;
	and.b32  	%r67, %r477, 31;
	and.b32  	%r478, %r477, 224;
	add.s32 	%r479, %r478, -128;
	shr.u32 	%r480, %r479, 5;
	mul.wide.u32 	%rd181, %r480, 4;
	sub.s64 	%rd46, %rd18, %rd181;
	ld.local.u32 	%r1141, [%rd46+24];
	ld.local.u32 	%r1142, [%rd46+20];
	setp.eq.s32 	%p247, %r67, 0;
	@%p247 bra 	$L__BB0_322;
	shf.l.wrap.b32 	%r1141, %r1142, %r1141, %r67;
	ld.local.u32 	%r481, [%rd46+16];
	shf.l.wrap.b32 	%r1142, %r481, %r1142, %r67;
$L__BB0_322:
	shr.u32 	%r482, %r1141, 30;
	shf.l.wrap.b32 	%r483, %r1142, %r1141, 2;
	shl.b32 	%r484, %r1142, 2;
	shr.u32 	%r485, %r483, 31;
	add.s32 	%r486, %r485, %r482;
	neg.s32 	%r487, %r486;
	setp.lt.s32 	%p248, %r63, 0;
	selp.b32 	%r1143, %r487, %r486, %p248;
	xor.b32  	%r488, %r483, %r63;
	shr.s32 	%r489, %r483, 31;
	xor.b32  	%r490, %r489, %r483;
	xor.b32  	%r491, %r489, %r484;
	cvt.u64.u32 	%rd182, %r490;
	shl.b64 	%rd183, %rd182, 32;
	cvt.u64.u32 	%rd184, %r491;
	or.b64  	%rd185, %rd183, %rd184;
	cvt.rn.f64.s64 	%fd110, %rd185;
	mul.f64 	%fd111, %fd110, 0d3BF921FB54442D19;
	cvt.rn.f32.f64 	%f1080, %fd111;
	neg.f32 	%f1081, %f1080;
	setp.lt.s32 	%p249, %r488, 0;
	selp.f32 	%f3089, %f1081, %f1080, %p249;
$L__BB0_323:
	and.b32  	%r493, %r1143, 3;
	cvt.rn.f32.u32 	%f1083, %r493;
	fma.rn.f32 	%f1084, %f1083, 0f3FC90FDB, 0fBF490FDB;
	add.f32 	%f1085, %f3089, %f1084;
	mul.f32 	%f1086, %f1085, 0f3F22F983;
	cvt.rni.s32.f32 	%r494, %f1086;
	cvt.rn.f32.s32 	%f1087, %r494;
	fma.rn.f32 	%f1088, %f1087, 0fBFC90FDA, %f1085;
	fma.rn.f32 	%f1089, %f1087, 0fB3A22168, %f1088;
	add.s32 	%r495, %r494, 1;
	mul.rn.f32 	%f1090, %f1089, %f1089;
	and.b32  	%r496, %r494, 1;
	setp.eq.b32 	%p250, %r496, 1;
	selp.f32 	%f1091, %f1089, 0f3F800000, %p250;
	fma.rn.f32 	%f1092, %f1090, %f1091, 0f00000000;
	fma.rn.f32 	%f1093, %f1090, 0f37CBAC00, 0fBAB607ED;
	selp.f32 	%f1094, 0fB94D4153, %f1093, %p250;
	selp.f32 	%f1095, 0f3C0885E4, 0f3D2AAABB, %p250;
	fma.rn.f32 	%f1096, %f1094, %f1090, %f1095;
	selp.f32 	%f1097, 0fBE2AAAA8, 0fBEFFFFFF, %p250;
	fma.rn.f32 	%f1098, %f1096, %f1090, %f1097;
	fma.rn.f32 	%f1099, %f1098, %f1092, %f1091;
	and.b32  	%r497, %r495, 2;
	setp.eq.s32 	%p251, %r497, 0;
	mov.f32 	%f1100, 0f00000000;
	sub.f32 	%f1101, %f1100, %f1099;
	selp.f32 	%f1102, %f1099, %f1101, %p251;
	mul.f32 	%f3091, %f153, %f1102;
	bra.uni 	$L__BB0_332;
$L__BB0_324:
	mov.f32 	%f3091, 0f203D26D1;
	bra.uni 	$L__BB0_332;
$L__BB0_325:
	mov.f32 	%f3091, 0f419C2618;
	bra.uni 	$L__BB0_332;
$L__BB0_326:
	mov.f32 	%f3091, 0fC29C7832;
	bra.uni 	$L__BB0_332;
$L__BB0_327:
	mov.f32 	%f3091, 0fC15964A5;
	bra.uni 	$L__BB0_332;
$L__BB0_328:
	mov.f32 	%f3091, 0fC2769F23;
	bra.uni 	$L__BB0_332;
$L__BB0_329:
	mov.f32 	%f3091, 0fC1CB99DE;
	bra.uni 	$L__BB0_332;
$L__BB0_330:
	mov.f32 	%f3091, 0fC2528C31;
	bra.uni 	$L__BB0_332;
$L__BB0_331:
	mul.f32 	%f3091, %f68, 0f3F000000;
$L__BB0_332:
	mul.wide.u32 	%rd186, %r18, 4;
	add.s64 	%rd187, %rd22, %rd186;
	st.local.f32 	[%rd187], %f3091;
	setp.gt.u32 	%p271, %r18, 1;
	mov.f64 	%fd633, 0dFFF0000000000000;
	@%p271 bra 	$L__BB0_155;
	ld.local.f32 	%f165, [%rd22+4];
	abs.f32 	%f1237, %f165;
	setp.equ.f32 	%p272, %f1237, 0f7F800000;
	@%p272 bra 	$L__BB0_336;
	ld.global.f32 	%f1238, [%rd34+4];
	sub.f32 	%f1239, %f165, %f1238;
	ld.global.f32 	%f1240, [%rd34+8];
	mul.f32 	%f1241, %f1239, %f1239;
	cvt.f64.f32 	%fd146, %f1241;
	cvt.f64.f32 	%fd147, %f1240;
	add.f64 	%fd148, %fd147, %fd147;
	mul.f64 	%fd149, %fd148, %fd147;
	div.rn.f64 	%fd150, %fd146, %fd149;
	setp.lt.f32 	%p273, %f1240, 0f00800000;
	mul.f32 	%f1242, %f1240, 0f4B000000;
	selp.f32 	%f1243, %f1242, %f1240, %p273;
	selp.f32 	%f1244, 0fC1B80000, 0f00000000, %p273;
	mov.b32 	%r516, %f1243;
	add.s32 	%r517, %r516, -1059760811;
	and.b32  	%r518, %r517, -8388608;
	sub.s32 	%r519, %r516, %r518;
	mov.b32 	%f1245, %r519;
	cvt.rn.f32.s32 	%f1246, %r518;
	fma.rn.f32 	%f1247, %f1246, 0f34000000, %f1244;
	add.f32 	%f1248, %f1245, 0fBF800000;
	fma.rn.f32 	%f1249, %f1248, 0fBE055027, 0f3E1039F6;
	fma.rn.f32 	%f1250, %f1249, %f1248, 0fBDF8CDCC;
	fma.rn.f32 	%f1251, %f1250, %f1248, 0f3E0F2955;
	fma.rn.f32 	%f1252, %f1251, %f1248, 0fBE2AD8B9;
	fma.rn.f32 	%f1253, %f1252, %f1248, 0f3E4CED0B;
	fma.rn.f32 	%f1254, %f1253, %f1248, 0fBE7FFF22;
	fma.rn.f32 	%f1255, %f1254, %f1248, 0f3EAAAA78;
	fma.rn.f32 	%f1256, %f1255, %f1248, 0fBF000000;
	mul.f32 	%f1257, %f1248, %f1256;
	fma.rn.f32 	%f1258, %f1257, %f1248, %f1248;
	fma.rn.f32 	%f1259, %f1247, 0f3F317218, %f1258;
	setp.gt.u32 	%p274, %r516, 2139095039;
	fma.rn.f32 	%f1260, %f1243, 0f7F800000, 0f7F800000;
	selp.f32 	%f1261, %f1260, %f1259, %p274;
	setp.eq.f32 	%p275, %f1243, 0f00000000;
	selp.f32 	%f1262, 0fFF800000, %f1261, %p275;
	cvt.f64.f32 	%fd151, %f1262;
	fma.rn.f64 	%fd152, %fd151, 0d4000000000000000, 0d3FFD67F1C0000000;
	mul.f64 	%fd153, %fd152, 0dBFE0000000000000;
	sub.f64 	%fd12, %fd153, %fd150;
	abs.f64 	%fd154, %fd12;
	setp.equ.f64 	%p276, %fd154, 0d7FF0000000000000;
	@%p276 bra 	$L__BB0_336;
	ld.param.u32 	%r1114, [_Z16MH_simple_kerneliPiPfP5datumiiPdS3_i_param_4];
	add.f64 	%fd604, %fd604, %fd12;
	add.s32 	%r1126, %r1126, 1;
	setp.ne.s32 	%p277, %r1126, %r1114;
	mov.f64 	%fd633, %fd604;
	@%p277 bra 	$L__BB0_154;
$L__BB0_336:
	ld.param.u32 	%r1119, [_Z16MH_simple_kerneliPiPfP5datumiiPdS3_i_param_5];
	setp.lt.s32 	%p278, %r1119, 1;
	@%p278 bra 	$L__BB0_1104;
	ld.param.u32 	%r1121, [_Z16MH_simple_kerneliPiPfP5datumiiPdS3_i_param_8];
	mov.f32 	%f1263, 0fB1800000;
	mov.f32 	%f1264, 0f3EE38E39;
	mul.rn.f32 	%f1265, %f1264, %f1263;
	mov.f32 	%f1266, 0f3D4A4588;
	mov.f32 	%f1267, 0f3DF80F5F;
	mul.rn.f32 	%f1268, %f1267, %f1266;
	fma.rn.f32 	%f1269, %f1265, 0f3FB8AA3B, 0f336DD092;
	fma.rn.f32 	%f1270, 0f3E638E39, 0f32A55E34, %f1269;
	mul.f32 	%f1271, %f1268, 0f40400000;
	fma.rn.f32 	%f1272, %f1271, %f1265, %f1270;
	fma.rn.f32 	%f1273, %f1268, 0f3E638E39, %f1272;
	mov.f32 	%f1274, 0f405484B1;
	add.rn.f32 	%f166, %f1274, %f1273;
	mov.f32 	%f1275, 0fC05484B1;
	add.rn.f32 	%f1276, %f166, %f1275;
	neg.f32 	%f1277, %f1276;
	add.rn.f32 	%f167, %f1273, %f1277;
	mov.f64 	%fd155, 0d3FECCCCCCC000000;
	{
	.reg .b32 %temp; 
	mov.b64 	{%temp, %r521}, %fd155;
	}
	{
	.reg .b32 %temp; 
	mov.b64 	{%r522, %temp}, %fd155;
	}
	setp.lt.s32 	%p279, %r521, 1048576;
	mov.f64 	%fd156, 0d434CCCCCCC000000;
	{
	.reg .b32 %temp; 
	mov.b64 	{%temp, %r523}, %fd156;
	}
	{
	.reg .b32 %temp; 
	mov.b64 	{%r524, %temp}, %fd156;
	}
	mov.b32 	%r525, 1127219200;
	mov.b32 	%r526, -2147483648;
	mov.b64 	%fd15, {%r526, %r525};
	mov.f64 	%fd157, 0d4000000000000000;
	{
	.reg .b32 %temp; 
	mov.b64 	{%temp, %r527}, %fd157;
	}
	{
	.reg .b32 %temp; 
	mov.b64 	{%r528, %temp}, %fd157;
	}
	setp.lt.s32 	%p280, %r527, 1048576;
	mov.f64 	%fd158, 0d4360000000000000;
	{
	.reg .b32 %temp; 
	mov.b64 	{%temp, %r529}, %fd158;
	}
	{
	.reg .b32 %temp; 
	mov.b64 	{%r530, %temp}, %fd158;
	}
	selp.b32 	%r531, %r523, %r521, %p279;
	selp.b32 	%r532, %r524, %r522, %p279;
	add.s32 	%r77, %r531, -1;
	selp.f64 	%fd159, 0d434CCCCCCC000000, 0d3FECCCCCCC000000, %p279;
	fma.rn.f64 	%fd160, %fd159, 0d7FF0000000000000, 0d7FF0000000000000;
	{
	.reg .b32 %temp; 
	mov.b64 	{%temp, %r533}, %fd159;
	}
	and.b32  	%r534, %r533, 2147483647;
	setp.eq.s32 	%p281, %r534, 0;
	selp.f64 	%fd16, 0dFFF0000000000000, %fd160, %p281;
	selp.b32 	%r535, -1077, -1023, %p279;
	shr.u32 	%r536, %r531, 20;
	add.s32 	%r78, %r535, %r536;
	and.b32  	%r537, %r531, 1048575;
	or.b32  	%r79, %r537, 1072693248;
	mov.b64 	%fd17, {%r532, %r79};
	{
	.reg .b32 %temp; 
	mov.b64 	{%r538, %temp}, %fd17;
	}
	{
	.reg .b32 %temp; 
	mov.b64 	{%temp, %r539}, %fd17;
	}
	add.s32 	%r540, %r539, -1048576;
	mov.b64 	%fd18, {%r538, %r540};
	selp.b32 	%r541, %r529, %r527, %p280;
	selp.b32 	%r542, %r530, %r528, %p280;
	add.s32 	%r80, %r541, -2146435072;
	selp.f64 	%fd161, 0d4360000000000000, 0d4000000000000000, %p280;
	fma.rn.f64 	%fd162, %fd161, 0d7FF0000000000000, 0d7FF0000000000000;
	{
	.reg .b32 %temp; 
	mov.b64 	{%temp, %r543}, %fd161;
	}
	and.b32  	%r544, %r543, 2147483647;
	setp.eq.s32 	%p282, %r544, 0;
	selp.f64 	%fd19, 0dFFF0000000000000, %fd162, %p282;
	selp.b32 	%r545, -1077, -1023, %p280;
	shr.u32 	%r546, %r541, 20;
	add.s32 	%r81, %r545, %r546;
	and.b32  	%r547, %r541, 1048575;
	or.b32  	%r82, %r547, 1072693248;
	mov.b64 	%fd20, {%r542, %r82};
	{
	.reg .b32 %temp; 
	mov.b64 	{%r548, %temp}, %fd20;
	}
	{
	.reg .b32 %temp; 
	mov.b64 	{%temp, %r549}, %fd20;
	}
	add.s32 	%r550, %r549, -1048576;
	mov.b64 	%fd21, {%r548, %r550};
	add.s32 	%r83, %r541, -1;
	mul.wide.s32 	%rd188, %r1, 4;
	add.s64 	%rd47, %rd2, %rd188;
	mul.wide.s32 	%rd48, %r301, 4;
	add.s64 	%rd189, %rd47, %rd48;
	add.s64 	%rd190, %rd189, %rd48;
	add.s64 	%rd191, %rd190, %rd48;
	add.s64 	%rd192, %rd191, %rd48;
	add.s64 	%rd193, %rd192, %rd48;
	add.s64 	%rd194, %rd193, %rd48;
	add.s64 	%rd195, %rd194, %rd48;
	add.s64 	%rd196, %rd195, %rd48;
	add.s64 	%rd197, %rd196, %rd48;
	add.s64 	%rd198, %rd197, %rd48;
	add.s64 	%rd199, %rd198, %rd48;
	add.s64 	%rd200, %rd199, %rd48;
	add.s64 	%rd201, %rd200, %rd48;
	add.s64 	%rd202, %rd201, %rd48;
	add.s64 	%rd203, %rd202, %rd48;
	add.s64 	%rd204, %rd203, %rd48;
	add.s64 	%rd205, %rd204, %rd48;
	add.s64 	%rd206, %rd205, %rd48;
	add.s64 	%rd207, %rd206, %rd48;
	add.s64 	%rd208, %rd207, %rd48;
	add.s64 	%rd209, %rd208, %rd48;
	add.s64 	%rd210, %rd209, %rd48;
	add.s64 	%rd211, %rd210, %rd48;
	add.s64 	%rd49, %rd211, %rd48;
	add.s64 	%rd212, %rd49, %rd48;
	add.s64 	%rd50, %rd212, %rd48;
	add.s64 	%rd51, %rd50, %rd48;
	add.s64 	%rd52, %rd51, %rd48;
	add.s64 	%rd53, %rd52, %rd48;
	add.s32 	%r1221, %r1121, %r1;
	add.f64 	%fd634, %fd632, %fd633;
	mov.b32 	%r1144, 0;
$L__BB0_338:
	mov.f64 	%fd25, %fd632;
	mov.f64 	%fd24, %fd633;
	mov.f64 	%fd23, %fd634;
	ld.param.u64 	%rd418, [_Z16MH_simple_kerneliPiPfP5datumiiPdS3_i_param_3];
	cvta.to.global.u64 	%rd54, %rd418;
	mul.lo.s32 	%r551, %r1144, -858993459;
	setp.lt.u32 	%p283, %r551, 858993460;
	@%p283 bra 	$L__BB0_342;
	mov.f64 	%fd627, 0d0000000000000000;
	mov.b32 	%r1178, 0;
	mov.f64 	%fd626, %fd627;
$L__BB0_340:
	mul.lo.s32 	%r553, %r1178, %r301;
	mul.wide.s32 	%rd213, %r553, 4;
	add.s64 	%rd75, %rd47, %rd213;
	ld.global.f32 	%f333, [%rd75];
	mul.wide.u32 	%rd214, %r1178, 4;
	add.s64 	%rd215, %rd25, %rd214;
	st.local.f32 	[%rd215], %f333;
$L__BB0_341:
	mad.lo.s32 	%r554, %r1221, 1103515245, 12345;
	and.b32  	%r1221, %r554, 2147483647;
	setp.gt.u32 	%p284, %r1221, 2146999999;
	@%p284 bra 	$L__BB0_341;
	bra.uni 	$L__BB0_698;
$L__BB0_342:
	abs.f64 	%fd538, %fd23;
	setp.equ.f64 	%p678, %fd538, 0d7FF0000000000000;
	mov.b32 	%r1148, 0;
	@%p678 bra 	$L__BB0_345;
$L__BB0_343:
	mad.lo.s32 	%r888, %r1221, 1103515245, 12345;
	and.b32  	%r1221, %r888, 2147483647;
	setp.gt.u32 	%p679, %r1221, 2080374752;
	@%p679 bra 	$L__BB0_343;
	mul.hi.u32 	%r889, %r1221, -2147483615;
	shr.u32 	%r1148, %r889, 25;
$L__BB0_345:
	add.s32 	%r92, %r1148, 1;
	mov.u32 	%r1149, %r1148;
$L__BB0_346:
	mad.lo.s32 	%r890, %r1149, %r301, %r1;
	mul.wide.s32 	%rd335, %r890, 4;
	add.s64 	%rd55, %rd1, %rd335;
	ld.global.u32 	%r891, [%rd55];
	mul.wide.u32 	%rd336, %r1149, 4;
	add.s64 	%rd337, %rd24, %rd336;
	st.local.u32 	[%rd337], %r891;
	setp.eq.s32 	%p680, %r1149, %r1148;
	@%p680 bra 	$L__BB0_350;
	add.s32 	%r1151, %r1149, 1;
$L__BB0_348:
	setp.le.u32 	%p681, %r1151, %r92;
	@%p681 bra 	$L__BB0_352;
	shr.u32 	%r1151, %r1151, 1;
	setp.ne.s32 	%p682, %r1151, %r92;
	@%p682 bra 	$L__BB0_348;
$L__BB0_350:
	mad.lo.s32 	%r892, %r1221, 1103515245, 12345;
	and.b32  	%r1221, %r892, 2147483647;
	setp.gt.u32 	%p683, %r1221, 2070787787;
	@%p683 bra 	$L__BB0_350;
	mul.hi.u32 	%r893, %r1221, -536870883;
	shr.u32 	%r894, %r893, 26;
	st.global.u32 	[%rd55], %r894;
$L__BB0_352:
	add.s32 	%r1149, %r1149, 1;
	setp.ne.s32 	%p684, %r1149, 31;
	@%p684 bra 	$L__BB0_346;
	mov.b32 	%r1154, 31;
$L__BB0_354:
	setp.gt.u32 	%p685, %r1154, 15;
	shl.b32 	%r896, %r1154, 1;
	mul.wide.u32 	%rd338, %r896, 4;
	add.s64 	%rd56, %rd17, %rd338;
	mov.f32 	%f170, 0f3F800000;
	mov.f32 	%f3094, %f170;
	@%p685 bra 	$L__BB0_356;
	ld.local.v2.f32 	{%f170, %f3094}, [%rd56];
$L__BB0_356:
	add.s32 	%r103, %r1154, -1;
	mul.lo.s32 	%r104, %r103, %r301;
	add.s32 	%r898, %r104, %r1;
	mul.wide.s32 	%rd339, %r898, 4;
	add.s64 	%rd340, %rd1, %rd339;
	ld.global.u32 	%r897, [%rd340];
	setp.gt.s32 	%p686, %r897, 5;
	@%p686 bra 	$L__BB0_375;
	setp.gt.s32 	%p715, %r897, -986;
	@%p715 bra 	$L__BB0_363;
	setp.gt.s32 	%p725, %r897, -997;
	@%p725 bra 	$L__BB0_427;
	setp.eq.s32 	%p726, %r897, -999;
	@%p726 bra 	$L__BB0_417;
	setp.eq.s32 	%p727, %r897, -998;
	@%p727 bra 	$L__BB0_427;
	setp.eq.s32 	%p728, %r897, -997;
	@%p728 bra 	$L__BB0_362;
	bra.uni 	$L__BB0_371;
$L__BB0_362:
	add.f32 	%f3094, %f170, 0f3F800000;
	bra.uni 	$L__BB0_428;
$L__BB0_363:
	setp.gt.s32 	%p716, %r897, 1;
	@%p716 bra 	$L__BB0_368;
	setp.lt.u32 	%p722, %r897, 2;
	@%p722 bra 	$L__BB0_427;
	setp.eq.s32 	%p723, %r897, -985;
	@%p723 bra 	$L__BB0_426;
	setp.eq.s32 	%p724, %r897, -984;
	@%p724 bra 	$L__BB0_367;
	bra.uni 	$L__BB0_371;
$L__BB0_367:
	add.f32 	%f3094, %f170, 0f3F800000;
	bra.uni 	$L__BB0_428;
$L__BB0_368:
	setp.gt.s32 	%p717, %r897, 3;
	@%p717 bra 	$L__BB0_372;
	setp.eq.s32 	%p720, %r897, 2;
	@%p720 bra 	$L__BB0_411;
	setp.eq.s32 	%p721, %r897, 3;
	mov.f32 	%f3094, %f170;
	@%p721 bra 	$L__BB0_428;
$L__BB0_371:
	mov.f32 	%f3094, 0f7FC00000;
	bra.uni 	$L__BB0_428;
$L__BB0_372:
	setp.eq.s32 	%p718, %r897, 4;
	@%p718 bra 	$L__BB0_428;
	setp.eq.s32 	%p719, %r897, 5;
	@%p719 bra 	$L__BB0_374;
	bra.uni 	$L__BB0_371;
$L__BB0_374:
	add.f32 	%f2301, %f170, 0f3F800000;
	add.f32 	%f3094, %f2301, %f3094;
	bra.uni 	$L__BB0_428;
$L__BB0_375:
	setp.gt.s32 	%p687, %r897, 15;
	@%p687 bra 	$L__BB0_393;
	setp.gt.s32 	%p702, %r897, 10;
	@%p702 bra 	$L__BB0_385;
	setp.gt.s32 	%p709, %r897, 7;
	@%p709 bra 	$L__BB0_381;
	setp.eq.s32 	%p713, %r897, 6;
	@%p713 bra 	$L__BB0_413;
	setp.eq.s32 	%p714, %r897, 7;
	@%p714 bra 	$L__BB0_380;
	bra.uni 	$L__BB0_371;
$L__BB0_380:
	add.f32 	%f2299, %f3094, 0f3F800000;
	add.f32 	%f3094, %f170, %f2299;
	bra.uni 	$L__BB0_428;
$L__BB0_381:
	setp.eq.s32 	%p710, %r897, 8;
	@%p710 bra 	$L__BB0_412;
	setp.eq.s32 	%p711, %r897, 9;
	@%p711 bra 	$L__BB0_414;
	setp.eq.s32 	%p712, %r897, 10;
	@%p712 bra 	$L__BB0_384;
	bra.uni 	$L__BB0_371;
$L__BB0_384:
	add.f32 	%f2296, %f170, 0f3F800000;
	add.f32 	%f3094, %f2296, 0f3F800000;
	bra.uni 	$L__BB0_428;
$L__BB0_385:
	setp.gt.s32 	%p703, %r897, 12;
	@%p703 bra 	$L__BB0_389;
	setp.eq.s32 	%p707, %r897, 11;
	@%p707 bra 	$L__BB0_415;
	setp.eq.s32 	%p708, %r897, 12;
	@%p708 bra 	$L__BB0_388;
	bra.uni 	$L__BB0_371;
$L__BB0_388:
	add.f32 	%f2294, %f170, 0f3F800000;
	add.f32 	%f3094, %f2294, %f3094;
	bra.uni 	$L__BB0_428;
$L__BB0_389:
	setp.eq.s32 	%p704, %r897, 13;
	@%p704 bra 	$L__BB0_418;
	setp.eq.s32 	%p705, %r897, 14;
	@%p705 bra 	$L__BB0_423;
	setp.eq.s32 	%p706, %r897, 15;
	@%p706 bra 	$L__BB0_392;
	bra.uni 	$L__BB0_371;
$L__BB0_392:
	add.f32 	%f2293, %f170, 0f3F800000;
	add.f32 	%f3094, %f2293, %f3094;
	bra.uni 	$L__BB0_428;
$L__BB0_393:
	setp.gt.s32 	%p688, %r897, 20;
	@%p688 bra 	$L__BB0_402;
	setp.gt.s32 	%p696, %r897, 17;
	@%p696 bra 	$L__BB0_398;
	setp.eq.s32 	%p700, %r897, 16;
	@%p700 bra 	$L__BB0_424;
	setp.eq.s32 	%p701, %r897, 17;
	@%p701 bra 	$L__BB0_397;
	bra.uni 	$L__BB0_371;
$L__BB0_397:
	add.f32 	%f2291, %f3094, 0f3F800000;
	add.f32 	%f3094, %f170, %f2291;
	bra.uni 	$L__BB0_428;
$L__BB0_398:
	setp.eq.s32 	%p697, %r897, 18;
	@%p697 bra 	$L__BB0_425;
	setp.eq.s32 	%p698, %r897, 19;
	@%p698 bra 	$L__BB0_416;
	setp.eq.s32 	%p699, %r897, 20;
	@%p699 bra 	$L__BB0_401;
	bra.uni 	$L__BB0_371;
$L__BB0_401:
	add.f32 	%f3094, %f170, 0f3F800000;
	bra.uni 	$L__BB0_428;
$L__BB0_402:
	setp.gt.s32 	%p689, %r897, 23;
	@%p689 bra 	$L__BB0_407;
	setp.eq.s32 	%p693, %r897, 21;
	@%p693 bra 	$L__BB0_419;
	setp.eq.s32 	%p694, %r897, 22;
	@%p694 bra 	$L__BB0_420;
	setp.eq.s32 	%p695, %r897, 23;
	@%p695 bra 	$L__BB0_406;
	bra.uni 	$L__BB0_371;
$L__BB0_406:
	add.f32 	%f3094, %f170, 0f3F800000;
	bra.uni 	$L__BB0_428;
$L__BB0_407:
	setp.eq.s32 	%p690, %r897, 24;
	@%p690 bra 	$L__BB0_421;
	setp.eq.s32 	%p691, %r897, 25;
	@%p691 bra 	$L__BB0_422;
	setp.eq.s32 	%p692, %r897, 26;
	@%p692 bra 	$L__BB0_410;
	bra.uni 	$L__BB0_371;
$L__BB0_410:
	add.f32 	%f3094, %f170, 0f3F800000;
	bra.uni 	$L__BB0_428;
$L__BB0_411:
	add.f32 	%f3094, %f170, 0f3F800000;
	bra.uni 	$L__BB0_428;
$L__BB0_412:
	add.f32 	%f2298, %f170, 0f3F800000;
	add.f32 	%f3094, %f2298, 0f3F800000;
	bra.uni 	$L__BB0_428;
$L__BB0_413:
	add.f32 	%f2300, %f170, 0f3F800000;
	add.f32 	%f3094, %f2300, %f3094;
	bra.uni 	$L__BB0_428;
$L__BB0_414:
	add.f32 	%f2297, %f170, 0f3F800000;
	add.f32 	%f3094, %f2297, %f3094;
	bra.uni 	$L__BB0_428;
$L__BB0_415:
	add.f32 	%f2295, %f170, 0f3F800000;
	add.f32 	%f3094, %f2295, %f3094;
	bra.uni 	$L__BB0_428;
$L__BB0_416:
	add.f32 	%f3094, %f170, 0f3F800000;
	bra.uni 	$L__BB0_428;
$L__BB0_417:
	add.f32 	%f3094, %f170, 0f3F800000;
	bra.uni 	$L__BB0_428;
$L__BB0_418:
	add.f32 	%f3094, %f170, 0f3F800000;
	bra.uni 	$L__BB0_428;
$L__BB0_419:
	add.f32 	%f3094, %f170, 0f3F800000;
	bra.uni 	$L__BB0_428;
$L__BB0_420:
	add.f32 	%f3094, %f170, 0f3F800000;
	bra.uni 	$L__BB0_428;
$L__BB0_421:
	add.f32 	%f3094, %f170, 0f3F800000;
	bra.uni 	$L__BB0_428;
$L__BB0_422:
	add.f32 	%f3094, %f170, 0f3F800000;
	bra.uni 	$L__BB0_428;
$L__BB0_423:
	add.f32 	%f3094, %f170, 0f3F800000;
	bra.uni 	$L__BB0_428;
$L__BB0_424:
	add.f32 	%f2292, %f170, 0f3F800000;
	add.f32 	%f3094, %f2292, 0f3F800000;
	bra.uni 	$L__BB0_428;
$L__BB0_425:
	add.f32 	%f2290, %f170, 0f3F800000;
	add.f32 	%f3094, %f2290, 0f3F800000;
	bra.uni 	$L__BB0_428;
$L__BB0_426:
	add.f32 	%f3094, %f170, 0f3F800000;
	bra.uni 	$L__BB0_428;
$L__BB0_427:
	mov.f32 	%f3094, 0f3F800000;
$L__BB0_428:
	mul.wide.u32 	%rd341, %r1154, 4;
	add.s64 	%rd57, %rd17, %rd341;
	st.local.f32 	[%rd57], %f3094;
	setp.lt.u32 	%p729, %r1154, 2;
	@%p729 bra 	$L__BB0_518;
	setp.gt.u32 	%p968, %r103, 15;
	mov.f32 	%f202, 0f3F800000;
	mov.f32 	%f3097, %f202;
	@%p968 bra 	$L__BB0_431;
	ld.local.v2.f32 	{%f202, %f3097}, [%rd56+-8];
$L__BB0_431:
	sub.s32 	%r1109, %r104, %r301;
	add.s32 	%r1110, %r1109, %r1;
	mul.wide.s32 	%rd414, %r1110, 4;
	add.s64 	%rd415, %rd1, %rd414;
	ld.global.u32 	%r1108, [%rd415];
	setp.gt.s32 	%p969, %r1108, 5;
	@%p969 bra 	$L__BB0_450;
	setp.gt.s32 	%p998, %r1108, -986;
	@%p998 bra 	$L__BB0_438;
	setp.gt.s32 	%p1008, %r1108, -997;
	@%p1008 bra 	$L__BB0_501;
	setp.eq.s32 	%p1009, %r1108, -999;
	@%p1009 bra 	$L__BB0_502;
	setp.eq.s32 	%p1010, %r1108, -998;
	@%p1010 bra 	$L__BB0_501;
	setp.eq.s32 	%p1011, %r1108, -997;
	@%p1011 bra 	$L__BB0_437;
	bra.uni 	$L__BB0_446;
$L__BB0_437:
	add.f32 	%f3097, %f202, 0f3F800000;
	bra.uni 	$L__BB0_503;
$L__BB0_438:
	setp.gt.s32 	%p999, %r1108, 1;
	@%p999 bra 	$L__BB0_443;
	setp.lt.u32 	%p1005, %r1108, 2;
	@%p1005 bra 	$L__BB0_501;
	setp.eq.s32 	%p1006, %r1108, -985;
	@%p1006 bra 	$L__BB0_500;
	setp.eq.s32 	%p1007, %r1108, -984;
	@%p1007 bra 	$L__BB0_442;
	bra.uni 	$L__BB0_446;
$L__BB0_442:
	add.f32 	%f3097, %f202, 0f3F800000;
	bra.uni 	$L__BB0_503;
$L__BB0_443:
	setp.gt.s32 	%p1000, %r1108, 3;
	@%p1000 bra 	$L__BB0_447;
	setp.eq.s32 	%p1003, %r1108, 2;
	@%p1003 bra 	$L__BB0_499;
	setp.eq.s32 	%p1004, %r1108, 3;
	mov.f32 	%f3097, %f202;
	@%p1004 bra 	$L__BB0_503;
$L__BB0_446:
	mov.f32 	%f3097, 0f7FC00000;
	bra.uni 	$L__BB0_503;
$L__BB0_447:
	setp.eq.s32 	%p1001, %r1108, 4;
	@%p1001 bra 	$L__BB0_503;
	setp.eq.s32 	%p1002, %r1108, 5;
	@%p1002 bra 	$L__BB0_449;
	bra.uni 	$L__BB0_446;
$L__BB0_449:
	add.f32 	%f3057, %f202, 0f3F800000;
	add.f32 	%f3097, %f3057, %f3097;
	bra.uni 	$L__BB0_503;
$L__BB0_450:
	setp.gt.s32 	%p970, %r1108, 15;
	@%p970 bra 	$L__BB0_468;
	setp.gt.s32 	%p985, %r1108, 10;
	@%p985 bra 	$L__BB0_460;
	setp.gt.s32 	%p992, %r1108, 7;
	@%p992 bra 	$L__BB0_456;
	setp.eq.s32 	%p996, %r1108, 6;
	@%p996 bra 	$L__BB0_498;
	setp.eq.s32 	%p997, %r1108, 7;
	@%p997 bra 	$L__BB0_455;
	bra.uni 	$L__BB0_446;
$L__BB0_455:
	add.f32 	%f3055, %f3097, 0f3F800000;
	add.f32 	%f3097, %f202, %f3055;
	bra.uni 	$L__BB0_503;
$L__BB0_456:
	setp.eq.s32 	%p993, %r1108, 8;
	@%p993 bra 	$L__BB0_497;
	setp.eq.s32 	%p994, %r1108, 9;
	@%p994 bra 	$L__BB0_496;
	setp.eq.s32 	%p995, %r1108, 10;
	@%p995 bra 	$L__BB0_459;
	bra.uni 	$L__BB0_446;
$L__BB0_459:
	add.f32 	%f3052, %f202, 0f3F800000;
	add.f32 	%f3097, %f3052, 0f3F800000;
	bra.uni 	$L__BB0_503;
$L__BB0_460:
	setp.gt.s32 	%p986, %r1108, 12;
	@%p986 bra 	$L__BB0_464;
	setp.eq.s32 	%p990, %r1108, 11;
	@%p990 bra 	$L__BB0_495;
	setp.eq.s32 	%p991, %r1108, 12;
	@%p991 bra 	$L__BB0_463;
	bra.uni 	$L__BB0_446;
$L__BB0_463:
	add.f32 	%f3050, %f202, 0f3F800000;
	add.f32 	%f3097, %f3050, %f3097;
	bra.uni 	$L__BB0_503;
$L__BB0_464:
	setp.eq.s32 	%p987, %r1108, 13;
	@%p987 bra 	$L__BB0_494;
	setp.eq.s32 	%p988, %r1108, 14;
	@%p988 bra 	$L__BB0_493;
	setp.eq.s32 	%p989, %r1108, 15;
	@%p989 bra 	$L__BB0_467;
	bra.uni 	$L__BB0_446;
$L__BB0_467:
	add.f32 	%f3049, %f202, 0f3F800000;
	add.f32 	%f3097, %f3049, %f3097;
	bra.uni 	$L__BB0_503;
$L__BB0_468:
	setp.gt.s32 	%p971, %r1108, 20;
	@%p971 bra 	$L__BB0_477;
	setp.gt.s32 	%p979, %r1108, 17;
	@%p979 bra 	$L__BB0_473;
	setp.eq.s32 	%p983, %r1108, 16;
	@%p983 bra 	$L__BB0_492;
	setp.eq.s32 	%p984, %r1108, 17;
	@%p984 bra 	$L__BB0_472;
	bra.uni 	$L__BB0_446;
$L__BB0_472:
	add.f32 	%f3047, %f3097, 0f3F800000;
	add.f32 	%f3097, %f202, %f3047;
	bra.uni 	$L__BB0_503;
$L__BB0_473:
	setp.eq.s32 	%p980, %r1108, 18;
	@%p980 bra 	$L__BB0_491;
	setp.eq.s32 	%p981, %r1108, 19;
	@%p981 bra 	$L__BB0_490;
	setp.eq.s32 	%p982, %r1108, 20;
	@%p982 bra 	$L__BB0_476;
	bra.uni 	$L__BB0_446;
$L__BB0_476:
	add.f32 	%f3097, %f202, 0f3F800000;
	bra.uni 	$L__BB0_503;
$L__BB0_477:
	setp.gt.s32 	%p972, %r1108, 23;
	@%p972 bra 	$L__BB0_482;
	setp.eq.s32 	%p976, %r1108, 21;
	@%p976 bra 	$L__BB0_489;
	setp.eq.s32 	%p977, %r1108, 22;
	@%p977 bra 	$L__BB0_488;
	setp.eq.s32 	%p978, %r1108, 23;
	@%p978 bra 	$L__BB0_481;
	bra.uni 	$L__BB0_446;
$L__BB0_481:
	add.f32 	%f3097, %f202, 0f3F800000;
	bra.uni 	$L__BB0_503;
$L__BB0_482:
	setp.eq.s32 	%p973, %r1108, 24;
	@%p973 bra 	$L__BB0_487;
	setp.eq.s32 	%p974, %r1108, 25;
	@%p974 bra 	$L__BB0_486;
	setp.ne.s32 	%p975, %r1108, 26;
	@%p975 bra 	$L__BB0_446;
	add.f32 	%f3097, %f202, 0f3F800000;
	bra.uni 	$L__BB0_503;
$L__BB0_486:
	add.f32 	%f3097, %f202, 0f3F800000;
	bra.uni 	$L__BB0_503;
$L__BB0_487:
	add.f32 	%f3097, %f202, 0f3F800000;
	bra.uni 	$L__BB0_503;
$L__BB0_488:
	add.f32 	%f3097, %f202, 0f3F800000;
	bra.uni 	$L__BB0_503;
$L__BB0_489:
	add.f32 	%f3097, %f202, 0f3F800000;
	bra.uni 	$L__BB0_503;
$L__BB0_490:
	add.f32 	%f3097, %f202, 0f3F800000;
	bra.uni 	$L__BB0_503;
$L__BB0_491:
	add.f32 	%f3046, %f202, 0f3F800000;
	add.f32 	%f3097, %f3046, 0f3F800000;
	bra.uni 	$L__BB0_503;
$L__BB0_492:
	add.f32 	%f3048, %f202, 0f3F800000;
	add.f32 	%f3097, %f3048, 0f3F800000;
	bra.uni 	$L__BB0_503;
$L__BB0_493:
	add.f32 	%f3097, %f202, 0f3F800000;
	bra.uni 	$L__BB0_503;
$L__BB0_494:
	add.f32 	%f3097, %f202, 0f3F800000;
	bra.uni 	$L__BB0_503;
$L__BB0_495:
	add.f32 	%f3051, %f202, 0f3F800000;
	add.f32 	%f3097, %f3051, %f3097;
	bra.uni 	$L__BB0_503;
$L__BB0_496:
	add.f32 	%f3053, %f202, 0f3F800000;
	add.f32 	%f3097, %f3053, %f3097;
	bra.uni 	$L__BB0_503;
$L__BB0_497:
	add.f32 	%f3054, %f202, 0f3F800000;
	add.f32 	%f3097, %f3054, 0f3F800000;
	bra.uni 	$L__BB0_503;
$L__BB0_498:
	add.f32 	%f3056, %f202, 0f3F800000;
	add.f32 	%f3097, %f3056, %f3097;
	bra.uni 	$L__BB0_503;
$L__BB0_499:
	add.f32 	%f3097, %f202, 0f3F800000;
	bra.uni 	$L__BB0_503;
$L__BB0_500:
	add.f32 	%f3097, %f202, 0f3F800000;
	bra.uni 	$L__BB0_503;
$L__BB0_501:
	mov.f32 	%f3097, 0f3F800000;
	bra.uni 	$L__BB0_503;
$L__BB0_502:
	add.f32 	%f3097, %f202, 0f3F800000;
$L__BB0_503:
	st.local.f32 	[%rd57+-4], %f3097;
	add.s32 	%r1154, %r1154, -2;
	bra.uni 	$L__BB0_354;
$L__BB0_504:
	ld.param.u32 	%r1117, [_Z16MH_simple_kerneliPiPfP5datumiiPdS3_i_param_4];
	setp.lt.s32 	%p743, %r1117, 1;
	mov.f64 	%fd633, 0d0000000000000000;
	@%p743 bra 	$L__BB0_688;
	mov.f64 	%fd611, 0d0000000000000000;
	mov.b32 	%r1156, 0;
$L__BB0_506:
	mul.wide.u32 	%rd346, %r1156, 12;
	add.s64 	%rd59, %rd54, %rd346;
	ld.global.f32 	%f232, [%rd59];
	mov.b32 	%r1157, 31;
$L__BB0_507:
	mov.u32 	%r109, %r1157;
	setp.gt.u32 	%p744, %r109, 15;
	mov.f32 	%f235, %f232;
	mov.f32 	%f236, %f232;
	@%p744 bra 	$L__BB0_509;
	shl.b32 	%r919, %r109, 1;
	mul.wide.u32 	%rd347, %r919, 4;
	add.s64 	%rd348, %rd16, %rd347;
	ld.local.v2.f32 	{%f235, %f236}, [%rd348];
$L__BB0_509:
	add.s32 	%r1157, %r109, -1;
	mul.lo.s32 	%r921, %r1157, %r301;
	add.s32 	%r922, %r921, %r1;
	mul.wide.s32 	%rd349, %r922, 4;
	add.s64 	%rd350, %rd1, %rd349;
	ld.global.u32 	%r920, [%rd350];
	mul.wide.s32 	%rd351, %r921, 4;
	add.s64 	%rd352, %rd47, %rd351;
	ld.global.f32 	%f237, [%rd352];
	mov.f32 	%f3108, 0f3F800000;
	setp.gt.s32 	%p745, %r920, 4;
	@%p745 bra 	$L__BB0_553;
	setp.gt.s32 	%p775, %r920, -990;
	@%p775 bra 	$L__BB0_533;
	setp.gt.s32 	%p790, %r920, -995;
	@%p790 bra 	$L__BB0_525;
	setp.gt.s32 	%p797, %r920, -998;
	@%p797 bra 	$L__BB0_521;
	setp.eq.s32 	%p801, %r920, -999;
	@%p801 bra 	$L__BB0_601;
	setp.eq.s32 	%p802, %r920, -998;
	@%p802 bra 	$L__BB0_515;
	bra.uni 	$L__BB0_584;
$L__BB0_515:
	setp.gt.u32 	%p949, %r83, 2146435070;
	mov.f64 	%fd612, %fd19;
	@%p949 bra 	$L__BB0_517;
	setp.gt.u32 	%p950, %r82, 1073127582;
	selp.f64 	%fd555, %fd21, %fd20, %p950;
	selp.u32 	%r1086, 1, 0, %p950;
	add.s32 	%r1087, %r81, %r1086;
	add.f64 	%fd556, %fd555, 0dBFF0000000000000;
	add.f64 	%fd557, %fd555, 0d3FF0000000000000;
	rcp.approx.ftz.f64 	%fd558, %fd557;
	neg.f64 	%fd559, %fd557;
	fma.rn.f64 	%fd560, %fd559, %fd558, 0d3FF0000000000000;
	fma.rn.f64 	%fd561, %fd560, %fd560, %fd560;
	fma.rn.f64 	%fd562, %fd561, %fd558, %fd558;
	mul.f64 	%fd563, %fd556, %fd562;
	fma.rn.f64 	%fd564, %fd556, %fd562, %fd563;
	mul.f64 	%fd565, %fd564, %fd564;
	fma.rn.f64 	%fd566, %fd565, 0d3EB1380B3AE80F1E, 0d3ED0EE258B7A8B04;
	fma.rn.f64 	%fd567, %fd566, %fd565, 0d3EF3B2669F02676F;
	fma.rn.f64 	%fd568, %fd567, %fd565, 0d3F1745CBA9AB0956;
	fma.rn.f64 	%fd569, %fd568, %fd565, 0d3F3C71C72D1B5154;
	fma.rn.f64 	%fd570, %fd569, %fd565, 0d3F624924923BE72D;
	fma.rn.f64 	%fd571, %fd570, %fd565, 0d3F8999999999A3C4;
	fma.rn.f64 	%fd572, %fd571, %fd565, 0d3FB5555555555554;
	sub.f64 	%fd573, %fd556, %fd564;
	add.f64 	%fd574, %fd573, %fd573;
	neg.f64 	%fd575, %fd564;
	fma.rn.f64 	%fd576, %fd575, %fd556, %fd574;
	mul.f64 	%fd577, %fd562, %fd576;
	mul.f64 	%fd578, %fd565, %fd572;
	fma.rn.f64 	%fd579, %fd578, %fd564, %fd577;
	xor.b32  	%r1088, %r1087, -2147483648;
	mov.b32 	%r1089, 1127219200;
	mov.b64 	%fd580, {%r1088, %r1089};
	sub.f64 	%fd581, %fd580, %fd15;
	fma.rn.f64 	%fd582, %fd581, 0d3FE62E42FEFA39EF, %fd564;
	fma.rn.f64 	%fd583, %fd581, 0dBFE62E42FEFA39EF, %fd582;
	sub.f64 	%fd584, %fd583, %fd564;
	sub.f64 	%fd585, %fd579, %fd584;
	fma.rn.f64 	%fd586, %fd581, 0d3C7ABC9E3B39803F, %fd585;
	add.f64 	%fd612, %fd582, %fd586;
$L__BB0_517:
	cvt.rn.f32.f64 	%f3108, %fd612;
	bra.uni 	$L__BB0_684;
$L__BB0_518:
	ld.local.f32 	%f2304, [%rd17+4];
	mul.f32 	%f2305, %f2304, 0fC1D80000;
	cvt.f64.f32 	%fd610, %f2305;
	mov.b32 	%r1155, 0;
$L__BB0_519:
	mul.lo.s32 	%r900, %r1155, %r301;
	mul.wide.s32 	%rd342, %r900, 4;
	add.s64 	%rd343, %rd47, %rd342;
	ld.global.f32 	%f2306, [%rd343];
	fma.rn.f32 	%f2307, %f2306, %f2306, 0f3F800000;
	setp.lt.f32 	%p730, %f2307, 0f00800000;
	mul.f32 	%f2308, %f2307, 0f4B000000;
	selp.f32 	%f2309, %f2308, %f2307, %p730;
	selp.f32 	%f2310, 0fC1B80000, 0f00000000, %p730;
	mov.b32 	%r901, %f2309;
	add.s32 	%r902, %r901, -1059760811;
	and.b32  	%r903, %r902, -8388608;
	sub.s32 	%r904, %r901, %r903;
	mov.b32 	%f2311, %r904;
	cvt.rn.f32.s32 	%f2312, %r903;
	fma.rn.f32 	%f2313, %f2312, 0f34000000, %f2310;
	add.f32 	%f2314, %f2311, 0fBF800000;
	fma.rn.f32 	%f2315, %f2314, 0fBE055027, 0f3E1039F6;
	fma.rn.f32 	%f2316, %f2315, %f2314, 0fBDF8CDCC;
	fma.rn.f32 	%f2317, %f2316, %f2314, 0f3E0F2955;
	fma.rn.f32 	%f2318, %f2317, %f2314, 0fBE2AD8B9;
	fma.rn.f32 	%f2319, %f2318, %f2314, 0f3E4CED0B;
	fma.rn.f32 	%f2320, %f2319, %f2314, 0fBE7FFF22;
	fma.rn.f32 	%f2321, %f2320, %f2314, 0f3EAAAA78;
	fma.rn.f32 	%f2322, %f2321, %f2314, 0fBF000000;
	mul.f32 	%f2323, %f2314, %f2322;
	fma.rn.f32 	%f2324, %f2323, %f2314, %f2314;
	fma.rn.f32 	%f2325, %f2313, 0f3F317218, %f2324;
	setp.gt.u32 	%p731, %r901, 2139095039;
	fma.rn.f32 	%f2326, %f2309, 0f7F800000, 0f7F800000;
	selp.f32 	%f2327, %f2326, %f2325, %p731;
	setp.eq.f32 	%p732, %f2309, 0f00000000;
	mov.f32 	%f2328, 0fBF928682;
	sub.f32 	%f2329, %f2328, %f2327;
	selp.f32 	%f2330, 0f7F800000, %f2329, %p732;
	cvt.f64.f32 	%fd539, %f2330;
	add.f64 	%fd540, %fd610, %fd539;
	add.s64 	%rd344, %rd343, %rd48;
	ld.global.f32 	%f2331, [%rd344];
	fma.rn.f32 	%f2332, %f2331, %f2331, 0f3F800000;
	setp.lt.f32 	%p733, %f2332, 0f00800000;
	mul.f32 	%f2333, %f2332, 0f4B000000;
	selp.f32 	%f2334, %f2333, %f2332, %p733;
	selp.f32 	%f2335, 0fC1B80000, 0f00000000, %p733;
	mov.b32 	%r905, %f2334;
	add.s32 	%r906, %r905, -1059760811;
	and.b32  	%r907, %r906, -8388608;
	sub.s32 	%r908, %r905, %r907;
	mov.b32 	%f2336, %r908;
	cvt.rn.f32.s32 	%f2337, %r907;
	fma.rn.f32 	%f2338, %f2337, 0f34000000, %f2335;
	add.f32 	%f2339, %f2336, 0fBF800000;
	fma.rn.f32 	%f2340, %f2339, 0fBE055027, 0f3E1039F6;
	fma.rn.f32 	%f2341, %f2340, %f2339, 0fBDF8CDCC;
	fma.rn.f32 	%f2342, %f2341, %f2339, 0f3E0F2955;
	fma.rn.f32 	%f2343, %f2342, %f2339, 0fBE2AD8B9;
	fma.rn.f32 	%f2344, %f2343, %f2339, 0f3E4CED0B;
	fma.rn.f32 	%f2345, %f2344, %f2339, 0fBE7FFF22;
	fma.rn.f32 	%f2346, %f2345, %f2339, 0f3EAAAA78;
	fma.rn.f32 	%f2347, %f2346, %f2339, 0fBF000000;
	mul.f32 	%f2348, %f2339, %f2347;
	fma.rn.f32 	%f2349, %f2348, %f2339, %f2339;
	fma.rn.f32 	%f2350, %f2338, 0f3F317218, %f2349;
	setp.gt.u32 	%p734, %r905, 2139095039;
	fma.rn.f32 	%f2351, %f2334, 0f7F800000, 0f7F800000;
	selp.f32 	%f2352, %f2351, %f2350, %p734;
	setp.eq.f32 	%p735, %f2334, 0f00000000;
	sub.f32 	%f2353, %f2328, %f2352;
	selp.f32 	%f2354, 0f7F800000, %f2353, %p735;
	cvt.f64.f32 	%fd541, %f2354;
	add.f64 	%fd542, %fd540, %fd541;
	add.s64 	%rd58, %rd344, %rd48;
	ld.global.f32 	%f2355, [%rd58];
	fma.rn.f32 	%f2356, %f2355, %f2355, 0f3F800000;
	setp.lt.f32 	%p736, %f2356, 0f00800000;
	mul.f32 	%f2357, %f2356, 0f4B000000;
	selp.f32 	%f2358, %f2357, %f2356, %p736;
	selp.f32 	%f2359, 0fC1B80000, 0f00000000, %p736;
	mov.b32 	%r909, %f2358;
	add.s32 	%r910, %r909, -1059760811;
	and.b32  	%r911, %r910, -8388608;
	sub.s32 	%r912, %r909, %r911;
	mov.b32 	%f2360, %r912;
	cvt.rn.f32.s32 	%f2361, %r911;
	fma.rn.f32 	%f2362, %f2361, 0f34000000, %f2359;
	add.f32 	%f2363, %f2360, 0fBF800000;
	fma.rn.f32 	%f2364, %f2363, 0fBE055027, 0f3E1039F6;
	fma.rn.f32 	%f2365, %f2364, %f2363, 0fBDF8CDCC;
	fma.rn.f32 	%f2366, %f2365, %f2363, 0f3E0F2955;
	fma.rn.f32 	%f2367, %f2366, %f2363, 0fBE2AD8B9;
	fma.rn.f32 	%f2368, %f2367, %f2363, 0f3E4CED0B;
	fma.rn.f32 	%f2369, %f2368, %f2363, 0fBE7FFF22;
	fma.rn.f32 	%f2370, %f2369, %f2363, 0f3EAAAA78;
	fma.rn.f32 	%f2371, %f2370, %f2363, 0fBF000000;
	mul.f32 	%f2372, %f2363, %f2371;
	fma.rn.f32 	%f2373, %f2372, %f2363, %f2363;
	fma.rn.f32 	%f2374, %f2362, 0f3F317218, %f2373;
	setp.gt.u32 	%p737, %r909, 2139095039;
	fma.rn.f32 	%f2375, %f2358, 0f7F800000, 0f7F800000;
	selp.f32 	%f2376, %f2375, %f2374, %p737;
	setp.eq.f32 	%p738, %f2358, 0f00000000;
	sub.f32 	%f2377, %f2328, %f2376;
	selp.f32 	%f2378, 0f7F800000, %f2377, %p738;
	cvt.f64.f32 	%fd543, %f2378;
	add.f64 	%fd632, %fd542, %fd543;
	setp.eq.s32 	%p739, %r1155, 28;
	@%p739 bra 	$L__BB0_504;
	add.s64 	%rd345, %rd58, %rd48;
	ld.global.f32 	%f2379, [%rd345];
	fma.rn.f32 	%f2380, %f2379, %f2379, 0f3F800000;
	setp.lt.f32 	%p740, %f2380, 0f00800000;
	mul.f32 	%f2381, %f2380, 0f4B000000;
	selp.f32 	%f2382, %f2381, %f2380, %p740;
	selp.f32 	%f2383, 0fC1B80000, 0f00000000, %p740;
	mov.b32 	%r913, %f2382;
	add.s32 	%r914, %r913, -1059760811;
	and.b32  	%r915, %r914, -8388608;
	sub.s32 	%r916, %r913, %r915;
	mov.b32 	%f2384, %r916;
	cvt.rn.f32.s32 	%f2385, %r915;
	fma.rn.f32 	%f2386, %f2385, 0f34000000, %f2383;
	add.f32 	%f2387, %f2384, 0fBF800000;
	fma.rn.f32 	%f2388, %f2387, 0fBE055027, 0f3E1039F6;
	fma.rn.f32 	%f2389, %f2388, %f2387, 0fBDF8CDCC;
	fma.rn.f32 	%f2390, %f2389, %f2387, 0f3E0F2955;
	fma.rn.f32 	%f2391, %f2390, %f2387, 0fBE2AD8B9;
	fma.rn.f32 	%f2392, %f2391, %f2387, 0f3E4CED0B;
	fma.rn.f32 	%f2393, %f2392, %f2387, 0fBE7FFF22;
	fma.rn.f32 	%f2394, %f2393, %f2387, 0f3EAAAA78;
	fma.rn.f32 	%f2395, %f2394, %f2387, 0fBF000000;
	mul.f32 	%f2396, %f2387, %f2395;
	fma.rn.f32 	%f2397, %f2396, %f2387, %f2387;
	fma.rn.f32 	%f2398, %f2386, 0f3F317218, %f2397;
	setp.gt.u32 	%p741, %r913, 2139095039;
	fma.rn.f32 	%f2399, %f2382, 0f7F800000, 0f7F800000;
	selp.f32 	%f2400, %f2399, %f2398, %p741;
	setp.eq.f32 	%p742, %f2382, 0f00000000;
	mov.f32 	%f2401, 0fBF928682;
	sub.f32 	%f2402, %f2401, %f2400;
	selp.f32 	%f2403, 0f7F800000, %f2402, %p742;
	cvt.f64.f32 	%fd544, %f2403;
	add.f64 	%fd610, %fd632, %fd544;
	add.s32 	%r1155, %r1155, 4;
	bra.uni 	$L__BB0_519;
$L__BB0_521:
	setp.eq.s32 	%p798, %r920, -997;
	@%p798 bra 	$L__BB0_683;
	setp.eq.s32 	%p799, %r920, -996;
	@%p799 bra 	$L__BB0_676;
	setp.eq.s32 	%p800, %r920, -995;
	@%p800 bra 	$L__BB0_524;
	bra.uni 	$L__BB0_584;
$L__BB0_524:
	mov.f32 	%f3108, 0f3F928682;
	bra.uni 	$L__BB0_684;
$L__BB0_525:
	setp.gt.s32 	%p791, %r920, -993;
	@%p791 bra 	$L__BB0_529;
	setp.eq.s32 	%p795, %r920, -994;
	@%p795 bra 	$L__BB0_677;
	setp.eq.s32 	%p796, %r920, -993;
	@%p796 bra 	$L__BB0_528;
	bra.uni 	$L__BB0_584;
$L__BB0_528:
	mov.f32 	%f3108, 0fC1BB710F;
	bra.uni 	$L__BB0_684;
$L__BB0_529:
	setp.eq.s32 	%p792, %r920, -992;
	@%p792 bra 	$L__BB0_678;
	setp.eq.s32 	%p793, %r920, -991;
	@%p793 bra 	$L__BB0_679;
	setp.eq.s32 	%p794, %r920, -990;
	@%p794 bra 	$L__BB0_532;
	bra.uni 	$L__BB0_584;
$L__BB0_532:
	mov.f32 	%f3108, 0fC22D1C6B;
	bra.uni 	$L__BB0_684;
$L__BB0_533:
	setp.gt.s32 	%p776, %r920, -985;
	@%p776 bra 	$L__BB0_546;
	setp.gt.s32 	%p784, %r920, -988;
	@%p784 bra 	$L__BB0_538;
	setp.eq.s32 	%p788, %r920, -989;
	@%p788 bra 	$L__BB0_680;
	setp.eq.s32 	%p789, %r920, -988;
	@%p789 bra 	$L__BB0_537;
	bra.uni 	$L__BB0_584;
$L__BB0_537:
	mov.f32 	%f3108, 0fC28A5777;
	bra.uni 	$L__BB0_684;
$L__BB0_538:
	setp.eq.s32 	%p785, %r920, -987;
	@%p785 bra 	$L__BB0_681;
	setp.eq.s32 	%p786, %r920, -986;
	@%p786 bra 	$L__BB0_682;
	setp.eq.s32 	%p787, %r920, -985;
	@%p787 bra 	$L__BB0_541;
	bra.uni 	$L__BB0_584;
$L__BB0_541:
	abs.f32 	%f300, %f235;
	setp.ltu.f32 	%p932, %f300, 0f3FC00000;
	@%p932 bra 	$L__BB0_660;
	setp.geu.f32 	%p933, %f235, 0f00000000;
	setp.gt.f32 	%p934, %f300, 0f42246666;
	selp.f32 	%f301, 0f42246666, %f235, %p934;
	abs.f32 	%f302, %f301;
	setp.lt.f32 	%p935, %f302, 0f00800000;
	mul.f32 	%f2870, %f302, 0f4B800000;
	selp.f32 	%f2871, %f2870, %f302, %p935;
	selp.f32 	%f2872, 0fC1C00000, 0f00000000, %p935;
	mov.b32 	%r1072, %f2871;
	add.s32 	%r1073, %r1072, -1060439283;
	and.b32  	%r1074, %r1073, -8388608;
	sub.s32 	%r1075, %r1072, %r1074;
	mov.b32 	%f2873, %r1075;
	cvt.rn.f32.s32 	%f2874, %r1074;
	fma.rn.f32 	%f2875, %f2874, 0f34000000, %f2872;
	add.f32 	%f2876, %f2873, 0fBF800000;
	add.f32 	%f2877, %f2873, 0f3F800000;
	rcp.approx.ftz.f32 	%f2878, %f2877;
	add.f32 	%f2879, %f2876, %f2876;
	mul.f32 	%f2880, %f2879, %f2878;
	mul.f32 	%f2881, %f2880, %f2880;
	sub.f32 	%f2882, %f2876, %f2880;
	add.f32 	%f2883, %f2882, %f2882;
	neg.f32 	%f2884, %f2880;
	fma.rn.f32 	%f2885, %f2884, %f2876, %f2883;
	mul.rn.f32 	%f2886, %f2878, %f2885;
	fma.rn.f32 	%f2887, %f2881, 0f3A2C32E4, 0f3B52E7DB;
	fma.rn.f32 	%f2888, %f2887, %f2881, 0f3C93BB73;
	fma.rn.f32 	%f2889, %f2888, %f2881, 0f3DF6384F;
	mul.rn.f32 	%f2890, %f2889, %f2881;
	fma.rn.f32 	%f2891, %f2880, 0f3FB8AA3B, %f2875;
	sub.f32 	%f2892, %f2875, %f2891;
	fma.rn.f32 	%f2893, %f2880, 0f3FB8AA3B, %f2892;
	fma.rn.f32 	%f2894, %f2886, 0f3FB8AA3B, %f2893;
	fma.rn.f32 	%f2895, %f2880, 0f32A55E34, %f2894;
	fma.rn.f32 	%f2896, %f2890, %f2880, %f2895;
	add.rn.f32 	%f2897, %f2891, %f2896;
	neg.f32 	%f2898, %f2891;
	add.rn.f32 	%f2899, %f2897, %f2898;
	neg.f32 	%f2900, %f2899;
	add.rn.f32 	%f2901, %f2896, %f2900;
	add.f32 	%f2902, %f302, 0fBF000000;
	mul.rn.f32 	%f2903, %f2897, %f2902;
	neg.f32 	%f2904, %f2903;
	fma.rn.f32 	%f2905, %f2897, %f2902, %f2904;
	fma.rn.f32 	%f2906, %f2901, %f2902, %f2905;
	mov.f32 	%f2907, 0f3FB8AA3B;
	mul.rn.f32 	%f2908, %f2907, %f302;
	neg.f32 	%f2909, %f2908;
	fma.rn.f32 	%f2910, %f302, 0f3FB8AA3B, %f2909;
	fma.rn.f32 	%f2911, %f302, 0f32A57060, %f2910;
	add.rn.f32 	%f3103, %f2903, %f2909;
	add.rn.f32 	%f2912, %f3103, %f2908;
	neg.f32 	%f2913, %f2912;
	add.rn.f32 	%f2914, %f3103, %f2913;
	add.rn.f32 	%f2915, %f2903, %f2913;
	neg.f32 	%f2916, %f2914;
	add.rn.f32 	%f2917, %f2909, %f2916;
	add.rn.f32 	%f2918, %f2915, %f2917;
	sub.f32 	%f2919, %f2906, %f2911;
	add.f32 	%f3104, %f2919, %f2918;
	@%p933 bra 	$L__BB0_544;
	neg.f32 	%f2920, %f3103;
	neg.f32 	%f3104, %f3104;
	setp.gt.f32 	%p936, %f302, 0f42040000;
	mov.f32 	%f2921, 0f42400000;
	sub.f32 	%f2922, %f2921, %f3103;
	selp.f32 	%f3103, %f2922, %f2920, %p936;
$L__BB0_544:
	cvt.rni.f32.f32 	%f2923, %f3103;
	sub.f32 	%f2924, %f3103, %f2923;
	add.f32 	%f2925, %f3104, %f2924;
	fma.rn.f32 	%f2926, %f2925, 0f391FCB8E, 0f3AAF85ED;
	fma.rn.f32 	%f2927, %f2926, %f2925, 0f3C1D9856;
	fma.rn.f32 	%f2928, %f2927, %f2925, 0f3D6357BB;
	fma.rn.f32 	%f2929, %f2928, %f2925, 0f3E75FDEC;
	fma.rn.f32 	%f2930, %f2929, %f2925, 0f3F317218;
	fma.rn.f32 	%f2931, %f2930, %f2925, 0f3F800000;
	cvt.rzi.s32.f32 	%r1076, %f2923;
	setp.gt.f32 	%p938, %f2923, 0f00000000;
	selp.b32 	%r1077, 0, -2097152000, %p938;
	add.s32 	%r1078, %r1077, 2130706432;
	mov.b32 	%f2932, %r1078;
	mul.f32 	%f2933, %f2931, %f2932;
	shl.b32 	%r1079, %r1076, 23;
	sub.s32 	%r1080, %r1079, %r1077;
	mov.b32 	%f2934, %r1080;
	mul.f32 	%f2935, %f2933, %f2934;
	mul.f32 	%f309, %f2935, 0f40206C99;
	rcp.approx.ftz.f32 	%f310, %f302;
	fma.rn.f32 	%f2936, %f310, 0f388F7971, 0fB8543ED8;
	fma.rn.f32 	%f2937, %f2936, %f310, 0fB9DDA6BE;
	fma.rn.f32 	%f2938, %f2937, %f310, 0f3A820ABE;
	fma.rn.f32 	%f2939, %f2938, %f310, 0fB9920AFD;
	fma.rn.f32 	%f2940, %f2939, %f310, 0fBB2F4D64;
	fma.rn.f32 	%f2941, %f2940, %f310, 0f3B638732;
	fma.rn.f32 	%f311, %f2941, %f310, 0f3DAAAAAC;
	@%p933 bra 	$L__BB0_659;
	mul.f32 	%f2943, %f310, %f311;
	fma.rn.f32 	%f2944, %f2943, %f301, %f301;
	add.f32 	%f2945, %f302, %f302;
	cvt.rni.f32.f32 	%f2946, %f2945;
	cvt.rzi.s32.f32 	%r1081, %f2946;
	fma.rn.f32 	%f2947, %f2946, 0fBF000000, %f302;
	mul.rn.f32 	%f2948, %f2947, %f2947;
	fma.rn.f32 	%f2949, %f2948, 0fBF17ACC9, 0f40233590;
	fma.rn.f32 	%f2950, %f2948, 0f3E684E12, 0fBFAAD2E0;
	fma.rn.f32 	%f2951, %f2949, %f2948, 0fC0A55DF6;
	fma.rn.f32 	%f2952, %f2950, %f2948, 0f4081E0CF;
	fma.rn.f32 	%f2953, %f2948, %f2947, 0f00000000;
	fma.rn.f32 	%f2954, %f2952, %f2948, 0fC09DE9E6;
	fma.rn.f32 	%f2955, %f2951, %f2953, 0f00000000;
	fma.rn.f32 	%f2956, %f2954, %f2948, 0f3F800000;
	fma.rn.f32 	%f2957, %f2947, 0f40490FDB, %f2955;
	and.b32  	%r1082, %r1081, 1;
	setp.eq.b32 	%p939, %r1082, 1;
	selp.f32 	%f2958, %f2956, %f2957, %p939;
	and.b32  	%r1083, %r1081, 2;
	setp.eq.s32 	%p940, %r1083, 0;
	mov.f32 	%f2959, 0f00000000;
	sub.f32 	%f2960, %f2959, %f2958;
	selp.f32 	%f2961, %f2958, %f2960, %p940;
	mul.rn.f32 	%f2962, %f2944, %f2961;
	neg.f32 	%f2963, %f2962;
	fma.rn.f32 	%f2964, %f2944, %f2961, %f2963;
	mov.f32 	%f2965, 0f3F800000;
	div.approx.f32 	%f2966, %f2965, %f2962;
	neg.f32 	%f2967, %f2966;
	mul.f32 	%f2968, %f2966, %f2967;
	mul.f32 	%f2969, %f2964, %f2968;
	mul.f32 	%f2970, %f309, %f2969;
	fma.rn.f32 	%f2971, %f309, %f2966, %f2970;
	mul.f32 	%f2972, %f2971, 0f3F000000;
	setp.gt.f32 	%p941, %f302, 0f42040000;
	mul.f32 	%f2973, %f2972, 0f27800000;
	selp.f32 	%f3105, %f2973, %f2972, %p941;
	bra.uni 	$L__BB0_661;
$L__BB0_546:
	setp.gt.s32 	%p777, %r920, 1;
	@%p777 bra 	$L__BB0_550;
	setp.eq.s32 	%p781, %r920, -984;
	@%p781 bra 	$L__BB0_664;
	setp.eq.s32 	%p782, %r920, 0;
	@%p782 bra 	$L__BB0_684;
	setp.eq.s32 	%p783, %r920, 1;
	mov.f32 	%f3108, %f237;
	@%p783 bra 	$L__BB0_684;
	bra.uni 	$L__BB0_584;
$L__BB0_550:
	setp.eq.s32 	%p778, %r920, 2;
	@%p778 bra 	$L__BB0_594;
	setp.eq.s32 	%p779, %r920, 3;
	mov.f32 	%f3108, %f235;
	@%p779 bra 	$L__BB0_684;
	setp.eq.s32 	%p780, %r920, 4;
	mov.f32 	%f3108, %f236;
	@%p780 bra 	$L__BB0_684;
	bra.uni 	$L__BB0_584;
$L__BB0_553:
	setp.gt.s32 	%p746, %r920, 15;
	@%p746 bra 	$L__BB0_574;
	setp.gt.s32 	%p761, %r920, 9;
	@%p761 bra 	$L__BB0_563;
	setp.gt.s32 	%p769, %r920, 6;
	@%p769 bra 	$L__BB0_559;
	setp.eq.s32 	%p773, %r920, 5;
	@%p773 bra 	$L__BB0_595;
	setp.eq.s32 	%p774, %r920, 6;
	@%p774 bra 	$L__BB0_558;
	bra.uni 	$L__BB0_584;
$L__BB0_558:
	sub.f32 	%f3108, %f235, %f236;
	bra.uni 	$L__BB0_684;
$L__BB0_559:
	setp.eq.s32 	%p770, %r920, 7;
	@%p770 bra 	$L__BB0_597;
	setp.eq.s32 	%p771, %r920, 8;
	@%p771 bra 	$L__BB0_596;
	setp.eq.s32 	%p772, %r920, 9;
	@%p772 bra 	$L__BB0_562;
	bra.uni 	$L__BB0_584;
$L__BB0_562:
	mul.f32 	%f3108, %f235, %f236;
	bra.uni 	$L__BB0_684;
$L__BB0_563:
	setp.gt.s32 	%p762, %r920, 12;
	@%p762 bra 	$L__BB0_568;
	setp.eq.s32 	%p766, %r920, 10;
	@%p766 bra 	$L__BB0_598;
	setp.eq.s32 	%p767, %r920, 11;
	@%p767 bra 	$L__BB0_599;
	setp.eq.s32 	%p768, %r920, 12;
	@%p768 bra 	$L__BB0_567;
	bra.uni 	$L__BB0_584;
$L__BB0_567:
	div.rn.f32 	%f3108, %f236, %f235;
	bra.uni 	$L__BB0_684;
$L__BB0_568:
	setp.eq.s32 	%p763, %r920, 13;
	@%p763 bra 	$L__BB0_602;
	setp.eq.s32 	%p764, %r920, 14;
	@%p764 bra 	$L__BB0_632;
	setp.eq.s32 	%p765, %r920, 15;
	@%p765 bra 	$L__BB0_571;
	bra.uni 	$L__BB0_584;
$L__BB0_571:
	mul.f32 	%f2715, %f236, 0f3F000000;
	cvt.rzi.f32.f32 	%f2716, %f2715;
	add.f32 	%f2717, %f2716, %f2716;
	sub.f32 	%f2718, %f236, %f2717;
	abs.f32 	%f272, %f2718;
	abs.f32 	%f273, %f235;
	setp.lt.f32 	%p898, %f273, 0f00800000;
	mul.f32 	%f2719, %f273, 0f4B800000;
	selp.f32 	%f2720, %f2719, %f273, %p898;
	selp.f32 	%f2721, 0fC1C00000, 0f00000000, %p898;
	mov.b32 	%r1028, %f2720;
	add.s32 	%r1029, %r1028, -1060439283;
	and.b32  	%r1030, %r1029, -8388608;
	sub.s32 	%r1031, %r1028, %r1030;
	mov.b32 	%f2722, %r1031;
	cvt.rn.f32.s32 	%f2723, %r1030;
	fma.rn.f32 	%f2724, %f2723, 0f34000000, %f2721;
	add.f32 	%f2725, %f2722, 0fBF800000;
	add.f32 	%f2726, %f2722, 0f3F800000;
	rcp.approx.ftz.f32 	%f2727, %f2726;
	add.f32 	%f2728, %f2725, %f2725;
	mul.f32 	%f2729, %f2728, %f2727;
	mul.f32 	%f2730, %f2729, %f2729;
	sub.f32 	%f2731, %f2725, %f2729;
	add.f32 	%f2732, %f2731, %f2731;
	neg.f32 	%f2733, %f2729;
	fma.rn.f32 	%f2734, %f2733, %f2725, %f2732;
	mul.rn.f32 	%f2735, %f2727, %f2734;
	fma.rn.f32 	%f2736, %f2730, 0f3A2C32E4, 0f3B52E7DB;
	fma.rn.f32 	%f2737, %f2736, %f2730, 0f3C93BB73;
	fma.rn.f32 	%f2738, %f2737, %f2730, 0f3DF6384F;
	mul.rn.f32 	%f2739, %f2738, %f2730;
	fma.rn.f32 	%f2740, %f2729, 0f3FB8AA3B, %f2724;
	sub.f32 	%f2741, %f2724, %f2740;
	fma.rn.f32 	%f2742, %f2729, 0f3FB8AA3B, %f2741;
	fma.rn.f32 	%f2743, %f2735, 0f3FB8AA3B, %f2742;
	fma.rn.f32 	%f2744, %f2729, 0f32A55E34, %f2743;
	mul.f32 	%f2745, %f2739, 0f40400000;
	fma.rn.f32 	%f2746, %f2745, %f2735, %f2744;
	fma.rn.f32 	%f2747, %f2739, %f2729, %f2746;
	add.rn.f32 	%f2748, %f2740, %f2747;
	neg.f32 	%f2749, %f2740;
	add.rn.f32 	%f2750, %f2748, %f2749;
	neg.f32 	%f2751, %f2750;
	add.rn.f32 	%f2752, %f2747, %f2751;
	mul.rn.f32 	%f2753, %f2748, %f236;
	neg.f32 	%f2754, %f2753;
	fma.rn.f32 	%f2755, %f2748, %f236, %f2754;
	fma.rn.f32 	%f2756, %f2752, %f236, %f2755;
	cvt.rni.f32.f32 	%f2757, %f2753;
	sub.f32 	%f2758, %f2753, %f2757;
	add.f32 	%f2759, %f2758, %f2756;
	fma.rn.f32 	%f2760, %f2759, 0f391FCB8E, 0f3AAF85ED;
	fma.rn.f32 	%f2761, %f2760, %f2759, 0f3C1D9856;
	fma.rn.f32 	%f2762, %f2761, %f2759, 0f3D6357BB;
	fma.rn.f32 	%f2763, %f2762, %f2759, 0f3E75FDEC;
	fma.rn.f32 	%f2764, %f2763, %f2759, 0f3F317218;
	fma.rn.f32 	%f2765, %f2764, %f2759, 0f3F800000;
	cvt.rzi.s32.f32 	%r1032, %f2757;
	setp.gt.f32 	%p899, %f2757, 0f00000000;
	selp.b32 	%r1033, 0, -2097152000, %p899;
	add.s32 	%r1034, %r1033, 2130706432;
	mov.b32 	%f2766, %r1034;
	mul.f32 	%f2767, %f2765, %f2766;
	shl.b32 	%r1035, %r1032, 23;
	sub.s32 	%r1036, %r1035, %r1033;
	mov.b32 	%f2768, %r1036;
	mul.f32 	%f2769, %f2767, %f2768;
	abs.f32 	%f2770, %f2753;
	setp.gt.f32 	%p900, %f2770, 0f43180000;
	setp.lt.f32 	%p901, %f2753, 0f00000000;
	selp.f32 	%f2771, 0f00000000, 0f7F800000, %p901;
	selp.f32 	%f274, %f2771, %f2769, %p900;
	setp.eq.f32 	%p902, %f235, 0f3F800000;
	setp.eq.f32 	%p903, %f236, 0f00000000;
	or.pred  	%p904, %p902, %p903;
	@%p904 bra 	$L__BB0_684;
	setp.num.f32 	%p905, %f273, %f273;
	abs.f32 	%f2772, %f236;
	setp.num.f32 	%p906, %f2772, %f2772;
	and.pred  	%p907, %p905, %p906;
	@%p907 bra 	$L__BB0_633;
	add.rn.f32 	%f3108, %f235, %f236;
	bra.uni 	$L__BB0_684;
$L__BB0_574:
	setp.gt.s32 	%p747, %r920, 20;
	@%p747 bra 	$L__BB0_585;
	setp.gt.s32 	%p755, %r920, 17;
	@%p755 bra 	$L__BB0_581;
	setp.eq.s32 	%p759, %r920, 16;
	@%p759 bra 	$L__BB0_638;
	setp.eq.s32 	%p760, %r920, 17;
	@%p760 bra 	$L__BB0_578;
	bra.uni 	$L__BB0_584;
$L__BB0_578:
	mul.f32 	%f2587, %f235, 0f3F000000;
	cvt.rzi.f32.f32 	%f2588, %f2587;
	add.f32 	%f2589, %f2588, %f2588;
	sub.f32 	%f2590, %f235, %f2589;
	abs.f32 	%f286, %f2590;
	abs.f32 	%f287, %f236;
	setp.lt.f32 	%p856, %f287, 0f00800000;
	mul.f32 	%f2591, %f287, 0f4B800000;
	selp.f32 	%f2592, %f2591, %f287, %p856;
	selp.f32 	%f2593, 0fC1C00000, 0f00000000, %p856;
	mov.b32 	%r1000, %f2592;
	add.s32 	%r1001, %r1000, -1060439283;
	and.b32  	%r1002, %r1001, -8388608;
	sub.s32 	%r1003, %r1000, %r1002;
	mov.b32 	%f2594, %r1003;
	cvt.rn.f32.s32 	%f2595, %r1002;
	fma.rn.f32 	%f2596, %f2595, 0f34000000, %f2593;
	add.f32 	%f2597, %f2594, 0fBF800000;
	add.f32 	%f2598, %f2594, 0f3F800000;
	rcp.approx.ftz.f32 	%f2599, %f2598;
	add.f32 	%f2600, %f2597, %f2597;
	mul.f32 	%f2601, %f2600, %f2599;
	mul.f32 	%f2602, %f2601, %f2601;
	sub.f32 	%f2603, %f2597, %f2601;
	add.f32 	%f2604, %f2603, %f2603;
	neg.f32 	%f2605, %f2601;
	fma.rn.f32 	%f2606, %f2605, %f2597, %f2604;
	mul.rn.f32 	%f2607, %f2599, %f2606;
	fma.rn.f32 	%f2608, %f2602, 0f3A2C32E4, 0f3B52E7DB;
	fma.rn.f32 	%f2609, %f2608, %f2602, 0f3C93BB73;
	fma.rn.f32 	%f2610, %f2609, %f2602, 0f3DF6384F;
	mul.rn.f32 	%f2611, %f2610, %f2602;
	fma.rn.f32 	%f2612, %f2601, 0f3FB8AA3B, %f2596;
	sub.f32 	%f2613, %f2596, %f2612;
	fma.rn.f32 	%f2614, %f2601, 0f3FB8AA3B, %f2613;
	fma.rn.f32 	%f2615, %f2607, 0f3FB8AA3B, %f2614;
	fma.rn.f32 	%f2616, %f2601, 0f32A55E34, %f2615;
	mul.f32 	%f2617, %f2611, 0f40400000;
	fma.rn.f32 	%f2618, %f2617, %f2607, %f2616;
	fma.rn.f32 	%f2619, %f2611, %f2601, %f2618;
	add.rn.f32 	%f2620, %f2612, %f2619;
	neg.f32 	%f2621, %f2612;
	add.rn.f32 	%f2622, %f2620, %f2621;
	neg.f32 	%f2623, %f2622;
	add.rn.f32 	%f2624, %f2619, %f2623;
	mul.rn.f32 	%f2625, %f2620, %f235;
	neg.f32 	%f2626, %f2625;
	fma.rn.f32 	%f2627, %f2620, %f235, %f2626;
	fma.rn.f32 	%f2628, %f2624, %f235, %f2627;
	cvt.rni.f32.f32 	%f2629, %f2625;
	sub.f32 	%f2630, %f2625, %f2629;
	add.f32 	%f2631, %f2630, %f2628;
	fma.rn.f32 	%f2632, %f2631, 0f391FCB8E, 0f3AAF85ED;
	fma.rn.f32 	%f2633, %f2632, %f2631, 0f3C1D9856;
	fma.rn.f32 	%f2634, %f2633, %f2631, 0f3D6357BB;
	fma.rn.f32 	%f2635, %f2634, %f2631, 0f3E75FDEC;
	fma.rn.f32 	%f2636, %f2635, %f2631, 0f3F317218;
	fma.rn.f32 	%f2637, %f2636, %f2631, 0f3F800000;
	cvt.rzi.s32.f32 	%r1004, %f2629;
	setp.gt.f32 	%p857, %f2629, 0f00000000;
	selp.b32 	%r1005, 0, -2097152000, %p857;
	add.s32 	%r1006, %r1005, 2130706432;
	mov.b32 	%f2638, %r1006;
	mul.f32 	%f2639, %f2637, %f2638;
	shl.b32 	%r1007, %r1004, 23;
	sub.s32 	%r1008, %r1007, %r1005;
	mov.b32 	%f2640, %r1008;
	mul.f32 	%f2641, %f2639, %f2640;
	abs.f32 	%f2642, %f2625;
	setp.gt.f32 	%p858, %f2642, 0f43180000;
	setp.lt.f32 	%p859, %f2625, 0f00000000;
	selp.f32 	%f2643, 0f00000000, 0f7F800000, %p859;
	selp.f32 	%f288, %f2643, %f2641, %p858;
	setp.eq.f32 	%p860, %f236, 0f3F800000;
	setp.eq.f32 	%p861, %f235, 0f00000000;
	or.pred  	%p862, %p860, %p861;
	@%p862 bra 	$L__BB0_684;
	setp.num.f32 	%p863, %f287, %f287;
	abs.f32 	%f2644, %f235;
	setp.num.f32 	%p864, %f2644, %f2644;
	and.pred  	%p865, %p863, %p864;
	@%p865 bra 	$L__BB0_646;
	add.rn.f32 	%f3108, %f236, %f235;
	bra.uni 	$L__BB0_684;
$L__BB0_581:
	setp.eq.s32 	%p756, %r920, 18;
	@%p756 bra 	$L__BB0_651;
	setp.eq.s32 	%p757, %r920, 19;
	@%p757 bra 	$L__BB0_600;
	setp.eq.s32 	%p758, %r920, 20;
	@%p758 bra 	$L__BB0_603;
$L__BB0_584:
	mov.f32 	%f3108, 0f7FFFFFFF;
	bra.uni 	$L__BB0_684;
$L__BB0_585:
	setp.gt.s32 	%p748, %r920, 23;
	@%p748 bra 	$L__BB0_590;
	setp.eq.s32 	%p752, %r920, 21;
	@%p752 bra 	$L__BB0_612;
	setp.eq.s32 	%p753, %r920, 22;
	@%p753 bra 	$L__BB0_613;
	setp.eq.s32 	%p754, %r920, 23;
	@%p754 bra 	$L__BB0_589;
	bra.uni 	$L__BB0_584;
$L__BB0_589:
	abs.f32 	%f2441, %f235;
	fma.rn.f32 	%f2442, %f2441, 0fBF000000, 0f3F000000;
	rsqrt.approx.ftz.f32 	%f2443, %f2442;
	mul.f32 	%f2444, %f2442, %f2443;
	mul.f32 	%f2445, %f2443, 0fBF000000;
	fma.rn.f32 	%f2446, %f2444, %f2445, 0f3F000000;
	fma.rn.f32 	%f2447, %f2444, %f2446, %f2444;
	setp.eq.f32 	%p813, %f2441, 0f3F800000;
	selp.f32 	%f2448, 0f00000000, %f2447, %p813;
	setp.gt.f32 	%p814, %f2441, 0f3F0F5C29;
	selp.f32 	%f2449, %f2448, %f2441, %p814;
	copysign.f32 	%f2450, %f235, %f2449;
	mul.f32 	%f2451, %f2450, %f2450;
	fma.rn.f32 	%f2452, %f2451, 0f3D10ECEF, 0f3C8B1ABB;
	fma.rn.f32 	%f2453, %f2452, %f2451, 0f3CFC028C;
	fma.rn.f32 	%f2454, %f2453, %f2451, 0f3D372139;
	fma.rn.f32 	%f2455, %f2454, %f2451, 0f3D9993DB;
	fma.rn.f32 	%f2456, %f2455, %f2451, 0f3E2AAAC6;
	mul.f32 	%f2457, %f2451, %f2456;
	fma.rn.f32 	%f2458, %f2457, %f2450, %f2450;
	neg.f32 	%f2459, %f2458;
	selp.f32 	%f2460, %f2458, %f2459, %p814;
	fma.rn.f32 	%f2461, 0f3F6EE581, 0f3FD774EB, %f2460;
	setp.gt.f32 	%p815, %f235, 0f3F0F5C29;
	selp.f32 	%f2462, %f2458, %f2461, %p815;
	add.f32 	%f2463, %f2462, %f2462;
	selp.f32 	%f3108, %f2463, %f2462, %p814;
	bra.uni 	$L__BB0_684;
$L__BB0_590:
	setp.eq.s32 	%p749, %r920, 24;
	@%p749 bra 	$L__BB0_622;
	setp.eq.s32 	%p750, %r920, 25;
	@%p750 bra 	$L__BB0_631;
	setp.eq.s32 	%p751, %r920, 26;
	@%p751 bra 	$L__BB0_593;
	bra.uni 	$L__BB0_584;
$L__BB0_593:
	abs.f32 	%f3108, %f235;
	bra.uni 	$L__BB0_684;
$L__BB0_594:
	rcp.rn.f32 	%f3108, %f235;
	bra.uni 	$L__BB0_684;
$L__BB0_595:
	add.f32 	%f3108, %f235, %f236;
	bra.uni 	$L__BB0_684;
$L__BB0_596:
	add.f32 	%f3108, %f235, %f237;
	bra.uni 	$L__BB0_684;
$L__BB0_597:
	sub.f32 	%f3108, %f236, %f235;
	bra.uni 	$L__BB0_684;
$L__BB0_598:
	mul.f32 	%f3108, %f235, %f237;
	bra.uni 	$L__BB0_684;
$L__BB0_599:
	div.rn.f32 	%f3108, %f235, %f236;
	bra.uni 	$L__BB0_684;
$L__BB0_600:
	sqrt.rn.f32 	%f3108, %f235;
	bra.uni 	$L__BB0_684;
$L__BB0_601:
	mul.f32 	%f3108, %f235, %f235;
	bra.uni 	$L__BB0_684;
$L__BB0_602:
	setp.lt.f32 	%p919, %f235, 0f00800000;
	mul.f32 	%f2789, %f235, 0f4B000000;
	selp.f32 	%f2790, %f2789, %f235, %p919;
	selp.f32 	%f2791, 0fC1B80000, 0f00000000, %p919;
	mov.b32 	%r1044, %f2790;
	add.s32 	%r1045, %r1044, -1059760811;
	and.b32  	%r1046, %r1045, -8388608;
	sub.s32 	%r1047, %r1044, %r1046;
	mov.b32 	%f2792, %r1047;
	cvt.rn.f32.s32 	%f2793, %r1046;
	fma.rn.f32 	%f2794, %f2793, 0f34000000, %f2791;
	add.f32 	%f2795, %f2792, 0fBF800000;
	fma.rn.f32 	%f2796, %f2795, 0fBE055027, 0f3E1039F6;
	fma.rn.f32 	%f2797, %f2796, %f2795, 0fBDF8CDCC;
	fma.rn.f32 	%f2798, %f2797, %f2795, 0f3E0F2955;
	fma.rn.f32 	%f2799, %f2798, %f2795, 0fBE2AD8B9;
	fma.rn.f32 	%f2800, %f2799, %f2795, 0f3E4CED0B;
	fma.rn.f32 	%f2801, %f2800, %f2795, 0fBE7FFF22;
	fma.rn.f32 	%f2802, %f2801, %f2795, 0f3EAAAA78;
	fma.rn.f32 	%f2803, %f2802, %f2795, 0fBF000000;
	mul.f32 	%f2804, %f2795, %f2803;
	fma.rn.f32 	%f2805, %f2804, %f2795, %f2795;
	fma.rn.f32 	%f2806, %f2794, 0f3F317218, %f2805;
	setp.gt.u32 	%p920, %r1044, 2139095039;
	fma.rn.f32 	%f2807, %f2790, 0f7F800000, 0f7F800000;
	selp.f32 	%f2808, %f2807, %f2806, %p920;
	setp.eq.f32 	%p921, %f2790, 0f00000000;
	selp.f32 	%f3108, 0fFF800000, %f2808, %p921;
	bra.uni 	$L__BB0_684;
$L__BB0_603:
	mul.f32 	%f2503, %f235, 0f3F22F983;
	cvt.rni.s32.f32 	%r1161, %f2503;
	cvt.rn.f32.s32 	%f2504, %r1161;
	fma.rn.f32 	%f2505, %f2504, 0fBFC90FDA, %f235;
	fma.rn.f32 	%f2506, %f2504, 0fB3A22168, %f2505;
	fma.rn.f32 	%f3100, %f2504, 0fA7C234C5, %f2506;
	abs.f32 	%f251, %f235;
	setp.ltu.f32 	%p827, %f251, 0f47CE4780;
	@%p827 bra 	$L__BB0_611;
	setp.neu.f32 	%p828, %f251, 0f7F800000;
	@%p828 bra 	$L__BB0_606;
	mov.f32 	%f2509, 0f00000000;
	mul.rn.f32 	%f3100, %f235, %f2509;
	mov.b32 	%r1161, 0;
	bra.uni 	$L__BB0_611;
$L__BB0_606:
	mov.b32 	%r112, %f235;
	shl.b32 	%r966, %r112, 8;
	or.b32  	%r113, %r966, -2147483648;
	mov.b64 	%rd427, 0;
	mov.b32 	%r1158, 0;
$L__BB0_607:
	.pragma "nounroll";
	mul.wide.u32 	%rd376, %r1158, 4;
	mov.u64 	%rd377, __cudart_i2opi_f;
	add.s64 	%rd378, %rd377, %rd376;
	ld.global.nc.u32 	%r967, [%rd378];
	mad.wide.u32 	%rd379, %r967, %r113, %rd427;
	shr.u64 	%rd427, %rd379, 32;
	add.s64 	%rd380, %rd15, %rd376;
	st.local.u32 	[%rd380], %rd379;
	add.s32 	%r1158, %r1158, 1;
	setp.ne.s32 	%p829, %r1158, 6;
	@%p829 bra 	$L__BB0_607;
	shr.u32 	%r968, %r112, 23;
	st.local.u32 	[%rd15+24], %rd427;
	and.b32  	%r116, %r968, 31;
	and.b32  	%r969, %r968, 224;
	add.s32 	%r970, %r969, -128;
	shr.u32 	%r971, %r970, 5;
	mul.wide.u32 	%rd381, %r971, 4;
	sub.s64 	%rd62, %rd15, %rd381;
	ld.local.u32 	%r1159, [%rd62+24];
	ld.local.u32 	%r1160, [%rd62+20];
	setp.eq.s32 	%p830, %r116, 0;
	@%p830 bra 	$L__BB0_610;
	shf.l.wrap.b32 	%r1159, %r1160, %r1159, %r116;
	ld.local.u32 	%r972, [%rd62+16];
	shf.l.wrap.b32 	%r1160, %r972, %r1160, %r116;
$L__BB0_610:
	shr.u32 	%r973, %r1159, 30;
	shf.l.wrap.b32 	%r974, %r1160, %r1159, 2;
	shl.b32 	%r975, %r1160, 2;
	shr.u32 	%r976, %r974, 31;
	add.s32 	%r977, %r976, %r973;
	neg.s32 	%r978, %r977;
	setp.lt.s32 	%p831, %r112, 0;
	selp.b32 	%r1161, %r978, %r977, %p831;
	xor.b32  	%r979, %r974, %r112;
	shr.s32 	%r980, %r974, 31;
	xor.b32  	%r981, %r980, %r974;
	xor.b32  	%r982, %r980, %r975;
	cvt.u64.u32 	%rd382, %r981;
	shl.b64 	%rd383, %rd382, 32;
	cvt.u64.u32 	%rd384, %r982;
	or.b64  	%rd385, %rd383, %rd384;
	cvt.rn.f64.s64 	%fd551, %rd385;
	mul.f64 	%fd552, %fd551, 0d3BF921FB54442D19;
	cvt.rn.f32.f64 	%f2507, %fd552;
	neg.f32 	%f2508, %f2507;
	setp.lt.s32 	%p832, %r979, 0;
	selp.f32 	%f3100, %f2508, %f2507, %p832;
$L__BB0_611:
	mul.rn.f32 	%f2510, %f3100, %f3100;
	and.b32  	%r984, %r1161, 1;
	setp.eq.b32 	%p833, %r984, 1;
	selp.f32 	%f2511, 0f3F800000, %f3100, %p833;
	fma.rn.f32 	%f2512, %f2510, %f2511, 0f00000000;
	fma.rn.f32 	%f2513, %f2510, 0f37CBAC00, 0fBAB607ED;
	selp.f32 	%f2514, %f2513, 0fB94D4153, %p833;
	selp.f32 	%f2515, 0f3D2AAABB, 0f3C0885E4, %p833;
	fma.rn.f32 	%f2516, %f2514, %f2510, %f2515;
	selp.f32 	%f2517, 0fBEFFFFFF, 0fBE2AAAA8, %p833;
	fma.rn.f32 	%f2518, %f2516, %f2510, %f2517;
	fma.rn.f32 	%f2519, %f2518, %f2512, %f2511;
	and.b32  	%r985, %r1161, 2;
	setp.eq.s32 	%p834, %r985, 0;
	mov.f32 	%f2520, 0f00000000;
	sub.f32 	%f2521, %f2520, %f2519;
	selp.f32 	%f3108, %f2519, %f2521, %p834;
	bra.uni 	$L__BB0_684;
$L__BB0_612:
	abs.f32 	%f2483, %f235;
	fma.rn.f32 	%f2484, %f2483, 0fBF000000, 0f3F000000;
	rsqrt.approx.ftz.f32 	%f2485, %f2484;
	mul.f32 	%f2486, %f2484, %f2485;
	mul.f32 	%f2487, %f2485, 0fBF000000;
	fma.rn.f32 	%f2488, %f2486, %f2487, 0f3F000000;
	fma.rn.f32 	%f2489, %f2486, %f2488, %f2486;
	setp.eq.f32 	%p824, %f2483, 0f3F800000;
	selp.f32 	%f2490, 0f00000000, %f2489, %p824;
	setp.gt.f32 	%p825, %f2483, 0f3F0F5C29;
	selp.f32 	%f2491, %f2490, %f2483, %p825;
	mul.f32 	%f2492, %f2491, %f2491;
	fma.rn.f32 	%f2493, %f2492, 0f3D4DD2F7, 0f3C99CA97;
	fma.rn.f32 	%f2494, %f2493, %f2492, 0f3D3F90E8;
	fma.rn.f32 	%f2495, %f2494, %f2492, 0f3D993CCF;
	fma.rn.f32 	%f2496, %f2495, %f2492, 0f3E2AAC04;
	mul.f32 	%f2497, %f2492, %f2496;
	fma.rn.f32 	%f2498, %f2497, %f2491, %f2491;
	mul.f32 	%f2499, %f2498, 0fC0000000;
	fma.rn.f32 	%f2500, 0f3F6EE581, 0f3FD774EB, %f2499;
	selp.f32 	%f2501, %f2500, %f2498, %p825;
	setp.num.f32 	%p826, %f2501, %f2501;
	copysign.f32 	%f2502, %f235, %f2501;
	selp.f32 	%f3108, %f2502, %f2501, %p826;
	bra.uni 	$L__BB0_684;
$L__BB0_613:
	mul.f32 	%f2464, %f235, 0f3F22F983;
	cvt.rni.s32.f32 	%r1165, %f2464;
	cvt.rn.f32.s32 	%f2465, %r1165;
	fma.rn.f32 	%f2466, %f2465, 0fBFC90FDA, %f235;
	fma.rn.f32 	%f2467, %f2465, 0fB3A22168, %f2466;
	fma.rn.f32 	%f3101, %f2465, 0fA7C234C5, %f2467;
	abs.f32 	%f258, %f235;
	setp.ltu.f32 	%p816, %f258, 0f47CE4780;
	@%p816 bra 	$L__BB0_621;
	setp.neu.f32 	%p817, %f258, 0f7F800000;
	@%p817 bra 	$L__BB0_616;
	mov.f32 	%f2470, 0f00000000;
	mul.rn.f32 	%f3101, %f235, %f2470;
	mov.b32 	%r1165, 0;
	bra.uni 	$L__BB0_621;
$L__BB0_616:
	mov.b32 	%r126, %f235;
	shl.b32 	%r944, %r126, 8;
	or.b32  	%r127, %r944, -2147483648;
	mov.b64 	%rd428, 0;
	mov.b32 	%r1162, 0;
$L__BB0_617:
	.pragma "nounroll";
	mul.wide.u32 	%rd365, %r1162, 4;
	mov.u64 	%rd366, __cudart_i2opi_f;
	add.s64 	%rd367, %rd366, %rd365;
	ld.global.nc.u32 	%r945, [%rd367];
	mad.wide.u32 	%rd368, %r945, %r127, %rd428;
	shr.u64 	%rd428, %rd368, 32;
	add.s64 	%rd369, %rd14, %rd365;
	st.local.u32 	[%rd369], %rd368;
	add.s32 	%r1162, %r1162, 1;
	setp.ne.s32 	%p818, %r1162, 6;
	@%p818 bra 	$L__BB0_617;
	shr.u32 	%r946, %r126, 23;
	st.local.u32 	[%rd14+24], %rd428;
	and.b32  	%r130, %r946, 31;
	and.b32  	%r947, %r946, 224;
	add.s32 	%r948, %r947, -128;
	shr.u32 	%r949, %r948, 5;
	mul.wide.u32 	%rd370, %r949, 4;
	sub.s64 	%rd65, %rd14, %rd370;
	ld.local.u32 	%r1163, [%rd65+24];
	ld.local.u32 	%r1164, [%rd65+20];
	setp.eq.s32 	%p819, %r130, 0;
	@%p819 bra 	$L__BB0_620;
	shf.l.wrap.b32 	%r1163, %r1164, %r1163, %r130;
	ld.local.u32 	%r950, [%rd65+16];
	shf.l.wrap.b32 	%r1164, %r950, %r1164, %r130;
$L__BB0_620:
	shr.u32 	%r951, %r1163, 30;
	shf.l.wrap.b32 	%r952, %r1164, %r1163, 2;
	shl.b32 	%r953, %r1164, 2;
	shr.u32 	%r954, %r952, 31;
	add.s32 	%r955, %r954, %r951;
	neg.s32 	%r956, %r955;
	setp.lt.s32 	%p820, %r126, 0;
	selp.b32 	%r1165, %r956, %r955, %p820;
	xor.b32  	%r957, %r952, %r126;
	shr.s32 	%r958, %r952, 31;
	xor.b32  	%r959, %r958, %r952;
	xor.b32  	%r960, %r958, %r953;
	cvt.u64.u32 	%rd371, %r959;
	shl.b64 	%rd372, %rd371, 32;
	cvt.u64.u32 	%rd373, %r960;
	or.b64  	%rd374, %rd372, %rd373;
	cvt.rn.f64.s64 	%fd549, %rd374;
	mul.f64 	%fd550, %fd549, 0d3BF921FB54442D19;
	cvt.rn.f32.f64 	%f2468, %fd550;
	neg.f32 	%f2469, %f2468;
	setp.lt.s32 	%p821, %r957, 0;
	selp.f32 	%f3101, %f2469, %f2468, %p821;
$L__BB0_621:
	add.s32 	%r962, %r1165, 1;
	mul.rn.f32 	%f2471, %f3101, %f3101;
	and.b32  	%r963, %r1165, 1;
	setp.eq.b32 	%p822, %r963, 1;
	selp.f32 	%f2472, %f3101, 0f3F800000, %p822;
	fma.rn.f32 	%f2473, %f2471, %f2472, 0f00000000;
	fma.rn.f32 	%f2474, %f2471, 0f37CBAC00, 0fBAB607ED;
	selp.f32 	%f2475, 0fB94D4153, %f2474, %p822;
	selp.f32 	%f2476, 0f3C0885E4, 0f3D2AAABB, %p822;
	fma.rn.f32 	%f2477, %f2475, %f2471, %f2476;
	selp.f32 	%f2478, 0fBE2AAAA8, 0fBEFFFFFF, %p822;
	fma.rn.f32 	%f2479, %f2477, %f2471, %f2478;
	fma.rn.f32 	%f2480, %f2479, %f2473, %f2472;
	and.b32  	%r964, %r962, 2;
	setp.eq.s32 	%p823, %r964, 0;
	mov.f32 	%f2481, 0f00000000;
	sub.f32 	%f2482, %f2481, %f2480;
	selp.f32 	%f3108, %f2480, %f2482, %p823;
	bra.uni 	$L__BB0_684;
$L__BB0_622:
	mul.f32 	%f2422, %f235, 0f3F22F983;
	cvt.rni.s32.f32 	%r1169, %f2422;
	cvt.rn.f32.s32 	%f2423, %r1169;
	fma.rn.f32 	%f2424, %f2423, 0fBFC90FDA, %f235;
	fma.rn.f32 	%f2425, %f2423, 0fB3A22168, %f2424;
	fma.rn.f32 	%f3102, %f2423, 0fA7C234C5, %f2425;
	abs.f32 	%f265, %f235;
	setp.ltu.f32 	%p805, %f265, 0f47CE4780;
	@%p805 bra 	$L__BB0_630;
	setp.neu.f32 	%p806, %f265, 0f7F800000;
	@%p806 bra 	$L__BB0_625;
	mov.f32 	%f2428, 0f00000000;
	mul.rn.f32 	%f3102, %f235, %f2428;
	mov.b32 	%r1169, 0;
	bra.uni 	$L__BB0_630;
$L__BB0_625:
	mov.b32 	%r140, %f235;
	shl.b32 	%r924, %r140, 8;
	or.b32  	%r141, %r924, -2147483648;
	mov.b64 	%rd429, 0;
	mov.b32 	%r1166, 0;
$L__BB0_626:
	.pragma "nounroll";
	mul.wide.u32 	%rd354, %r1166, 4;
	mov.u64 	%rd355, __cudart_i2opi_f;
	add.s64 	%rd356, %rd355, %rd354;
	ld.global.nc.u32 	%r925, [%rd356];
	mad.wide.u32 	%rd357, %r925, %r141, %rd429;
	shr.u64 	%rd429, %rd357, 32;
	add.s64 	%rd358, %rd13, %rd354;
	st.local.u32 	[%rd358], %rd357;
	add.s32 	%r1166, %r1166, 1;
	setp.ne.s32 	%p807, %r1166, 6;
	@%p807 bra 	$L__BB0_626;
	shr.u32 	%r926, %r140, 23;
	st.local.u32 	[%rd13+24], %rd429;
	and.b32  	%r144, %r926, 31;
	and.b32  	%r927, %r926, 224;
	add.s32 	%r928, %r927, -128;
	shr.u32 	%r929, %r928, 5;
	mul.wide.u32 	%rd359, %r929, 4;
	sub.s64 	%rd68, %rd13, %rd359;
	ld.local.u32 	%r1167, [%rd68+24];
	ld.local.u32 	%r1168, [%rd68+20];
	setp.eq.s32 	%p808, %r144, 0;
	@%p808 bra 	$L__BB0_629;
	shf.l.wrap.b32 	%r1167, %r1168, %r1167, %r144;
	ld.local.u32 	%r930, [%rd68+16];
	shf.l.wrap.b32 	%r1168, %r930, %r1168, %r144;
$L__BB0_629:
	shr.u32 	%r931, %r1167, 30;
	shf.l.wrap.b32 	%r932, %r1168, %r1167, 2;
	shl.b32 	%r933, %r1168, 2;
	shr.u32 	%r934, %r932, 31;
	add.s32 	%r935, %r934, %r931;
	neg.s32 	%r936, %r935;
	setp.lt.s32 	%p809, %r140, 0;
	selp.b32 	%r1169, %r936, %r935, %p809;
	xor.b32  	%r937, %r932, %r140;
	shr.s32 	%r938, %r932, 31;
	xor.b32  	%r939, %r938, %r932;
	xor.b32  	%r940, %r938, %r933;
	cvt.u64.u32 	%rd360, %r939;
	shl.b64 	%rd361, %rd360, 32;
	cvt.u64.u32 	%rd362, %r940;
	or.b64  	%rd363, %rd361, %rd362;
	cvt.rn.f64.s64 	%fd547, %rd363;
	mul.f64 	%fd548, %fd547, 0d3BF921FB54442D19;
	cvt.rn.f32.f64 	%f2426, %fd548;
	neg.f32 	%f2427, %f2426;
	setp.lt.s32 	%p810, %r937, 0;
	selp.f32 	%f3102, %f2427, %f2426, %p810;
$L__BB0_630:
	mul.f32 	%f2429, %f3102, %f3102;
	fma.rn.f32 	%f2430, %f2429, 0f3C190000, 0f3B560000;
	fma.rn.f32 	%f2431, %f2430, %f2429, 0f3CC70000;
	fma.rn.f32 	%f2432, %f2431, %f2429, 0f3D5B0000;
	fma.rn.f32 	%f2433, %f2432, %f2429, 0f3E089438;
	fma.rn.f32 	%f2434, %f2433, %f2429, 0f3EAAAA88;
	mul.rn.f32 	%f2435, %f2429, %f3102;
	fma.rn.f32 	%f2436, %f2434, %f2435, %f3102;
	abs.f32 	%f2437, %f3102;
	setp.eq.f32 	%p811, %f2437, 0f3A00B43C;
	selp.f32 	%f2438, %f3102, %f2436, %p811;
	and.b32  	%r942, %r1169, 1;
	setp.eq.b32 	%p812, %r942, 1;
	neg.f32 	%f2439, %f2438;
	rcp.approx.ftz.f32 	%f2440, %f2439;
	selp.f32 	%f3108, %f2440, %f2438, %p812;
	bra.uni 	$L__BB0_684;
$L__BB0_631:
	abs.f32 	%f2405, %f235;
	setp.gt.f32 	%p803, %f2405, 0f3F800000;
	rcp.approx.ftz.f32 	%f2406, %f2405;
	selp.f32 	%f2407, %f2406, %f2405, %p803;
	mul.f32 	%f2408, %f2407, %f2407;
	fma.rn.f32 	%f2409, %f2408, 0f3B2090AA, 0fBC6BE14F;
	fma.rn.f32 	%f2410, %f2409, %f2408, 0f3D23397E;
	fma.rn.f32 	%f2411, %f2410, %f2408, 0fBD948A7A;
	fma.rn.f32 	%f2412, %f2411, %f2408, 0f3DD76B21;
	fma.rn.f32 	%f2413, %f2412, %f2408, 0fBE111E88;
	fma.rn.f32 	%f2414, %f2413, %f2408, 0f3E4CAF60;
	fma.rn.f32 	%f2415, %f2414, %f2408, 0fBEAAAA27;
	mul.f32 	%f2416, %f2408, %f2415;
	fma.rn.f32 	%f2417, %f2416, %f2407, %f2407;
	neg.f32 	%f2418, %f2417;
	fma.rn.f32 	%f2419, 0f3F6EE581, 0f3FD774EB, %f2418;
	selp.f32 	%f2420, %f2419, %f2417, %p803;
	setp.num.f32 	%p804, %f2405, %f2405;
	copysign.f32 	%f2421, %f235, %f2420;
	selp.f32 	%f3108, %f2421, %f2420, %p804;
	bra.uni 	$L__BB0_684;
$L__BB0_632:
	fma.rn.f32 	%f2778, %f235, 0f3BBB989D, 0f3F000000;
	cvt.sat.f32.f32 	%f2779, %f2778;
	mov.f32 	%f2780, 0f4B400001;
	mov.f32 	%f2781, 0f437C0000;
	fma.rm.f32 	%f2782, %f2779, %f2781, %f2780;
	add.f32 	%f2783, %f2782, 0fCB40007F;
	neg.f32 	%f2784, %f2783;
	fma.rn.f32 	%f2785, %f235, 0f3FB8AA3B, %f2784;
	fma.rn.f32 	%f2786, %f235, 0f32A57060, %f2785;
	mov.b32 	%r1042, %f2782;
	shl.b32 	%r1043, %r1042, 23;
	mov.b32 	%f2787, %r1043;
	ex2.approx.ftz.f32 	%f2788, %f2786;
	mul.f32 	%f3108, %f2788, %f2787;
	bra.uni 	$L__BB0_684;
$L__BB0_633:
	setp.neu.f32 	%p908, %f235, 0f00000000;
	setp.neu.f32 	%p909, %f273, 0f7F800000;
	and.pred  	%p910, %p908, %p909;
	@%p910 bra 	$L__BB0_635;
	setp.neu.f32 	%p917, %f272, 0f3F800000;
	add.f32 	%f2777, %f235, %f235;
	mov.b32 	%r1037, %f2777;
	setp.lt.f32 	%p918, %f236, 0f00000000;
	xor.b32  	%r1038, %r1037, 2139095040;
	selp.b32 	%r1039, %r1038, %r1037, %p918;
	and.b32  	%r1040, %r1039, 2147483647;
	selp.b32 	%r1041, %r1040, %r1039, %p917;
	mov.b32 	%f3108, %r1041;
	bra.uni 	$L__BB0_684;
$L__BB0_635:
	setp.eq.f32 	%p911, %f235, 0fBF800000;
	setp.eq.f32 	%p912, %f2772, 0f7F800000;
	and.pred  	%p913, %p911, %p912;
	@%p913 bra 	$L__BB0_684;
	setp.geu.f32 	%p914, %f235, 0f00000000;
	mov.f32 	%f3108, %f274;
	@%p914 bra 	$L__BB0_684;
	setp.neu.f32 	%p915, %f272, 0f3F800000;
	neg.f32 	%f2774, %f274;
	selp.f32 	%f2775, %f274, %f2774, %p915;
	cvt.rmi.f32.f32 	%f2776, %f236;
	setp.neu.f32 	%p916, %f236, %f2776;
	selp.f32 	%f3108, 0f7FFFFFFF, %f2775, %p916;
	bra.uni 	$L__BB0_684;
$L__BB0_638:
	mul.f32 	%f2651, %f237, 0f3F000000;
	cvt.rzi.f32.f32 	%f2652, %f2651;
	add.f32 	%f2653, %f2652, %f2652;
	sub.f32 	%f2654, %f237, %f2653;
	abs.f32 	%f279, %f2654;
	abs.f32 	%f280, %f235;
	setp.lt.f32 	%p877, %f280, 0f00800000;
	mul.f32 	%f2655, %f280, 0f4B800000;
	selp.f32 	%f2656, %f2655, %f280, %p877;
	selp.f32 	%f2657, 0fC1C00000, 0f00000000, %p877;
	mov.b32 	%r1014, %f2656;
	add.s32 	%r1015, %r1014, -1060439283;
	and.b32  	%r1016, %r1015, -8388608;
	sub.s32 	%r1017, %r1014, %r1016;
	mov.b32 	%f2658, %r1017;
	cvt.rn.f32.s32 	%f2659, %r1016;
	fma.rn.f32 	%f2660, %f2659, 0f34000000, %f2657;
	add.f32 	%f2661, %f2658, 0fBF800000;
	add.f32 	%f2662, %f2658, 0f3F800000;
	rcp.approx.ftz.f32 	%f2663, %f2662;
	add.f32 	%f2664, %f2661, %f2661;
	mul.f32 	%f2665, %f2664, %f2663;
	mul.f32 	%f2666, %f2665, %f2665;
	sub.f32 	%f2667, %f2661, %f2665;
	add.f32 	%f2668, %f2667, %f2667;
	neg.f32 	%f2669, %f2665;
	fma.rn.f32 	%f2670, %f2669, %f2661, %f2668;
	mul.rn.f32 	%f2671, %f2663, %f2670;
	fma.rn.f32 	%f2672, %f2666, 0f3A2C32E4, 0f3B52E7DB;
	fma.rn.f32 	%f2673, %f2672, %f2666, 0f3C93BB73;
	fma.rn.f32 	%f2674, %f2673, %f2666, 0f3DF6384F;
	mul.rn.f32 	%f2675, %f2674, %f2666;
	fma.rn.f32 	%f2676, %f2665, 0f3FB8AA3B, %f2660;
	sub.f32 	%f2677, %f2660, %f2676;
	fma.rn.f32 	%f2678, %f2665, 0f3FB8AA3B, %f2677;
	fma.rn.f32 	%f2679, %f2671, 0f3FB8AA3B, %f2678;
	fma.rn.f32 	%f2680, %f2665, 0f32A55E34, %f2679;
	mul.f32 	%f2681, %f2675, 0f40400000;
	fma.rn.f32 	%f2682, %f2681, %f2671, %f2680;
	fma.rn.f32 	%f2683, %f2675, %f2665, %f2682;
	add.rn.f32 	%f2684, %f2676, %f2683;
	neg.f32 	%f2685, %f2676;
	add.rn.f32 	%f2686, %f2684, %f2685;
	neg.f32 	%f2687, %f2686;
	add.rn.f32 	%f2688, %f2683, %f2687;
	mul.rn.f32 	%f2689, %f2684, %f237;
	neg.f32 	%f2690, %f2689;
	fma.rn.f32 	%f2691, %f2684, %f237, %f2690;
	fma.rn.f32 	%f2692, %f2688, %f237, %f2691;
	cvt.rni.f32.f32 	%f2693, %f2689;
	sub.f32 	%f2694, %f2689, %f2693;
	add.f32 	%f2695, %f2694, %f2692;
	fma.rn.f32 	%f2696, %f2695, 0f391FCB8E, 0f3AAF85ED;
	fma.rn.f32 	%f2697, %f2696, %f2695, 0f3C1D9856;
	fma.rn.f32 	%f2698, %f2697, %f2695, 0f3D6357BB;
	fma.rn.f32 	%f2699, %f2698, %f2695, 0f3E75FDEC;
	fma.rn.f32 	%f2700, %f2699, %f2695, 0f3F317218;
	fma.rn.f32 	%f2701, %f2700, %f2695, 0f3F800000;
	cvt.rzi.s32.f32 	%r1018, %f2693;
	setp.gt.f32 	%p878, %f2693, 0f00000000;
	selp.b32 	%r1019, 0, -2097152000, %p878;
	add.s32 	%r1020, %r1019, 2130706432;
	mov.b32 	%f2702, %r1020;
	mul.f32 	%f2703, %f2701, %f2702;
	shl.b32 	%r1021, %r1018, 23;
	sub.s32 	%r1022, %r1021, %r1019;
	mov.b32 	%f2704, %r1022;
	mul.f32 	%f2705, %f2703, %f2704;
	abs.f32 	%f2706, %f2689;
	setp.gt.f32 	%p879, %f2706, 0f43180000;
	setp.lt.f32 	%p880, %f2689, 0f00000000;
	selp.f32 	%f2707, 0f00000000, 0f7F800000, %p880;
	selp.f32 	%f281, %f2707, %f2705, %p879;
	setp.eq.f32 	%p881, %f235, 0f3F800000;
	setp.eq.f32 	%p882, %f237, 0f00000000;
	or.pred  	%p883, %p881, %p882;
	@%p883 bra 	$L__BB0_684;
	setp.num.f32 	%p884, %f280, %f280;
	abs.f32 	%f2708, %f237;
	setp.num.f32 	%p885, %f2708, %f2708;
	and.pred  	%p886, %p884, %p885;
	@%p886 bra 	$L__BB0_641;
	add.rn.f32 	%f3108, %f235, %f237;
	bra.uni 	$L__BB0_684;
$L__BB0_641:
	setp.neu.f32 	%p887, %f235, 0f00000000;
	setp.neu.f32 	%p888, %f280, 0f7F800000;
	and.pred  	%p889, %p887, %p888;
	@%p889 bra 	$L__BB0_643;
	setp.neu.f32 	%p896, %f279, 0f3F800000;
	add.f32 	%f2713, %f235, %f235;
	mov.b32 	%r1023, %f2713;
	setp.lt.f32 	%p897, %f237, 0f00000000;
	xor.b32  	%r1024, %r1023, 2139095040;
	selp.b32 	%r1025, %r1024, %r1023, %p897;
	and.b32  	%r1026, %r1025, 2147483647;
	selp.b32 	%r1027, %r1026, %r1025, %p896;
	mov.b32 	%f3108, %r1027;
	bra.uni 	$L__BB0_684;
$L__BB0_643:
	setp.eq.f32 	%p890, %f235, 0fBF800000;
	setp.eq.f32 	%p891, %f2708, 0f7F800000;
	and.pred  	%p892, %p890, %p891;
	@%p892 bra 	$L__BB0_684;
	setp.geu.f32 	%p893, %f235, 0f00000000;
	mov.f32 	%f3108, %f281;
	@%p893 bra 	$L__BB0_684;
	setp.neu.f32 	%p894, %f279, 0f3F800000;
	neg.f32 	%f2710, %f281;
	selp.f32 	%f2711, %f281, %f2710, %p894;
	cvt.rmi.f32.f32 	%f2712, %f237;
	setp.neu.f32 	%p895, %f237, %f2712;
	selp.f32 	%f3108, 0f7FFFFFFF, %f2711, %p895;
	bra.uni 	$L__BB0_684;
$L__BB0_646:
	setp.neu.f32 	%p866, %f236, 0f00000000;
	setp.neu.f32 	%p867, %f287, 0f7F800000;
	and.pred  	%p868, %p866, %p867;
	@%p868 bra 	$L__BB0_648;
	setp.neu.f32 	%p875, %f286, 0f3F800000;
	add.f32 	%f2649, %f236, %f236;
	mov.b32 	%r1009, %f2649;
	setp.lt.f32 	%p876, %f235, 0f00000000;
	xor.b32  	%r1010, %r1009, 2139095040;
	selp.b32 	%r1011, %r1010, %r1009, %p876;
	and.b32  	%r1012, %r1011, 2147483647;
	selp.b32 	%r1013, %r1012, %r1011, %p875;
	mov.b32 	%f3108, %r1013;
	bra.uni 	$L__BB0_684;
$L__BB0_648:
	setp.eq.f32 	%p869, %f236, 0fBF800000;
	setp.eq.f32 	%p870, %f2644, 0f7F800000;
	and.pred  	%p871, %p869, %p870;
	@%p871 bra 	$L__BB0_684;
	setp.geu.f32 	%p872, %f236, 0f00000000;
	mov.f32 	%f3108, %f288;
	@%p872 bra 	$L__BB0_684;
	setp.neu.f32 	%p873, %f286, 0f3F800000;
	neg.f32 	%f2646, %f288;
	selp.f32 	%f2647, %f288, %f2646, %p873;
	cvt.rmi.f32.f32 	%f2648, %f235;
	setp.neu.f32 	%p874, %f235, %f2648;
	selp.f32 	%f3108, 0f7FFFFFFF, %f2647, %p874;
	bra.uni 	$L__BB0_684;
$L__BB0_651:
	mul.f32 	%f2523, %f235, 0f3F000000;
	cvt.rzi.f32.f32 	%f2524, %f2523;
	add.f32 	%f2525, %f2524, %f2524;
	sub.f32 	%f2526, %f235, %f2525;
	abs.f32 	%f293, %f2526;
	abs.f32 	%f294, %f237;
	setp.lt.f32 	%p835, %f294, 0f00800000;
	mul.f32 	%f2527, %f294, 0f4B800000;
	selp.f32 	%f2528, %f2527, %f294, %p835;
	selp.f32 	%f2529, 0fC1C00000, 0f00000000, %p835;
	mov.b32 	%r986, %f2528;
	add.s32 	%r987, %r986, -1060439283;
	and.b32  	%r988, %r987, -8388608;
	sub.s32 	%r989, %r986, %r988;
	mov.b32 	%f2530, %r989;
	cvt.rn.f32.s32 	%f2531, %r988;
	fma.rn.f32 	%f2532, %f2531, 0f34000000, %f2529;
	add.f32 	%f2533, %f2530, 0fBF800000;
	add.f32 	%f2534, %f2530, 0f3F800000;
	rcp.approx.ftz.f32 	%f2535, %f2534;
	add.f32 	%f2536, %f2533, %f2533;
	mul.f32 	%f2537, %f2536, %f2535;
	mul.f32 	%f2538, %f2537, %f2537;
	sub.f32 	%f2539, %f2533, %f2537;
	add.f32 	%f2540, %f2539, %f2539;
	neg.f32 	%f2541, %f2537;
	fma.rn.f32 	%f2542, %f2541, %f2533, %f2540;
	mul.rn.f32 	%f2543, %f2535, %f2542;
	fma.rn.f32 	%f2544, %f2538, 0f3A2C32E4, 0f3B52E7DB;
	fma.rn.f32 	%f2545, %f2544, %f2538, 0f3C93BB73;
	fma.rn.f32 	%f2546, %f2545, %f2538, 0f3DF6384F;
	mul.rn.f32 	%f2547, %f2546, %f2538;
	fma.rn.f32 	%f2548, %f2537, 0f3FB8AA3B, %f2532;
	sub.f32 	%f2549, %f2532, %f2548;
	fma.rn.f32 	%f2550, %f2537, 0f3FB8AA3B, %f2549;
	fma.rn.f32 	%f2551, %f2543, 0f3FB8AA3B, %f2550;
	fma.rn.f32 	%f2552, %f2537, 0f32A55E34, %f2551;
	mul.f32 	%f2553, %f2547, 0f40400000;
	fma.rn.f32 	%f2554, %f2553, %f2543, %f2552;
	fma.rn.f32 	%f2555, %f2547, %f2537, %f2554;
	add.rn.f32 	%f2556, %f2548, %f2555;
	neg.f32 	%f2557, %f2548;
	add.rn.f32 	%f2558, %f2556, %f2557;
	neg.f32 	%f2559, %f2558;
	add.rn.f32 	%f2560, %f2555, %f2559;
	mul.rn.f32 	%f2561, %f2556, %f235;
	neg.f32 	%f2562, %f2561;
	fma.rn.f32 	%f2563, %f2556, %f235, %f2562;
	fma.rn.f32 	%f2564, %f2560, %f235, %f2563;
	cvt.rni.f32.f32 	%f2565, %f2561;
	sub.f32 	%f2566, %f2561, %f2565;
	add.f32 	%f2567, %f2566, %f2564;
	fma.rn.f32 	%f2568, %f2567, 0f391FCB8E, 0f3AAF85ED;
	fma.rn.f32 	%f2569, %f2568, %f2567, 0f3C1D9856;
	fma.rn.f32 	%f2570, %f2569, %f2567, 0f3D6357BB;
	fma.rn.f32 	%f2571, %f2570, %f2567, 0f3E75FDEC;
	fma.rn.f32 	%f2572, %f2571, %f2567, 0f3F317218;
	fma.rn.f32 	%f2573, %f2572, %f2567, 0f3F800000;
	cvt.rzi.s32.f32 	%r990, %f2565;
	setp.gt.f32 	%p836, %f2565, 0f00000000;
	selp.b32 	%r991, 0, -2097152000, %p836;
	add.s32 	%r992, %r991, 2130706432;
	mov.b32 	%f2574, %r992;
	mul.f32 	%f2575, %f2573, %f2574;
	shl.b32 	%r993, %r990, 23;
	sub.s32 	%r994, %r993, %r991;
	mov.b32 	%f2576, %r994;
	mul.f32 	%f2577, %f2575, %f2576;
	abs.f32 	%f2578, %f2561;
	setp.gt.f32 	%p837, %f2578, 0f43180000;
	setp.lt.f32 	%p838, %f2561, 0f00000000;
	selp.f32 	%f2579, 0f00000000, 0f7F800000, %p838;
	selp.f32 	%f295, %f2579, %f2577, %p837;
	setp.eq.f32 	%p839, %f237, 0f3F800000;
	setp.eq.f32 	%p840, %f235, 0f00000000;
	or.pred  	%p841, %p839, %p840;
	@%p841 bra 	$L__BB0_684;
	setp.num.f32 	%p842, %f294, %f294;
	abs.f32 	%f2580, %f235;
	setp.num.f32 	%p843, %f2580, %f2580;
	and.pred  	%p844, %p842, %p843;
	@%p844 bra 	$L__BB0_654;
	add.rn.f32 	%f3108, %f237, %f235;
	bra.uni 	$L__BB0_684;
$L__BB0_654:
	setp.neu.f32 	%p845, %f237, 0f00000000;
	setp.neu.f32 	%p846, %f294, 0f7F800000;
	and.pred  	%p847, %p845, %p846;
	@%p847 bra 	$L__BB0_656;
	setp.neu.f32 	%p854, %f293, 0f3F800000;
	add.f32 	%f2585, %f237, %f237;
	mov.b32 	%r995, %f2585;
	setp.lt.f32 	%p855, %f235, 0f00000000;
	xor.b32  	%r996, %r995, 2139095040;
	selp.b32 	%r997, %r996, %r995, %p855;
	and.b32  	%r998, %r997, 2147483647;
	selp.b32 	%r999, %r998, %r997, %p854;
	mov.b32 	%f3108, %r999;
	bra.uni 	$L__BB0_684;
$L__BB0_656:
	setp.eq.f32 	%p848, %f237, 0fBF800000;
	setp.eq.f32 	%p849, %f2580, 0f7F800000;
	and.pred  	%p850, %p848, %p849;
	@%p850 bra 	$L__BB0_684;
	setp.geu.f32 	%p851, %f237, 0f00000000;
	mov.f32 	%f3108, %f295;
	@%p851 bra 	$L__BB0_684;
	setp.neu.f32 	%p852, %f293, 0f3F800000;
	neg.f32 	%f2582, %f295;
	selp.f32 	%f2583, %f295, %f2582, %p852;
	cvt.rmi.f32.f32 	%f2584, %f235;
	setp.neu.f32 	%p853, %f235, %f2584;
	selp.f32 	%f3108, 0f7FFFFFFF, %f2583, %p853;
	bra.uni 	$L__BB0_684;
$L__BB0_659:
	mul.f32 	%f2942, %f310, %f311;
	fma.rn.f32 	%f3108, %f2942, %f309, %f309;
	bra.uni 	$L__BB0_684;
$L__BB0_660:
	setp.geu.f32 	%p942, %f235, 0f00000000;
	setp.lt.f32 	%p943, %f235, 0fBF000000;
	selp.f32 	%f2974, %f235, 0f3F800000, %p943;
	setp.eq.f32 	%p944, %f235, 0f00000000;
	cvt.rni.f32.f32 	%f2975, %f235;
	sub.f32 	%f2976, %f235, %f2975;
	selp.f32 	%f2977, %f235, %f2976, %p944;
	setp.le.f32 	%p945, %f235, 0f3F000000;
	selp.f32 	%f2978, %f2977, 0f3F800000, %p945;
	mul.f32 	%f2979, %f2974, %f2978;
	fma.rn.f32 	%f2980, %f2977, 0fBA8C9F66, 0f3BE903D7;
	fma.rn.f32 	%f2981, %f2980, %f2977, 0fBC1E00B0;
	fma.rn.f32 	%f2982, %f2981, %f2977, 0fBD2CC522;
	fma.rn.f32 	%f2983, %f2982, %f2977, 0f3E2A89B3;
	fma.rn.f32 	%f2984, %f2983, %f2977, 0fBD2C0C05;
	fma.rn.f32 	%f2985, %f2984, %f2977, 0fBF27E7A2;
	fma.rn.f32 	%f2986, %f2985, %f2977, 0f3F13C468;
	fma.rn.f32 	%f2987, %f2986, %f2979, 0f00000000;
	fma.rn.f32 	%f2988, %f2987, %f2977, %f2979;
	mov.f32 	%f2989, 0f3F800000;
	div.approx.f32 	%f3105, %f2989, %f2988;
	mov.f32 	%f3108, %f3105;
	@%p942 bra 	$L__BB0_684;
$L__BB0_661:
	cvt.rzi.f32.f32 	%f2991, %f235;
	setp.eq.f32 	%p946, %f235, %f2991;
	mov.f32 	%f3108, 0f7FFFFFFF;
	@%p946 bra 	$L__BB0_684;
	setp.geu.f32 	%p947, %f235, 0fC2246666;
	mov.f32 	%f3108, %f3105;
	@%p947 bra 	$L__BB0_684;
	cvt.rzi.s32.f32 	%r1084, %f235;
	and.b32  	%r1085, %r1084, 1;
	setp.eq.b32 	%p948, %r1085, 1;
	selp.f32 	%f3108, 0f00000000, %f3105, %p948;
	bra.uni 	$L__BB0_684;
$L__BB0_664:
	abs.f32 	%f317, %f235;
	setp.gtu.f32 	%p922, %f317, 0f41000000;
	@%p922 bra 	$L__BB0_666;
	add.f32 	%f2809, %f317, 0fC019E8A9;
	add.f32 	%f2810, %f2809, 0fB3E971B3;
	fma.rn.f32 	%f2811, %f2810, 0fA6B3B8E7, 0fA9ACA9B3;
	fma.rn.f32 	%f2812, %f2811, %f2810, 0f2C3F0E18;
	fma.rn.f32 	%f2813, %f2812, %f2810, 0fACD41781;
	fma.rn.f32 	%f2814, %f2813, %f2810, 0fAFE90F38;
	fma.rn.f32 	%f2815, %f2814, %f2810, 0f3020305B;
	fma.rn.f32 	%f2816, %f2815, %f2810, 0f33797143;
	fma.rn.f32 	%f2817, %f2816, %f2810, 0f30F76F85;
	fma.rn.f32 	%f2818, %f2817, %f2810, 0fB6B6DFC6;
	fma.rn.f32 	%f2819, %f2818, %f2810, 0fB6F665C9;
	fma.rn.f32 	%f2820, %f2819, %f2810, 0f399E2DEB;
	fma.rn.f32 	%f2821, %f2820, %f2810, 0f3A4AE334;
	fma.rn.f32 	%f2822, %f2821, %f2810, 0fBBEEAA1B;
	fma.rn.f32 	%f2823, %f2822, %f2810, 0fBCDA7747;
	mul.f32 	%f2824, %f2810, %f2823;
	add.f32 	%f2825, %f317, 0fC0B0A47B;
	add.f32 	%f2826, %f2825, 0f339A7A37;
	mul.f32 	%f2827, %f2826, %f2824;
	add.f32 	%f2828, %f317, 0fC10A75AB;
	add.f32 	%f2829, %f2828, 0fB4CCCDED;
	mul.f32 	%f3108, %f2829, %f2827;
	bra.uni 	$L__BB0_684;
$L__BB0_666:
	abs.f32 	%f2831, %f317;
	setp.eq.f32 	%p923, %f2831, 0f7F800000;
	mov.f32 	%f3108, 0f00000000;
	@%p923 bra 	$L__BB0_684;
	rcp.approx.ftz.f32 	%f2832, %f317;
	mul.f32 	%f2833, %f2832, %f2832;
	fma.rn.f32 	%f2834, %f2833, 0f4056FE93, 0fBF03B7C2;
	fma.rn.f32 	%f2835, %f2834, %f2833, 0f3DD3B3F3;
	fma.rn.f32 	%f2836, %f2835, %f2833, 0fBD7FFFB6;
	fma.rn.f32 	%f2837, %f2836, %f2833, 0f3F800000;
	fma.rn.f32 	%f2838, %f2833, 0f3F91E009, 0fBE52412D;
	fma.rn.f32 	%f2839, %f2838, %f2833, 0f3D854ED1;
	fma.rn.f32 	%f2840, %f2839, %f2833, 0fBDFFFFFF;
	fma.rn.f32 	%f319, %f2840, %f2832, %f317;
	rsqrt.approx.f32 	%f2841, %f317;
	mul.f32 	%f2842, %f2841, 0f3F4C422A;
	mul.f32 	%f320, %f2837, %f2842;
	mul.f32 	%f2843, %f319, 0f3F22F983;
	cvt.rni.s32.f32 	%r1173, %f2843;
	cvt.rn.f32.s32 	%f2844, %r1173;
	fma.rn.f32 	%f2845, %f2844, 0fBFC90FDA, %f319;
	fma.rn.f32 	%f2846, %f2844, 0fB3A22168, %f2845;
	fma.rn.f32 	%f3106, %f2844, 0fA7C234C5, %f2846;
	abs.f32 	%f322, %f319;
	setp.ltu.f32 	%p924, %f322, 0f47CE4780;
	@%p924 bra 	$L__BB0_675;
	setp.neu.f32 	%p925, %f322, 0f7F800000;
	@%p925 bra 	$L__BB0_670;
	mov.f32 	%f2849, 0f00000000;
	mul.rn.f32 	%f3106, %f319, %f2849;
	mov.b32 	%r1173, 0;
	bra.uni 	$L__BB0_675;
$L__BB0_670:
	mov.b32 	%r154, %f319;
	shl.b32 	%r1049, %r154, 8;
	or.b32  	%r155, %r1049, -2147483648;
	mov.b64 	%rd430, 0;
	mov.b32 	%r1170, 0;
$L__BB0_671:
	.pragma "nounroll";
	mul.wide.u32 	%rd387, %r1170, 4;
	mov.u64 	%rd388, __cudart_i2opi_f;
	add.s64 	%rd389, %rd388, %rd387;
	ld.global.nc.u32 	%r1050, [%rd389];
	mad.wide.u32 	%rd390, %r1050, %r155, %rd430;
	shr.u64 	%rd430, %rd390, 32;
	add.s64 	%rd391, %rd12, %rd387;
	st.local.u32 	[%rd391], %rd390;
	add.s32 	%r1170, %r1170, 1;
	setp.ne.s32 	%p926, %r1170, 6;
	@%p926 bra 	$L__BB0_671;
	shr.u32 	%r1051, %r154, 23;
	st.local.u32 	[%rd12+24], %rd430;
	and.b32  	%r158, %r1051, 31;
	and.b32  	%r1052, %r1051, 224;
	add.s32 	%r1053, %r1052, -128;
	shr.u32 	%r1054, %r1053, 5;
	mul.wide.u32 	%rd392, %r1054, 4;
	sub.s64 	%rd71, %rd12, %rd392;
	ld.local.u32 	%r1171, [%rd71+24];
	ld.local.u32 	%r1172, [%rd71+20];
	setp.eq.s32 	%p927, %r158, 0;
	@%p927 bra 	$L__BB0_674;
	shf.l.wrap.b32 	%r1171, %r1172, %r1171, %r158;
	ld.local.u32 	%r1055, [%rd71+16];
	shf.l.wrap.b32 	%r1172, %r1055, %r1172, %r158;
$L__BB0_674:
	shr.u32 	%r1056, %r1171, 30;
	shf.l.wrap.b32 	%r1057, %r1172, %r1171, 2;
	shl.b32 	%r1058, %r1172, 2;
	shr.u32 	%r1059, %r1057, 31;
	add.s32 	%r1060, %r1059, %r1056;
	neg.s32 	%r1061, %r1060;
	setp.lt.s32 	%p928, %r154, 0;
	selp.b32 	%r1173, %r1061, %r1060, %p928;
	xor.b32  	%r1062, %r1057, %r154;
	shr.s32 	%r1063, %r1057, 31;
	xor.b32  	%r1064, %r1063, %r1057;
	xor.b32  	%r1065, %r1063, %r1058;
	cvt.u64.u32 	%rd393, %r1064;
	shl.b64 	%rd394, %rd393, 32;
	cvt.u64.u32 	%rd395, %r1065;
	or.b64  	%rd396, %rd394, %rd395;
	cvt.rn.f64.s64 	%fd553, %rd396;
	mul.f64 	%fd554, %fd553, 0d3BF921FB54442D19;
	cvt.rn.f32.f64 	%f2847, %fd554;
	neg.f32 	%f2848, %f2847;
	setp.lt.s32 	%p929, %r1062, 0;
	selp.f32 	%f3106, %f2848, %f2847, %p929;
$L__BB0_675:
	and.b32  	%r1067, %r1173, 3;
	cvt.rn.f32.u32 	%f2850, %r1067;
	fma.rn.f32 	%f2851, %f2850, 0f3FC90FDB, 0fBF490FDB;
	add.f32 	%f2852, %f3106, %f2851;
	mul.f32 	%f2853, %f2852, 0f3F22F983;
	cvt.rni.s32.f32 	%r1068, %f2853;
	cvt.rn.f32.s32 	%f2854, %r1068;
	fma.rn.f32 	%f2855, %f2854, 0fBFC90FDA, %f2852;
	fma.rn.f32 	%f2856, %f2854, 0fB3A22168, %f2855;
	add.s32 	%r1069, %r1068, 1;
	mul.rn.f32 	%f2857, %f2856, %f2856;
	and.b32  	%r1070, %r1068, 1;
	setp.eq.b32 	%p930, %r1070, 1;
	selp.f32 	%f2858, %f2856, 0f3F800000, %p930;
	fma.rn.f32 	%f2859, %f2857, %f2858, 0f00000000;
	fma.rn.f32 	%f2860, %f2857, 0f37CBAC00, 0fBAB607ED;
	selp.f32 	%f2861, 0fB94D4153, %f2860, %p930;
	selp.f32 	%f2862, 0f3C0885E4, 0f3D2AAABB, %p930;
	fma.rn.f32 	%f2863, %f2861, %f2857, %f2862;
	selp.f32 	%f2864, 0fBE2AAAA8, 0fBEFFFFFF, %p930;
	fma.rn.f32 	%f2865, %f2863, %f2857, %f2864;
	fma.rn.f32 	%f2866, %f2865, %f2859, %f2858;
	and.b32  	%r1071, %r1069, 2;
	setp.eq.s32 	%p931, %r1071, 0;
	mov.f32 	%f2867, 0f00000000;
	sub.f32 	%f2868, %f2867, %f2866;
	selp.f32 	%f2869, %f2866, %f2868, %p931;
	mul.f32 	%f3108, %f320, %f2869;
	bra.uni 	$L__BB0_684;
$L__BB0_676:
	mov.f32 	%f3108, 0f203D26D1;
	bra.uni 	$L__BB0_684;
$L__BB0_677:
	mov.f32 	%f3108, 0f419C2618;
	bra.uni 	$L__BB0_684;
$L__BB0_678:
	mov.f32 	%f3108, 0fC29C7832;
	bra.uni 	$L__BB0_684;
$L__BB0_679:
	mov.f32 	%f3108, 0fC15964A5;
	bra.uni 	$L__BB0_684;
$L__BB0_680:
	mov.f32 	%f3108, 0fC2769F23;
	bra.uni 	$L__BB0_684;
$L__BB0_681:
	mov.f32 	%f3108, 0fC1CB99DE;
	bra.uni 	$L__BB0_684;
$L__BB0_682:
	mov.f32 	%f3108, 0fC2528C31;
	bra.uni 	$L__BB0_684;
$L__BB0_683:
	mul.f32 	%f3108, %f235, 0f3F000000;
$L__BB0_684:
	mul.wide.u32 	%rd397, %r109, 4;
	add.s64 	%rd398, %rd16, %rd397;
	st.local.f32 	[%rd398], %f3108;
	setp.gt.u32 	%p951, %r109, 1;
	mov.f64 	%fd633, 0dFFF0000000000000;
	@%p951 bra 	$L__BB0_507;
	ld.local.f32 	%f332, [%rd16+4];
	abs.f32 	%f3004, %f332;
	setp.equ.f32 	%p952, %f3004, 0f7F800000;
	@%p952 bra 	$L__BB0_688;
	ld.global.f32 	%f3005, [%rd59+4];
	sub.f32 	%f3006, %f332, %f3005;
	ld.global.f32 	%f3007, [%rd59+8];
	mul.f32 	%f3008, %f3006, %f3006;
	cvt.f64.f32 	%fd589, %f3008;
	cvt.f64.f32 	%fd590, %f3007;
	add.f64 	%fd591, %fd590, %fd590;
	mul.f64 	%fd592, %fd591, %fd590;
	div.rn.f64 	%fd593, %fd589, %fd592;
	setp.lt.f32 	%p953, %f3007, 0f00800000;
	mul.f32 	%f3009, %f3007, 0f4B000000;
	selp.f32 	%f3010, %f3009, %f3007, %p953;
	selp.f32 	%f3011, 0fC1B80000, 0f00000000, %p953;
	mov.b32 	%r1090, %f3010;
	add.s32 	%r1091, %r1090, -1059760811;
	and.b32  	%r1092, %r1091, -8388608;
	sub.s32 	%r1093, %r1090, %r1092;
	mov.b32 	%f3012, %r1093;
	cvt.rn.f32.s32 	%f3013, %r1092;
	fma.rn.f32 	%f3014, %f3013, 0f34000000, %f3011;
	add.f32 	%f3015, %f3012, 0fBF800000;
	fma.rn.f32 	%f3016, %f3015, 0fBE055027, 0f3E1039F6;
	fma.rn.f32 	%f3017, %f3016, %f3015, 0fBDF8CDCC;
	fma.rn.f32 	%f3018, %f3017, %f3015, 0f3E0F2955;
	fma.rn.f32 	%f3019, %f3018, %f3015, 0fBE2AD8B9;
	fma.rn.f32 	%f3020, %f3019, %f3015, 0f3E4CED0B;
	fma.rn.f32 	%f3021, %f3020, %f3015, 0fBE7FFF22;
	fma.rn.f32 	%f3022, %f3021, %f3015, 0f3EAAAA78;
	fma.rn.f32 	%f3023, %f3022, %f3015, 0fBF000000;
	mul.f32 	%f3024, %f3015, %f3023;
	fma.rn.f32 	%f3025, %f3024, %f3015, %f3015;
	fma.rn.f32 	%f3026, %f3014, 0f3F317218, %f3025;
	setp.gt.u32 	%p954, %r1090, 2139095039;
	fma.rn.f32 	%f3027, %f3010, 0f7F800000, 0f7F800000;
	selp.f32 	%f3028, %f3027, %f3026, %p954;
	setp.eq.f32 	%p955, %f3010, 0f00000000;
	selp.f32 	%f3029, 0fFF800000, %f3028, %p955;
	cvt.f64.f32 	%fd594, %f3029;
	fma.rn.f64 	%fd595, %fd594, 0d4000000000000000, 0d3FFD67F1C0000000;
	mul.f64 	%fd596, %fd595, 0dBFE0000000000000;
	sub.f64 	%fd33, %fd596, %fd593;
	abs.f64 	%fd597, %fd33;
	setp.equ.f64 	%p956, %fd597, 0d7FF0000000000000;
	@%p956 bra 	$L__BB0_688;
	ld.param.u32 	%r1118, [_Z16MH_simple_kerneliPiPfP5datumiiPdS3_i_param_4];
	add.f64 	%fd611, %fd611, %fd33;
	add.s32 	%r1156, %r1156, 1;
	setp.ne.s32 	%p957, %r1156, %r1118;
	mov.f64 	%fd633, %fd611;
	@%p957 bra 	$L__BB0_506;
$L__BB0_688:
	add.f64 	%fd634, %fd632, %fd633;
	abs.f64 	%fd598, %fd634;
	setp.equ.f64 	%p958, %fd598, 0d7FF0000000000000;
	@%p958 bra 	$L__BB0_692;
	setp.gt.f64 	%p959, %fd634, %fd23;
	@%p959 bra 	$L__BB0_1103;
$L__BB0_690:
	mad.lo.s32 	%r1094, %r1221, 1103515245, 12345;
	and.b32  	%r1221, %r1094, 2147483647;
	setp.gt.u32 	%p960, %r1221, 2146999999;
	@%p960 bra 	$L__BB0_690;
	mul.hi.u32 	%r1095, %r1221, 2048461347;
	shr.u32 	%r1096, %r1095, 10;
	cvt.rn.f32.u32 	%f3030, %r1096;
	div.rn.f32 	%f3031, %f3030, 0f49742400;
	sub.f64 	%fd599, %fd634, %fd23;
	cvt.rn.f32.f64 	%f3032, %fd599;
	fma.rn.f32 	%f3033, %f3032, 0f3BBB989D, 0f3F000000;
	cvt.sat.f32.f32 	%f3034, %f3033;
	mov.f32 	%f3035, 0f4B400001;
	mov.f32 	%f3036, 0f437C0000;
	fma.rm.f32 	%f3037, %f3034, %f3036, %f3035;
	add.f32 	%f3038, %f3037, 0fCB40007F;
	neg.f32 	%f3039, %f3038;
	fma.rn.f32 	%f3040, %f3032, 0f3FB8AA3B, %f3039;
	fma.rn.f32 	%f3041, %f3032, 0f32A57060, %f3040;
	mov.b32 	%r1097, %f3037;
	shl.b32 	%r1098, %r1097, 23;
	mov.b32 	%f3042, %r1098;
	ex2.approx.ftz.f32 	%f3043, %f3041;
	mul.f32 	%f3044, %f3043, %f3042;
	setp.lt.f32 	%p961, %f3031, %f3044;
	@%p961 bra 	$L__BB0_1103;
$L__BB0_692:
	and.b32  	%r171, %r1148, 3;
	setp.eq.s32 	%p962, %r171, 3;
	mov.u32 	%r1176, %r1148;
	@%p962 bra 	$L__BB0_696;
	mul.wide.u32 	%rd399, %r1148, 4;
	add.s64 	%rd72, %rd24, %rd399;
	ld.local.u32 	%r1099, [%rd72];
	mad.lo.s32 	%r1100, %r1148, %r301, %r1;
	mul.wide.s32 	%rd400, %r1100, 4;
	add.s64 	%rd73, %rd1, %rd400;
	st.global.u32 	[%rd73], %r1099;
	setp.eq.s32 	%p963, %r171, 2;
	mov.u32 	%r1176, %r92;
	@%p963 bra 	$L__BB0_696;
	ld.local.u32 	%r1101, [%rd72+4];
	add.s64 	%rd74, %rd73, %rd48;
	st.global.u32 	[%rd74], %r1101;
	add.s32 	%r1176, %r1148, 2;
	setp.eq.s32 	%p964, %r171, 1;
	@%p964 bra 	$L__BB0_696;
	ld.local.u32 	%r1102, [%rd72+8];
	add.s64 	%rd401, %rd74, %rd48;
	st.global.u32 	[%rd401], %r1102;
	add.s32 	%r1176, %r1148, 3;
$L__BB0_696:
	setp.gt.u32 	%p965, %r1148, 27;
	mov.f64 	%fd632, %fd25;
	mov.f64 	%fd633, %fd24;
	mov.f64 	%fd634, %fd23;
	@%p965 bra 	$L__BB0_1103;
$L__BB0_697:
	mul.wide.u32 	%rd402, %r1176, 4;
	add.s64 	%rd403, %rd24, %rd402;
	ld.local.u32 	%r1103, [%rd403];
	mad.lo.s32 	%r1104, %r1176, %r301, %r1;
	mul.wide.s32 	%rd404, %r1104, 4;
	add.s64 	%rd405, %rd1, %rd404;
	st.global.u32 	[%rd405], %r1103;
	ld.local.u32 	%r1105, [%rd403+4];
	add.s64 	%rd406, %rd405, %rd48;
	st.global.u32 	[%rd406], %r1105;
	ld.local.u32 	%r1106, [%rd403+8];
	add.s64 	%rd407, %rd406, %rd48;
	st.global.u32 	[%rd407], %r1106;
	ld.local.u32 	%r1107, [%rd403+12];
	add.s64 	%rd408, %rd407, %rd48;
	st.global.u32 	[%rd408], %r1107;
	add.s32 	%r1176, %r1176, 4;
	setp.eq.s32 	%p966, %r1176, 31;
	mov.f64 	%fd632, %fd25;
	mov.f64 	%fd633, %fd24;
	mov.f64 	%fd634, %fd23;
	@%p966 bra 	$L__BB0_1103;
	bra.uni 	$L__BB0_697;
$L__BB0_698:
	mul.hi.u32 	%r555, %r1221, 2048461347;
	shr.u32 	%r556, %r555, 10;
	cvt.rn.f32.u32 	%f1278, %r556;
	div.rn.f32 	%f1279, %f1278, 0f49742400;
	setp.lt.f32 	%p285, %f1279, 0f3F800000;
	@%p285 bra 	$L__BB0_699;
	bra.uni 	$L__BB0_745;
$L__BB0_699:
	mad.lo.s32 	%r1182, %r1221, 1103515245, 12345;
	setp.gt.u32 	%p304, %r1221, 1;
	mov.u32 	%r1221, %r1182;
	@%p304 bra 	$L__BB0_699;
	mul.hi.u32 	%r594, %r1182, 2048461347;
	shr.u32 	%r595, %r594, 10;
	cvt.rn.f32.u32 	%f1350, %r595;
	div.rn.f32 	%f1351, %f1350, 0f49742400;
	setp.lt.f32 	%p305, %f1351, 0f3DCCCCCD;
	@%p305 bra 	$L__BB0_701;
	bra.uni 	$L__BB0_709;
$L__BB0_701:
	mad.lo.s32 	%r628, %r1182, 1103515245, 12345;
	and.b32  	%r1182, %r628, 2147483647;
	setp.gt.u32 	%p320, %r1182, 2146999999;
	@%p320 bra 	$L__BB0_701;
	mov.u32 	%r1183, %r1182;
$L__BB0_703:
	mad.lo.s32 	%r1221, %r1183, 1103515245, 12345;
	setp.gt.u32 	%p321, %r1183, 1;
	mov.u32 	%r1183, %r1221;
	@%p321 bra 	$L__BB0_703;
	mul.hi.u32 	%r629, %r1182, 2048461347;
	shr.u32 	%r630, %r629, 10;
	cvt.rn.f32.u32 	%f1399, %r630;
	div.rn.f32 	%f1400, %f1399, 0f49742400;
	setp.lt.f32 	%p322, %f1400, 0f3F000000;
	setp.gt.u32 	%p323, %r77, 2146435070;
	mul.hi.u32 	%r631, %r1221, 2048461347;
	shr.u32 	%r632, %r631, 10;
	cvt.rn.f32.u32 	%f1401, %r632;
	div.rn.f32 	%f1402, %f1401, 0f49742400;
	setp.lt.f32 	%p324, %f1402, 0f00800000;
	mul.f32 	%f1403, %f1402, 0f4B000000;
	selp.f32 	%f1404, %f1403, %f1402, %p324;
	selp.f32 	%f1405, 0fC1B80000, 0f00000000, %p324;
	mov.b32 	%r633, %f1404;
	add.s32 	%r634, %r633, -1059760811;
	and.b32  	%r635, %r634, -8388608;
	sub.s32 	%r636, %r633, %r635;
	mov.b32 	%f1406, %r636;
	cvt.rn.f32.s32 	%f1407, %r635;
	fma.rn.f32 	%f1408, %f1407, 0f34000000, %f1405;
	add.f32 	%f1409, %f1406, 0fBF800000;
	fma.rn.f32 	%f1410, %f1409, 0fBE055027, 0f3E1039F6;
	fma.rn.f32 	%f1411, %f1410, %f1409, 0fBDF8CDCC;
	fma.rn.f32 	%f1412, %f1411, %f1409, 0f3E0F2955;
	fma.rn.f32 	%f1413, %f1412, %f1409, 0fBE2AD8B9;
	fma.rn.f32 	%f1414, %f1413, %f1409, 0f3E4CED0B;
	fma.rn.f32 	%f1415, %f1414, %f1409, 0fBE7FFF22;
	fma.rn.f32 	%f1416, %f1415, %f1409, 0f3EAAAA78;
	fma.rn.f32 	%f1417, %f1416, %f1409, 0fBF000000;
	mul.f32 	%f1418, %f1409, %f1417;
	fma.rn.f32 	%f1419, %f1418, %f1409, %f1409;
	fma.rn.f32 	%f1420, %f1408, 0f3F317218, %f1419;
	setp.gt.u32 	%p325, %r633, 2139095039;
	fma.rn.f32 	%f1421, %f1404, 0f7F800000, 0f7F800000;
	selp.f32 	%f1422, %f1421, %f1420, %p325;
	setp.eq.f32 	%p326, %f1404, 0f00000000;
	div.rn.f32 	%f1423, %f1422, 0fC0135D8E;
	cvt.rpi.f32.f32 	%f1424, %f1423;
	selp.f32 	%f1425, 0f7F800000, %f1424, %p326;
	neg.f32 	%f1426, %f1425;
	selp.f32 	%f1427, %f1426, %f1425, %p322;
	add.f32 	%f3110, %f1427, 0fBF800000;
	st.global.f32 	[%rd75], %f3110;
	mov.f64 	%fd616, %fd16;
	@%p323 bra 	$L__BB0_706;
	setp.gt.u32 	%p327, %r79, 1073127582;
	selp.f64 	%fd205, %fd18, %fd17, %p327;
	selp.u32 	%r637, 1, 0, %p327;
	add.s32 	%r638, %r78, %r637;
	add.f64 	%fd206, %fd205, 0dBFF0000000000000;
	add.f64 	%fd207, %fd205, 0d3FF0000000000000;
	rcp.approx.ftz.f64 	%fd208, %fd207;
	neg.f64 	%fd209, %fd207;
	fma.rn.f64 	%fd210, %fd209, %fd208, 0d3FF0000000000000;
	fma.rn.f64 	%fd211, %fd210, %fd210, %fd210;
	fma.rn.f64 	%fd212, %fd211, %fd208, %fd208;
	mul.f64 	%fd213, %fd206, %fd212;
	fma.rn.f64 	%fd214, %fd206, %fd212, %fd213;
	mul.f64 	%fd215, %fd214, %fd214;
	fma.rn.f64 	%fd216, %fd215, 0d3EB1380B3AE80F1E, 0d3ED0EE258B7A8B04;
	fma.rn.f64 	%fd217, %fd216, %fd215, 0d3EF3B2669F02676F;
	fma.rn.f64 	%fd218, %fd217, %fd215, 0d3F1745CBA9AB0956;
	fma.rn.f64 	%fd219, %fd218, %fd215, 0d3F3C71C72D1B5154;
	fma.rn.f64 	%fd220, %fd219, %fd215, 0d3F624924923BE72D;
	fma.rn.f64 	%fd221, %fd220, %fd215, 0d3F8999999999A3C4;
	fma.rn.f64 	%fd222, %fd221, %fd215, 0d3FB5555555555554;
	sub.f64 	%fd223, %fd206, %fd214;
	add.f64 	%fd224, %fd223, %fd223;
	neg.f64 	%fd225, %fd214;
	fma.rn.f64 	%fd226, %fd225, %fd206, %fd224;
	mul.f64 	%fd227, %fd212, %fd226;
	mul.f64 	%fd228, %fd215, %fd222;
	fma.rn.f64 	%fd229, %fd228, %fd214, %fd227;
	xor.b32  	%r639, %r638, -2147483648;
	mov.b32 	%r640, 1127219200;
	mov.b64 	%fd230, {%r639, %r640};
	sub.f64 	%fd231, %fd230, %fd15;
	fma.rn.f64 	%fd232, %fd231, 0d3FE62E42FEFA39EF, %fd214;
	fma.rn.f64 	%fd233, %fd231, 0dBFE62E42FEFA39EF, %fd232;
	sub.f64 	%fd234, %fd233, %fd214;
	sub.f64 	%fd235, %fd229, %fd234;
	fma.rn.f64 	%fd236, %fd231, 0d3C7ABC9E3B39803F, %fd235;
	add.f64 	%fd616, %fd232, %fd236;
$L__BB0_706:
	setp.lt.u32 	%p328, %r80, -2146435071;
	setp.eq.f32 	%p329, %f3110, 0f00000000;
	or.pred  	%p330, %p329, %p328;
	selp.f64 	%fd617, 0d0000000000000000, %fd19, %p329;
	@%p330 bra 	$L__BB0_708;
	setp.gt.u32 	%p331, %r82, 1073127582;
	selp.f64 	%fd237, %fd21, %fd20, %p331;
	selp.u32 	%r641, 1, 0, %p331;
	add.s32 	%r642, %r81, %r641;
	add.f64 	%fd238, %fd237, 0dBFF0000000000000;
	add.f64 	%fd239, %fd237, 0d3FF0000000000000;
	rcp.approx.ftz.f64 	%fd240, %fd239;
	neg.f64 	%fd241, %fd239;
	fma.rn.f64 	%fd242, %fd241, %fd240, 0d3FF0000000000000;
	fma.rn.f64 	%fd243, %fd242, %fd242, %fd242;
	fma.rn.f64 	%fd244, %fd243, %fd240, %fd240;
	mul.f64 	%fd245, %fd238, %fd244;
	fma.rn.f64 	%fd246, %fd238, %fd244, %fd245;
	mul.f64 	%fd247, %fd246, %fd246;
	fma.rn.f64 	%fd248, %fd247, 0d3EB1380B3AE80F1E, 0d3ED0EE258B7A8B04;
	fma.rn.f64 	%fd249, %fd248, %fd247, 0d3EF3B2669F02676F;
	fma.rn.f64 	%fd250, %fd249, %fd247, 0d3F1745CBA9AB0956;
	fma.rn.f64 	%fd251, %fd250, %fd247, 0d3F3C71C72D1B5154;
	fma.rn.f64 	%fd252, %fd251, %fd247, 0d3F624924923BE72D;
	fma.rn.f64 	%fd253, %fd252, %fd247, 0d3F8999999999A3C4;
	fma.rn.f64 	%fd254, %fd253, %fd247, 0d3FB5555555555554;
	sub.f64 	%fd255, %fd238, %fd246;
	add.f64 	%fd256, %fd255, %fd255;
	neg.f64 	%fd257, %fd246;
	fma.rn.f64 	%fd258, %fd257, %fd238, %fd256;
	mul.f64 	%fd259, %fd244, %fd258;
	mul.f64 	%fd260, %fd247, %fd254;
	fma.rn.f64 	%fd261, %fd260, %fd246, %fd259;
	xor.b32  	%r643, %r642, -2147483648;
	mov.b32 	%r644, 1127219200;
	mov.b64 	%fd262, {%r643, %r644};
	sub.f64 	%fd263, %fd262, %fd15;
	fma.rn.f64 	%fd264, %fd263, 0d3FE62E42FEFA39EF, %fd246;
	fma.rn.f64 	%fd265, %fd263, 0dBFE62E42FEFA39EF, %fd264;
	sub.f64 	%fd266, %fd265, %fd246;
	sub.f64 	%fd267, %fd261, %fd266;
	fma.rn.f64 	%fd268, %fd263, 0d3C7ABC9E3B39803F, %fd267;
	add.f64 	%fd617, %fd264, %fd268;
$L__BB0_708:
	add.f32 	%f1428, %f3110, 0f3F800000;
	add.f32 	%f1429, %f1428, 0fBF800000;
	mul.f32 	%f1430, %f1429, 0fC0135D8E;
	cvt.f64.f32 	%fd269, %f1430;
	add.f64 	%fd270, %fd616, %fd269;
	add.f64 	%fd271, %fd270, %fd617;
	add.f64 	%fd619, %fd271, 0dC0026BB1C0000000;
	bra.uni 	$L__BB0_723;
$L__BB0_709:
	mad.lo.s32 	%r596, %r1182, 1103515245, 12345;
	and.b32  	%r1182, %r596, 2147483647;
	setp.gt.u32 	%p306, %r1182, 2146999999;
	@%p306 bra 	$L__BB0_709;
	mov.u32 	%r1185, %r1182;
$L__BB0_711:
	mad.lo.s32 	%r1221, %r1185, 1103515245, 12345;
	setp.gt.u32 	%p307, %r1185, 1;
	mov.u32 	%r1185, %r1221;
	@%p307 bra 	$L__BB0_711;
	mul.hi.u32 	%r597, %r1182, 2048461347;
	shr.u32 	%r598, %r597, 10;
	cvt.rn.f32.u32 	%f1352, %r598;
	div.rn.f32 	%f1353, %f1352, 0f49742400;
	mul.hi.u32 	%r599, %r1221, 2048461347;
	shr.u32 	%r600, %r599, 10;
	cvt.rn.f32.u32 	%f1354, %r600;
	div.rn.f32 	%f1355, %f1354, 0f49742400;
	setp.lt.f32 	%p308, %f1353, 0f00800000;
	mul.f32 	%f1356, %f1353, 0f4B000000;
	selp.f32 	%f1357, %f1356, %f1353, %p308;
	selp.f32 	%f1358, 0fC1B80000, 0f00000000, %p308;
	mov.b32 	%r601, %f1357;
	add.s32 	%r602, %r601, -1059760811;
	and.b32  	%r603, %r602, -8388608;
	sub.s32 	%r604, %r601, %r603;
	mov.b32 	%f1359, %r604;
	cvt.rn.f32.s32 	%f1360, %r603;
	fma.rn.f32 	%f1361, %f1360, 0f34000000, %f1358;
	add.f32 	%f1362, %f1359, 0fBF800000;
	fma.rn.f32 	%f1363, %f1362, 0fBE055027, 0f3E1039F6;
	fma.rn.f32 	%f1364, %f1363, %f1362, 0fBDF8CDCC;
	fma.rn.f32 	%f1365, %f1364, %f1362, 0f3E0F2955;
	fma.rn.f32 	%f1366, %f1365, %f1362, 0fBE2AD8B9;
	fma.rn.f32 	%f1367, %f1366, %f1362, 0f3E4CED0B;
	fma.rn.f32 	%f1368, %f1367, %f1362, 0fBE7FFF22;
	fma.rn.f32 	%f1369, %f1368, %f1362, 0f3EAAAA78;
	fma.rn.f32 	%f1370, %f1369, %f1362, 0fBF000000;
	mul.f32 	%f1371, %f1362, %f1370;
	fma.rn.f32 	%f1372, %f1371, %f1362, %f1362;
	fma.rn.f32 	%f1373, %f1361, 0f3F317218, %f1372;
	setp.gt.u32 	%p309, %r601, 2139095039;
	fma.rn.f32 	%f1374, %f1357, 0f7F800000, 0f7F800000;
	selp.f32 	%f1375, %f1374, %f1373, %p309;
	setp.eq.f32 	%p310, %f1357, 0f00000000;
	mul.f32 	%f1376, %f1375, 0fC0000000;
	selp.f32 	%f335, 0f7F800000, %f1376, %p310;
	cvt.f64.f32 	%fd168, %f1355;
	mul.f64 	%fd169, %fd168, 0d401921FB5444261E;
	cvt.rn.f32.f64 	%f336, %fd169;
	mul.f32 	%f1377, %f336, 0f3F22F983;
	cvt.rni.s32.f32 	%r1189, %f1377;
	cvt.rn.f32.s32 	%f1378, %r1189;
	fma.rn.f32 	%f1379, %f1378, 0fBFC90FDA, %f336;
	fma.rn.f32 	%f1380, %f1378, 0fB3A22168, %f1379;
	fma.rn.f32 	%f3109, %f1378, 0fA7C234C5, %f1380;
	abs.f32 	%f338, %f336;
	setp.ltu.f32 	%p311, %f338, 0f47CE4780;
	@%p311 bra 	$L__BB0_720;
	setp.neu.f32 	%p312, %f338, 0f7F800000;
	@%p312 bra 	$L__BB0_715;
	mov.f32 	%f1383, 0f00000000;
	mul.rn.f32 	%f3109, %f336, %f1383;
	mov.b32 	%r1189, 0;
	bra.uni 	$L__BB0_720;
$L__BB0_715:
	mov.b32 	%r192, %f336;
	shl.b32 	%r606, %r192, 8;
	or.b32  	%r193, %r606, -2147483648;
	mov.b64 	%rd431, 0;
	mov.b32 	%r1186, 0;
$L__BB0_716:
	.pragma "nounroll";
	mul.wide.u32 	%rd228, %r1186, 4;
	mov.u64 	%rd229, __cudart_i2opi_f;
	add.s64 	%rd230, %rd229, %rd228;
	ld.global.nc.u32 	%r607, [%rd230];
	mad.wide.u32 	%rd231, %r607, %r193, %rd431;
	shr.u64 	%rd431, %rd231, 32;
	add.s64 	%rd232, %rd11, %rd228;
	st.local.u32 	[%rd232], %rd231;
	add.s32 	%r1186, %r1186, 1;
	setp.ne.s32 	%p313, %r1186, 6;
	@%p313 bra 	$L__BB0_716;
	shr.u32 	%r608, %r192, 23;
	st.local.u32 	[%rd11+24], %rd431;
	and.b32  	%r196, %r608, 31;
	and.b32  	%r609, %r608, 224;
	add.s32 	%r610, %r609, -128;
	shr.u32 	%r611, %r610, 5;
	mul.wide.u32 	%rd233, %r611, 4;
	sub.s64 	%rd78, %rd11, %rd233;
	ld.local.u32 	%r1187, [%rd78+24];
	ld.local.u32 	%r1188, [%rd78+20];
	setp.eq.s32 	%p314, %r196, 0;
	@%p314 bra 	$L__BB0_719;
	shf.l.wrap.b32 	%r1187, %r1188, %r1187, %r196;
	ld.local.u32 	%r612, [%rd78+16];
	shf.l.wrap.b32 	%r1188, %r612, %r1188, %r196;
$L__BB0_719:
	shr.u32 	%r613, %r1187, 30;
	shf.l.wrap.b32 	%r614, %r1188, %r1187, 2;
	shl.b32 	%r615, %r1188, 2;
	shr.u32 	%r616, %r614, 31;
	add.s32 	%r1189, %r616, %r613;
	xor.b32  	%r617, %r614, %r192;
	shr.s32 	%r618, %r614, 31;
	xor.b32  	%r619, %r618, %r614;
	xor.b32  	%r620, %r618, %r615;
	cvt.u64.u32 	%rd234, %r619;
	shl.b64 	%rd235, %rd234, 32;
	cvt.u64.u32 	%rd236, %r620;
	or.b64  	%rd237, %rd235, %rd236;
	cvt.rn.f64.s64 	%fd170, %rd237;
	mul.f64 	%fd171, %fd170, 0d3BF921FB54442D19;
	cvt.rn.f32.f64 	%f1381, %fd171;
	neg.f32 	%f1382, %f1381;
	setp.lt.s32 	%p315, %r617, 0;
	selp.f32 	%f3109, %f1382, %f1381, %p315;
$L__BB0_720:
	setp.gt.u32 	%p316, %r77, 2146435070;
	mul.rn.f32 	%f1384, %f3109, %f3109;
	and.b32  	%r622, %r1189, 1;
	setp.eq.b32 	%p317, %r622, 1;
	selp.f32 	%f1385, 0f3F800000, %f3109, %p317;
	fma.rn.f32 	%f1386, %f1384, %f1385, 0f00000000;
	fma.rn.f32 	%f1387, %f1384, 0f37CBAC00, 0fBAB607ED;
	selp.f32 	%f1388, %f1387, 0fB94D4153, %p317;
	selp.f32 	%f1389, 0f3D2AAABB, 0f3C0885E4, %p317;
	fma.rn.f32 	%f1390, %f1388, %f1384, %f1389;
	selp.f32 	%f1391, 0fBEFFFFFF, 0fBE2AAAA8, %p317;
	fma.rn.f32 	%f1392, %f1390, %f1384, %f1391;
	fma.rn.f32 	%f1393, %f1392, %f1386, %f1385;
	and.b32  	%r623, %r1189, 2;
	setp.eq.s32 	%p318, %r623, 0;
	mov.f32 	%f1394, 0f00000000;
	sub.f32 	%f1395, %f1394, %f1393;
	selp.f32 	%f1396, %f1393, %f1395, %p318;
	sqrt.rn.f32 	%f1397, %f335;
	mul.f32 	%f3110, %f1397, %f1396;
	st.global.f32 	[%rd75], %f3110;
	mul.f32 	%f1398, %f3110, %f3110;
	cvt.f64.f32 	%fd172, %f1398;
	fma.rn.f64 	%fd45, %fd172, 0dBFE0000000000000, 0dBFED67F1C0000000;
	mov.f64 	%fd618, %fd16;
	@%p316 bra 	$L__BB0_722;
	setp.gt.u32 	%p319, %r79, 1073127582;
	selp.f64 	%fd173, %fd18, %fd17, %p319;
	selp.u32 	%r624, 1, 0, %p319;
	add.s32 	%r625, %r78, %r624;
	add.f64 	%fd174, %fd173, 0dBFF0000000000000;
	add.f64 	%fd175, %fd173, 0d3FF0000000000000;
	rcp.approx.ftz.f64 	%fd176, %fd175;
	neg.f64 	%fd177, %fd175;
	fma.rn.f64 	%fd178, %fd177, %fd176, 0d3FF0000000000000;
	fma.rn.f64 	%fd179, %fd178, %fd178, %fd178;
	fma.rn.f64 	%fd180, %fd179, %fd176, %fd176;
	mul.f64 	%fd181, %fd174, %fd180;
	fma.rn.f64 	%fd182, %fd174, %fd180, %fd181;
	mul.f64 	%fd183, %fd182, %fd182;
	fma.rn.f64 	%fd184, %fd183, 0d3EB1380B3AE80F1E, 0d3ED0EE258B7A8B04;
	fma.rn.f64 	%fd185, %fd184, %fd183, 0d3EF3B2669F02676F;
	fma.rn.f64 	%fd186, %fd185, %fd183, 0d3F1745CBA9AB0956;
	fma.rn.f64 	%fd187, %fd186, %fd183, 0d3F3C71C72D1B5154;
	fma.rn.f64 	%fd188, %fd187, %fd183, 0d3F624924923BE72D;
	fma.rn.f64 	%fd189, %fd188, %fd183, 0d3F8999999999A3C4;
	fma.rn.f64 	%fd190, %fd189, %fd183, 0d3FB5555555555554;
	sub.f64 	%fd191, %fd174, %fd182;
	add.f64 	%fd192, %fd191, %fd191;
	neg.f64 	%fd193, %fd182;
	fma.rn.f64 	%fd194, %fd193, %fd174, %fd192;
	mul.f64 	%fd195, %fd180, %fd194;
	mul.f64 	%fd196, %fd183, %fd190;
	fma.rn.f64 	%fd197, %fd196, %fd182, %fd195;
	xor.b32  	%r626, %r625, -2147483648;
	mov.b32 	%r627, 1127219200;
	mov.b64 	%fd198, {%r626, %r627};
	sub.f64 	%fd199, %fd198, %fd15;
	fma.rn.f64 	%fd200, %fd199, 0d3FE62E42FEFA39EF, %fd182;
	fma.rn.f64 	%fd201, %fd199, 0dBFE62E42FEFA39EF, %fd200;
	sub.f64 	%fd202, %fd201, %fd182;
	sub.f64 	%fd203, %fd197, %fd202;
	fma.rn.f64 	%fd204, %fd199, 0d3C7ABC9E3B39803F, %fd203;
	add.f64 	%fd618, %fd200, %fd204;
$L__BB0_722:
	add.f64 	%fd619, %fd45, %fd618;
$L__BB0_723:
	add.f64 	%fd626, %fd626, %fd619;
	mov.b32 	%r206, %f333;
	abs.f32 	%f1432, %f333;
	setp.nan.f32 	%p332, %f1432, %f1432;
	mov.f32 	%f1431, 0fDF000000;
	mov.f32 	%f3111, %f1431;
	@%p332 bra 	$L__BB0_730;
	setp.ge.f32 	%p333, %f333, 0f5F000000;
	mov.f32 	%f3111, 0f5F000000;
	@%p333 bra 	$L__BB0_730;
	setp.le.f32 	%p334, %f333, 0fDF000000;
	mov.f32 	%f3111, %f1431;
	@%p334 bra 	$L__BB0_730;
	shr.u32 	%r645, %r206, 23;
	and.b32  	%r207, %r645, 255;
	cvt.u64.u32 	%rd239, %r206;
	shl.b64 	%rd240, %rd239, 39;
	and.b64  	%rd241, %rd240, 4611685468671574016;
	or.b64  	%rd79, %rd241, 4611686018427387904;
	setp.lt.u32 	%p335, %r207, 126;
	mov.b64 	%rd432, 0;
	mov.u64 	%rd433, %rd432;
	@%p335 bra 	$L__BB0_729;
	setp.eq.s32 	%p336, %r207, 189;
	mov.u64 	%rd432, %rd79;
	@%p336 bra 	$L__BB0_729;
	add.s32 	%r646, %r207, -125;
	shl.b64 	%rd243, %rd79, %r646;
	sub.s32 	%r647, 189, %r207;
	shr.u64 	%rd432, %rd79, %r647;
	shr.u64 	%rd433, %rd243, 63;
$L__BB0_729:
	add.s64 	%rd244, %rd433, %rd432;
	setp.lt.s32 	%p337, %r206, 0;
	neg.s64 	%rd245, %rd244;
	selp.b64 	%rd246, %rd245, %rd244, %p337;
	cvt.rn.f32.s64 	%f3111, %rd246;
$L__BB0_730:
	sub.f32 	%f1435, %f333, %f3111;
	abs.f32 	%f1436, %f1435;
	cvt.f64.f32 	%fd272, %f1436;
	setp.geu.f64 	%p338, %fd272, 0d3EB0C6F7A0B5ED8D;
	@%p338 bra 	$L__BB0_742;
	setp.gt.u32 	%p341, %r77, 2146435070;
	add.f32 	%f1438, %f333, 0f3F800000;
	add.f32 	%f1439, %f1438, 0fBF800000;
	mul.f32 	%f1440, %f1439, 0fC0135D8E;
	cvt.f64.f32 	%fd51, %f1440;
	mov.f64 	%fd620, %fd16;
	@%p341 bra 	$L__BB0_733;
	setp.gt.u32 	%p342, %r79, 1073127582;
	selp.f64 	%fd307, %fd18, %fd17, %p342;
	selp.u32 	%r652, 1, 0, %p342;
	add.s32 	%r653, %r78, %r652;
	add.f64 	%fd308, %fd307, 0dBFF0000000000000;
	add.f64 	%fd309, %fd307, 0d3FF0000000000000;
	rcp.approx.ftz.f64 	%fd310, %fd309;
	neg.f64 	%fd311, %fd309;
	fma.rn.f64 	%fd312, %fd311, %fd310, 0d3FF0000000000000;
	fma.rn.f64 	%fd313, %fd312, %fd312, %fd312;
	fma.rn.f64 	%fd314, %fd313, %fd310, %fd310;
	mul.f64 	%fd315, %fd308, %fd314;
	fma.rn.f64 	%fd316, %fd308, %fd314, %fd315;
	mul.f64 	%fd317, %fd316, %fd316;
	fma.rn.f64 	%fd318, %fd317, 0d3EB1380B3AE80F1E, 0d3ED0EE258B7A8B04;
	fma.rn.f64 	%fd319, %fd318, %fd317, 0d3EF3B2669F02676F;
	fma.rn.f64 	%fd320, %fd319, %fd317, 0d3F1745CBA9AB0956;
	fma.rn.f64 	%fd321, %fd320, %fd317, 0d3F3C71C72D1B5154;
	fma.rn.f64 	%fd322, %fd321, %fd317, 0d3F624924923BE72D;
	fma.rn.f64 	%fd323, %fd322, %fd317, 0d3F8999999999A3C4;
	fma.rn.f64 	%fd324, %fd323, %fd317, 0d3FB5555555555554;
	sub.f64 	%fd325, %fd308, %fd316;
	add.f64 	%fd326, %fd325, %fd325;
	neg.f64 	%fd327, %fd316;
	fma.rn.f64 	%fd328, %fd327, %fd308, %fd326;
	mul.f64 	%fd329, %fd314, %fd328;
	mul.f64 	%fd330, %fd317, %fd324;
	fma.rn.f64 	%fd331, %fd330, %fd316, %fd329;
	xor.b32  	%r654, %r653, -2147483648;
	mov.b32 	%r655, 1127219200;
	mov.b64 	%fd332, {%r654, %r655};
	sub.f64 	%fd333, %fd332, %fd15;
	fma.rn.f64 	%fd334, %fd333, 0d3FE62E42FEFA39EF, %fd316;
	fma.rn.f64 	%fd335, %fd333, 0dBFE62E42FEFA39EF, %fd334;
	sub.f64 	%fd336, %fd335, %fd316;
	sub.f64 	%fd337, %fd331, %fd336;
	fma.rn.f64 	%fd338, %fd333, 0d3C7ABC9E3B39803F, %fd337;
	add.f64 	%fd620, %fd334, %fd338;
$L__BB0_733:
	setp.lt.u32 	%p343, %r80, -2146435071;
	setp.eq.f32 	%p344, %f3110, 0f00000000;
	or.pred  	%p1, %p344, %p343;
	selp.f64 	%fd624, 0d0000000000000000, %fd19, %p344;
	mov.f64 	%fd621, %fd624;
	@%p1 bra 	$L__BB0_735;
	setp.gt.u32 	%p345, %r82, 1073127582;
	selp.f64 	%fd339, %fd21, %fd20, %p345;
	selp.u32 	%r656, 1, 0, %p345;
	add.s32 	%r657, %r81, %r656;
	add.f64 	%fd340, %fd339, 0dBFF0000000000000;
	add.f64 	%fd341, %fd339, 0d3FF0000000000000;
	rcp.approx.ftz.f64 	%fd342, %fd341;
	neg.f64 	%fd343, %fd341;
	fma.rn.f64 	%fd344, %fd343, %fd342, 0d3FF0000000000000;
	fma.rn.f64 	%fd345, %fd344, %fd344, %fd344;
	fma.rn.f64 	%fd346, %fd345, %fd342, %fd342;
	mul.f64 	%fd347, %fd340, %fd346;
	fma.rn.f64 	%fd348, %fd340, %fd346, %fd347;
	mul.f64 	%fd349, %fd348, %fd348;
	fma.rn.f64 	%fd350, %fd349, 0d3EB1380B3AE80F1E, 0d3ED0EE258B7A8B04;
	fma.rn.f64 	%fd351, %fd350, %fd349, 0d3EF3B2669F02676F;
	fma.rn.f64 	%fd352, %fd351, %fd349, 0d3F1745CBA9AB0956;
	fma.rn.f64 	%fd353, %fd352, %fd349, 0d3F3C71C72D1B5154;
	fma.rn.f64 	%fd354, %fd353, %fd349, 0d3F624924923BE72D;
	fma.rn.f64 	%fd355, %fd354, %fd349, 0d3F8999999999A3C4;
	fma.rn.f64 	%fd356, %fd355, %fd349, 0d3FB5555555555554;
	sub.f64 	%fd357, %fd340, %fd348;
	add.f64 	%fd358, %fd357, %fd357;
	neg.f64 	%fd359, %fd348;
	fma.rn.f64 	%fd360, %fd359, %fd340, %fd358;
	mul.f64 	%fd361, %fd346, %fd360;
	mul.f64 	%fd362, %fd349, %fd356;
	fma.rn.f64 	%fd363, %fd362, %fd348, %fd361;
	xor.b32  	%r658, %r657, -2147483648;
	mov.b32 	%r659, 1127219200;
	mov.b64 	%fd364, {%r658, %r659};
	sub.f64 	%fd365, %fd364, %fd15;
	fma.rn.f64 	%fd366, %fd365, 0d3FE62E42FEFA39EF, %fd348;
	fma.rn.f64 	%fd367, %fd365, 0dBFE62E42FEFA39EF, %fd366;
	sub.f64 	%fd368, %fd367, %fd348;
	sub.f64 	%fd369, %fd363, %fd368;
	fma.rn.f64 	%fd370, %fd365, 0d3C7ABC9E3B39803F, %fd369;
	add.f64 	%fd621, %fd366, %fd370;
$L__BB0_735:
	add.f64 	%fd371, %fd620, %fd51;
	add.f64 	%fd57, %fd371, %fd621;
	mul.f32 	%f1441, %f333, %f333;
	cvt.f64.f32 	%fd372, %f1441;
	fma.rn.f64 	%fd58, %fd372, 0dBFE0000000000000, 0dBFED67F1C0000000;
	mov.f64 	%fd622, %fd16;
	@%p341 bra 	$L__BB0_737;
	setp.gt.u32 	%p347, %r79, 1073127582;
	selp.f64 	%fd373, %fd18, %fd17, %p347;
	selp.u32 	%r660, 1, 0, %p347;
	add.s32 	%r661, %r78, %r660;
	add.f64 	%fd374, %fd373, 0dBFF0000000000000;
	add.f64 	%fd375, %fd373, 0d3FF0000000000000;
	rcp.approx.ftz.f64 	%fd376, %fd375;
	neg.f64 	%fd377, %fd375;
	fma.rn.f64 	%fd378, %fd377, %fd376, 0d3FF0000000000000;
	fma.rn.f64 	%fd379, %fd378, %fd378, %fd378;
	fma.rn.f64 	%fd380, %fd379, %fd376, %fd376;
	mul.f64 	%fd381, %fd374, %fd380;
	fma.rn.f64 	%fd382, %fd374, %fd380, %fd381;
	mul.f64 	%fd383, %fd382, %fd382;
	fma.rn.f64 	%fd384, %fd383, 0d3EB1380B3AE80F1E, 0d3ED0EE258B7A8B04;
	fma.rn.f64 	%fd385, %fd384, %fd383, 0d3EF3B2669F02676F;
	fma.rn.f64 	%fd386, %fd385, %fd383, 0d3F1745CBA9AB0956;
	fma.rn.f64 	%fd387, %fd386, %fd383, 0d3F3C71C72D1B5154;
	fma.rn.f64 	%fd388, %fd387, %fd383, 0d3F624924923BE72D;
	fma.rn.f64 	%fd389, %fd388, %fd383, 0d3F8999999999A3C4;
	fma.rn.f64 	%fd390, %fd389, %fd383, 0d3FB5555555555554;
	sub.f64 	%fd391, %fd374, %fd382;
	add.f64 	%fd392, %fd391, %fd391;
	neg.f64 	%fd393, %fd382;
	fma.rn.f64 	%fd394, %fd393, %fd374, %fd392;
	mul.f64 	%fd395, %fd380, %fd394;
	mul.f64 	%fd396, %fd383, %fd390;
	fma.rn.f64 	%fd397, %fd396, %fd382, %fd395;
	xor.b32  	%r662, %r661, -2147483648;
	mov.b32 	%r663, 1127219200;
	mov.b64 	%fd398, {%r662, %r663};
	sub.f64 	%fd399, %fd398, %fd15;
	fma.rn.f64 	%fd400, %fd399, 0d3FE62E42FEFA39EF, %fd382;
	fma.rn.f64 	%fd401, %fd399, 0dBFE62E42FEFA39EF, %fd400;
	sub.f64 	%fd402, %fd401, %fd382;
	sub.f64 	%fd403, %fd397, %fd402;
	fma.rn.f64 	%fd404, %fd399, 0d3C7ABC9E3B39803F, %fd403;
	add.f64 	%fd622, %fd400, %fd404;
$L__BB0_737:
	add.f64 	%fd61, %fd57, 0dC0026BB1C0000000;
	add.f64 	%fd62, %fd58, %fd622;
	mov.f64 	%fd623, %fd16;
	@%p341 bra 	$L__BB0_739;
	setp.gt.u32 	%p349, %r79, 1073127582;
	selp.f64 	%fd405, %fd18, %fd17, %p349;
	selp.u32 	%r664, 1, 0, %p349;
	add.s32 	%r665, %r78, %r664;
	add.f64 	%fd406, %fd405, 0dBFF0000000000000;
	add.f64 	%fd407, %fd405, 0d3FF0000000000000;
	rcp.approx.ftz.f64 	%fd408, %fd407;
	neg.f64 	%fd409, %fd407;
	fma.rn.f64 	%fd410, %fd409, %fd408, 0d3FF0000000000000;
	fma.rn.f64 	%fd411, %fd410, %fd410, %fd410;
	fma.rn.f64 	%fd412, %fd411, %fd408, %fd408;
	mul.f64 	%fd413, %fd406, %fd412;
	fma.rn.f64 	%fd414, %fd406, %fd412, %fd413;
	mul.f64 	%fd415, %fd414, %fd414;
	fma.rn.f64 	%fd416, %fd415, 0d3EB1380B3AE80F1E, 0d3ED0EE258B7A8B04;
	fma.rn.f64 	%fd417, %fd416, %fd415, 0d3EF3B2669F02676F;
	fma.rn.f64 	%fd418, %fd417, %fd415, 0d3F1745CBA9AB0956;
	fma.rn.f64 	%fd419, %fd418, %fd415, 0d3F3C71C72D1B5154;
	fma.rn.f64 	%fd420, %fd419, %fd415, 0d3F624924923BE72D;
	fma.rn.f64 	%fd421, %fd420, %fd415, 0d3F8999999999A3C4;
	fma.rn.f64 	%fd422, %fd421, %fd415, 0d3FB5555555555554;
	sub.f64 	%fd423, %fd406, %fd414;
	add.f64 	%fd424, %fd423, %fd423;
	neg.f64 	%fd425, %fd414;
	fma.rn.f64 	%fd426, %fd425, %fd406, %fd424;
	mul.f64 	%fd427, %fd412, %fd426;
	mul.f64 	%fd428, %fd415, %fd422;
	fma.rn.f64 	%fd429, %fd428, %fd414, %fd427;
	xor.b32  	%r666, %r665, -2147483648;
	mov.b32 	%r667, 1127219200;
	mov.b64 	%fd430, {%r666, %r667};
	sub.f64 	%fd431, %fd430, %fd15;
	fma.rn.f64 	%fd432, %fd431, 0d3FE62E42FEFA39EF, %fd414;
	fma.rn.f64 	%fd433, %fd431, 0dBFE62E42FEFA39EF, %fd432;
	sub.f64 	%fd434, %fd433, %fd414;
	sub.f64 	%fd435, %fd429, %fd434;
	fma.rn.f64 	%fd436, %fd431, 0d3C7ABC9E3B39803F, %fd435;
	add.f64 	%fd623, %fd432, %fd436;
$L__BB0_739:
	add.f64 	%fd65, %fd623, %fd51;
	@%p1 bra 	$L__BB0_741;
	setp.gt.u32 	%p350, %r82, 1073127582;
	selp.f64 	%fd437, %fd21, %fd20, %p350;
	selp.u32 	%r668, 1, 0, %p350;
	add.s32 	%r669, %r81, %r668;
	add.f64 	%fd438, %fd437, 0dBFF0000000000000;
	add.f64 	%fd439, %fd437, 0d3FF0000000000000;
	rcp.approx.ftz.f64 	%fd440, %fd439;
	neg.f64 	%fd441, %fd439;
	fma.rn.f64 	%fd442, %fd441, %fd440, 0d3FF0000000000000;
	fma.rn.f64 	%fd443, %fd442, %fd442, %fd442;
	fma.rn.f64 	%fd444, %fd443, %fd440, %fd440;
	mul.f64 	%fd445, %fd438, %fd444;
	fma.rn.f64 	%fd446, %fd438, %fd444, %fd445;
	mul.f64 	%fd447, %fd446, %fd446;
	fma.rn.f64 	%fd448, %fd447, 0d3EB1380B3AE80F1E, 0d3ED0EE258B7A8B04;
	fma.rn.f64 	%fd449, %fd448, %fd447, 0d3EF3B2669F02676F;
	fma.rn.f64 	%fd450, %fd449, %fd447, 0d3F1745CBA9AB0956;
	fma.rn.f64 	%fd451, %fd450, %fd447, 0d3F3C71C72D1B5154;
	fma.rn.f64 	%fd452, %fd451, %fd447, 0d3F624924923BE72D;
	fma.rn.f64 	%fd453, %fd452, %fd447, 0d3F8999999999A3C4;
	fma.rn.f64 	%fd454, %fd453, %fd447, 0d3FB5555555555554;
	sub.f64 	%fd455, %fd438, %fd446;
	add.f64 	%fd456, %fd455, %fd455;
	neg.f64 	%fd457, %fd446;
	fma.rn.f64 	%fd458, %fd457, %fd438, %fd456;
	mul.f64 	%fd459, %fd444, %fd458;
	mul.f64 	%fd460, %fd447, %fd454;
	fma.rn.f64 	%fd461, %fd460, %fd446, %fd459;
	xor.b32  	%r670, %r669, -2147483648;
	mov.b32 	%r671, 1127219200;
	mov.b64 	%fd462, {%r670, %r671};
	sub.f64 	%fd463, %fd462, %fd15;
	fma.rn.f64 	%fd464, %fd463, 0d3FE62E42FEFA39EF, %fd446;
	fma.rn.f64 	%fd465, %fd463, 0dBFE62E42FEFA39EF, %fd464;
	sub.f64 	%fd466, %fd465, %fd446;
	sub.f64 	%fd467, %fd461, %fd466;
	fma.rn.f64 	%fd468, %fd463, 0d3C7ABC9E3B39803F, %fd467;
	add.f64 	%fd624, %fd464, %fd468;
$L__BB0_741:
	setp.gt.f64 	%p351, %fd61, %fd62;
	selp.f64 	%fd469, %fd61, %fd62, %p351;
	add.f64 	%fd470, %fd65, %fd624;
	add.f64 	%fd471, %fd470, 0dC0026BB1C0000000;
	sub.f64 	%fd472, %fd471, %fd469;
	cvt.rn.f32.f64 	%f1442, %fd472;
	fma.rn.f32 	%f1443, %f1442, 0f3BBB989D, 0f3F000000;
	cvt.sat.f32.f32 	%f1444, %f1443;
	mov.f32 	%f1445, 0f4B400001;
	mov.f32 	%f1446, 0f437C0000;
	fma.rm.f32 	%f1447, %f1444, %f1446, %f1445;
	add.f32 	%f1448, %f1447, 0fCB40007F;
	neg.f32 	%f1449, %f1448;
	fma.rn.f32 	%f1450, %f1442, 0f3FB8AA3B, %f1449;
	fma.rn.f32 	%f1451, %f1442, 0f32A57060, %f1450;
	mov.b32 	%r672, %f1447;
	shl.b32 	%r673, %r672, 23;
	mov.b32 	%f1452, %r673;
	ex2.approx.ftz.f32 	%f1453, %f1451;
	sub.f64 	%fd473, %fd62, %fd469;
	cvt.rn.f32.f64 	%f1454, %fd473;
	fma.rn.f32 	%f1455, %f1454, 0f3BBB989D, 0f3F000000;
	cvt.sat.f32.f32 	%f1456, %f1455;
	fma.rm.f32 	%f1457, %f1456, %f1446, %f1445;
	add.f32 	%f1458, %f1457, 0fCB40007F;
	neg.f32 	%f1459, %f1458;
	fma.rn.f32 	%f1460, %f1454, 0f3FB8AA3B, %f1459;
	fma.rn.f32 	%f1461, %f1454, 0f32A57060, %f1460;
	mov.b32 	%r674, %f1457;
	shl.b32 	%r675, %r674, 23;
	mov.b32 	%f1462, %r675;
	ex2.approx.ftz.f32 	%f1463, %f1461;
	mul.f32 	%f1464, %f1463, %f1462;
	fma.rn.f32 	%f1465, %f1453, %f1452, %f1464;
	setp.lt.f32 	%p352, %f1465, 0f00800000;
	mul.f32 	%f1466, %f1465, 0f4B000000;
	selp.f32 	%f1467, %f1466, %f1465, %p352;
	selp.f32 	%f1468, 0fC1B80000, 0f00000000, %p352;
	mov.b32 	%r676, %f1467;
	add.s32 	%r677, %r676, -1059760811;
	and.b32  	%r678, %r677, -8388608;
	sub.s32 	%r679, %r676, %r678;
	mov.b32 	%f1469, %r679;
	cvt.rn.f32.s32 	%f1470, %r678;
	fma.rn.f32 	%f1471, %f1470, 0f34000000, %f1468;
	add.f32 	%f1472, %f1469, 0fBF800000;
	fma.rn.f32 	%f1473, %f1472, 0fBE055027, 0f3E1039F6;
	fma.rn.f32 	%f1474, %f1473, %f1472, 0fBDF8CDCC;
	fma.rn.f32 	%f1475, %f1474, %f1472, 0f3E0F2955;
	fma.rn.f32 	%f1476, %f1475, %f1472, 0fBE2AD8B9;
	fma.rn.f32 	%f1477, %f1476, %f1472, 0f3E4CED0B;
	fma.rn.f32 	%f1478, %f1477, %f1472, 0fBE7FFF22;
	fma.rn.f32 	%f1479, %f1478, %f1472, 0f3EAAAA78;
	fma.rn.f32 	%f1480, %f1479, %f1472, 0fBF000000;
	mul.f32 	%f1481, %f1472, %f1480;
	fma.rn.f32 	%f1482, %f1481, %f1472, %f1472;
	fma.rn.f32 	%f1483, %f1471, 0f3F317218, %f1482;
	setp.gt.u32 	%p353, %r676, 2139095039;
	fma.rn.f32 	%f1484, %f1467, 0f7F800000, 0f7F800000;
	selp.f32 	%f1485, %f1484, %f1483, %p353;
	setp.eq.f32 	%p354, %f1467, 0f00000000;
	selp.f32 	%f1486, 0fFF800000, %f1485, %p354;
	cvt.f64.f32 	%fd474, %f1486;
	add.f64 	%fd475, %fd469, %fd474;
	add.f64 	%fd627, %fd627, %fd475;
	bra.uni 	$L__BB0_761;
$L__BB0_742:
	setp.gt.u32 	%p339, %r77, 2146435070;
	mul.f32 	%f1437, %f333, %f333;
	cvt.f64.f32 	%fd273, %f1437;
	fma.rn.f64 	%fd69, %fd273, 0dBFE0000000000000, 0dBFED67F1C0000000;
	mov.f64 	%fd625, %fd16;
	@%p339 bra 	$L__BB0_744;
	setp.gt.u32 	%p340, %r79, 1073127582;
	selp.f64 	%fd274, %fd18, %fd17, %p340;
	selp.u32 	%r648, 1, 0, %p340;
	add.s32 	%r649, %r78, %r648;
	add.f64 	%fd275, %fd274, 0dBFF0000000000000;
	add.f64 	%fd276, %fd274, 0d3FF0000000000000;
	rcp.approx.ftz.f64 	%fd277, %fd276;
	neg.f64 	%fd278, %fd276;
	fma.rn.f64 	%fd279, %fd278, %fd277, 0d3FF0000000000000;
	fma.rn.f64 	%fd280, %fd279, %fd279, %fd279;
	fma.rn.f64 	%fd281, %fd280, %fd277, %fd277;
	mul.f64 	%fd282, %fd275, %fd281;
	fma.rn.f64 	%fd283, %fd275, %fd281, %fd282;
	mul.f64 	%fd284, %fd283, %fd283;
	fma.rn.f64 	%fd285, %fd284, 0d3EB1380B3AE80F1E, 0d3ED0EE258B7A8B04;
	fma.rn.f64 	%fd286, %fd285, %fd284, 0d3EF3B2669F02676F;
	fma.rn.f64 	%fd287, %fd286, %fd284, 0d3F1745CBA9AB0956;
	fma.rn.f64 	%fd288, %fd287, %fd284, 0d3F3C71C72D1B5154;
	fma.rn.f64 	%fd289, %fd288, %fd284, 0d3F624924923BE72D;
	fma.rn.f64 	%fd290, %fd289, %fd284, 0d3F8999999999A3C4;
	fma.rn.f64 	%fd291, %fd290, %fd284, 0d3FB5555555555554;
	sub.f64 	%fd292, %fd275, %fd283;
	add.f64 	%fd293, %fd292, %fd292;
	neg.f64 	%fd294, %fd283;
	fma.rn.f64 	%fd295, %fd294, %fd275, %fd293;
	mul.f64 	%fd296, %fd281, %fd295;
	mul.f64 	%fd297, %fd284, %fd291;
	fma.rn.f64 	%fd298, %fd297, %fd283, %fd296;
	xor.b32  	%r650, %r649, -2147483648;
	mov.b32 	%r651, 1127219200;
	mov.b64 	%fd299, {%r650, %r651};
	sub.f64 	%fd300, %fd299, %fd15;
	fma.rn.f64 	%fd301, %fd300, 0d3FE62E42FEFA39EF, %fd283;
	fma.rn.f64 	%fd302, %fd300, 0dBFE62E42FEFA39EF, %fd301;
	sub.f64 	%fd303, %fd302, %fd283;
	sub.f64 	%fd304, %fd298, %fd303;
	fma.rn.f64 	%fd305, %fd300, 0d3C7ABC9E3B39803F, %fd304;
	add.f64 	%fd625, %fd301, %fd305;
$L__BB0_744:
	add.f64 	%fd306, %fd69, %fd625;
	add.f64 	%fd627, %fd627, %fd306;
	bra.uni 	$L__BB0_761;
$L__BB0_745:
	mad.lo.s32 	%r1192, %r1221, 1103515245, 12345;
	setp.gt.u32 	%p286, %r1221, 1;
	mov.u32 	%r1221, %r1192;
	@%p286 bra 	$L__BB0_745;
	shr.u32 	%r557, %r1192, 1;
	mul.hi.u32 	%r558, %r557, -1879048189;
	shr.u32 	%r559, %r558, 26;
	add.s32 	%r560, %r559, -4;
	cvt.rn.f32.s32 	%f346, %r560;
	setp.eq.s32 	%p287, %r560, 0;
	mov.f32 	%f3112, 0f3F800000;
	@%p287 bra 	$L__BB0_749;
	mul.rn.f32 	%f1281, %f166, %f346;
	cvt.rni.f32.f32 	%f1282, %f1281;
	sub.f32 	%f1283, %f1281, %f1282;
	neg.f32 	%f1284, %f1281;
	fma.rn.f32 	%f1285, %f166, %f346, %f1284;
	fma.rn.f32 	%f1286, %f167, %f346, %f1285;
	add.f32 	%f1287, %f1283, %f1286;
	setp.gt.f32 	%p288, %f1282, 0f00000000;
	selp.b32 	%r561, 0, -2097152000, %p288;
	abs.f32 	%f1288, %f346;
	setp.num.f32 	%p289, %f1288, %f1288;
	setp.lt.f32 	%p290, %f1281, 0f00000000;
	selp.f32 	%f1289, 0f00000000, 0f7F800000, %p290;
	abs.f32 	%f1290, %f1281;
	setp.gt.f32 	%p291, %f1290, 0f43180000;
	cvt.rzi.s32.f32 	%r562, %f1282;
	shl.b32 	%r563, %r562, 23;
	sub.s32 	%r564, %r563, %r561;
	mov.b32 	%f1291, %r564;
	add.s32 	%r565, %r561, 2130706432;
	mov.b32 	%f1292, %r565;
	fma.rn.f32 	%f1293, %f1287, 0f391FCB8E, 0f3AAF85ED;
	fma.rn.f32 	%f1294, %f1293, %f1287, 0f3C1D9856;
	fma.rn.f32 	%f1295, %f1294, %f1287, 0f3D6357BB;
	fma.rn.f32 	%f1296, %f1295, %f1287, 0f3E75FDEC;
	fma.rn.f32 	%f1297, %f1296, %f1287, 0f3F317218;
	fma.rn.f32 	%f1298, %f1297, %f1287, 0f3F800000;
	mul.f32 	%f1299, %f1298, %f1292;
	mul.f32 	%f1300, %f1299, %f1291;
	selp.f32 	%f3112, %f1289, %f1300, %p291;
	@%p289 bra 	$L__BB0_749;
	mov.f32 	%f1301, 0f41200000;
	add.rn.f32 	%f3112, %f1301, %f346;
$L__BB0_749:
	mad.lo.s32 	%r566, %r1192, 1103515245, 12345;
	and.b32  	%r1192, %r566, 2147483647;
	setp.gt.u32 	%p292, %r1192, 2146999999;
	@%p292 bra 	$L__BB0_749;
	mov.u32 	%r1193, %r1192;
$L__BB0_751:
	mad.lo.s32 	%r1221, %r1193, 1103515245, 12345;
	setp.gt.u32 	%p293, %r1193, 1;
	mov.u32 	%r1193, %r1221;
	@%p293 bra 	$L__BB0_751;
	mul.hi.u32 	%r567, %r1192, 2048461347;
	shr.u32 	%r568, %r567, 10;
	cvt.rn.f32.u32 	%f1302, %r568;
	div.rn.f32 	%f1303, %f1302, 0f49742400;
	mul.hi.u32 	%r569, %r1221, 2048461347;
	shr.u32 	%r570, %r569, 10;
	cvt.rn.f32.u32 	%f1304, %r570;
	div.rn.f32 	%f1305, %f1304, 0f49742400;
	setp.lt.f32 	%p294, %f1303, 0f00800000;
	mul.f32 	%f1306, %f1303, 0f4B000000;
	selp.f32 	%f1307, %f1306, %f1303, %p294;
	selp.f32 	%f1308, 0fC1B80000, 0f00000000, %p294;
	mov.b32 	%r571, %f1307;
	add.s32 	%r572, %r571, -1059760811;
	and.b32  	%r573, %r572, -8388608;
	sub.s32 	%r574, %r571, %r573;
	mov.b32 	%f1309, %r574;
	cvt.rn.f32.s32 	%f1310, %r573;
	fma.rn.f32 	%f1311, %f1310, 0f34000000, %f1308;
	add.f32 	%f1312, %f1309, 0fBF800000;
	fma.rn.f32 	%f1313, %f1312, 0fBE055027, 0f3E1039F6;
	fma.rn.f32 	%f1314, %f1313, %f1312, 0fBDF8CDCC;
	fma.rn.f32 	%f1315, %f1314, %f1312, 0f3E0F2955;
	fma.rn.f32 	%f1316, %f1315, %f1312, 0fBE2AD8B9;
	fma.rn.f32 	%f1317, %f1316, %f1312, 0f3E4CED0B;
	fma.rn.f32 	%f1318, %f1317, %f1312, 0fBE7FFF22;
	fma.rn.f32 	%f1319, %f1318, %f1312, 0f3EAAAA78;
	fma.rn.f32 	%f1320, %f1319, %f1312, 0fBF000000;
	mul.f32 	%f1321, %f1312, %f1320;
	fma.rn.f32 	%f1322, %f1321, %f1312, %f1312;
	fma.rn.f32 	%f1323, %f1311, 0f3F317218, %f1322;
	setp.gt.u32 	%p295, %r571, 2139095039;
	fma.rn.f32 	%f1324, %f1307, 0f7F800000, 0f7F800000;
	selp.f32 	%f1325, %f1324, %f1323, %p295;
	setp.eq.f32 	%p296, %f1307, 0f00000000;
	mul.f32 	%f1326, %f1325, 0fC0000000;
	selp.f32 	%f350, 0f7F800000, %f1326, %p296;
	cvt.f64.f32 	%fd164, %f1305;
	mul.f64 	%fd165, %fd164, 0d401921FB5444261E;
	cvt.rn.f32.f64 	%f351, %fd165;
	mul.f32 	%f1327, %f351, 0f3F22F983;
	cvt.rni.s32.f32 	%r1197, %f1327;
	cvt.rn.f32.s32 	%f1328, %r1197;
	fma.rn.f32 	%f1329, %f1328, 0fBFC90FDA, %f351;
	fma.rn.f32 	%f1330, %f1328, 0fB3A22168, %f1329;
	fma.rn.f32 	%f3113, %f1328, 0fA7C234C5, %f1330;
	abs.f32 	%f353, %f351;
	setp.ltu.f32 	%p297, %f353, 0f47CE4780;
	@%p297 bra 	$L__BB0_760;
	setp.neu.f32 	%p298, %f353, 0f7F800000;
	@%p298 bra 	$L__BB0_755;
	mov.f32 	%f1333, 0f00000000;
	mul.rn.f32 	%f3113, %f351, %f1333;
	mov.b32 	%r1197, 0;
	bra.uni 	$L__BB0_760;
$L__BB0_755:
	mov.b32 	%r215, %f351;
	shl.b32 	%r576, %r215, 8;
	or.b32  	%r216, %r576, -2147483648;
	mov.b64 	%rd434, 0;
	mov.b32 	%r1194, 0;
$L__BB0_756:
	.pragma "nounroll";
	mul.wide.u32 	%rd217, %r1194, 4;
	mov.u64 	%rd218, __cudart_i2opi_f;
	add.s64 	%rd219, %rd218, %rd217;
	ld.global.nc.u32 	%r577, [%rd219];
	mad.wide.u32 	%rd220, %r577, %r216, %rd434;
	shr.u64 	%rd434, %rd220, 32;
	add.s64 	%rd221, %rd10, %rd217;
	st.local.u32 	[%rd221], %rd220;
	add.s32 	%r1194, %r1194, 1;
	setp.ne.s32 	%p299, %r1194, 6;
	@%p299 bra 	$L__BB0_756;
	shr.u32 	%r578, %r215, 23;
	st.local.u32 	[%rd10+24], %rd434;
	and.b32  	%r219, %r578, 31;
	and.b32  	%r579, %r578, 224;
	add.s32 	%r580, %r579, -128;
	shr.u32 	%r581, %r580, 5;
	mul.wide.u32 	%rd222, %r581, 4;
	sub.s64 	%rd86, %rd10, %rd222;
	ld.local.u32 	%r1195, [%rd86+24];
	ld.local.u32 	%r1196, [%rd86+20];
	setp.eq.s32 	%p300, %r219, 0;
	@%p300 bra 	$L__BB0_759;
	shf.l.wrap.b32 	%r1195, %r1196, %r1195, %r219;
	ld.local.u32 	%r582, [%rd86+16];
	shf.l.wrap.b32 	%r1196, %r582, %r1196, %r219;
$L__BB0_759:
	shr.u32 	%r583, %r1195, 30;
	shf.l.wrap.b32 	%r584, %r1196, %r1195, 2;
	shl.b32 	%r585, %r1196, 2;
	shr.u32 	%r586, %r584, 31;
	add.s32 	%r1197, %r586, %r583;
	xor.b32  	%r587, %r584, %r215;
	shr.s32 	%r588, %r584, 31;
	xor.b32  	%r589, %r588, %r584;
	xor.b32  	%r590, %r588, %r585;
	cvt.u64.u32 	%rd223, %r589;
	shl.b64 	%rd224, %rd223, 32;
	cvt.u64.u32 	%rd225, %r590;
	or.b64  	%rd226, %rd224, %rd225;
	cvt.rn.f64.s64 	%fd166, %rd226;
	mul.f64 	%fd167, %fd166, 0d3BF921FB54442D19;
	cvt.rn.f32.f64 	%f1331, %fd167;
	neg.f32 	%f1332, %f1331;
	setp.lt.s32 	%p301, %r587, 0;
	selp.f32 	%f3113, %f1332, %f1331, %p301;
$L__BB0_760:
	mul.rn.f32 	%f1334, %f3113, %f3113;
	and.b32  	%r592, %r1197, 1;
	setp.eq.b32 	%p302, %r592, 1;
	selp.f32 	%f1335, 0f3F800000, %f3113, %p302;
	fma.rn.f32 	%f1336, %f1334, %f1335, 0f00000000;
	fma.rn.f32 	%f1337, %f1334, 0f37CBAC00, 0fBAB607ED;
	selp.f32 	%f1338, %f1337, 0fB94D4153, %p302;
	selp.f32 	%f1339, 0f3D2AAABB, 0f3C0885E4, %p302;
	fma.rn.f32 	%f1340, %f1338, %f1334, %f1339;
	selp.f32 	%f1341, 0fBEFFFFFF, 0fBE2AAAA8, %p302;
	fma.rn.f32 	%f1342, %f1340, %f1334, %f1341;
	fma.rn.f32 	%f1343, %f1342, %f1336, %f1335;
	and.b32  	%r593, %r1197, 2;
	setp.eq.s32 	%p303, %r593, 0;
	mov.f32 	%f1344, 0f00000000;
	sub.f32 	%f1345, %f1344, %f1343;
	selp.f32 	%f1346, %f1343, %f1345, %p303;
	sqrt.rn.f32 	%f1347, %f350;
	mul.f32 	%f1348, %f1347, %f1346;
	fma.rn.f32 	%f1349, %f3112, %f1348, %f333;
	st.global.f32 	[%rd75], %f1349;
$L__BB0_761:
	add.s32 	%r1178, %r1178, 1;
	setp.ne.s32 	%p355, %r1178, 31;
	@%p355 bra 	$L__BB0_340;
	mov.b32 	%r1199, 31;
$L__BB0_763:
	setp.gt.u32 	%p356, %r1199, 15;
	shl.b32 	%r681, %r1199, 1;
	mul.wide.u32 	%rd247, %r681, 4;
	add.s64 	%rd87, %rd9, %rd247;
	mov.f32 	%f359, 0f3F800000;
	mov.f32 	%f3116, %f359;
	@%p356 bra 	$L__BB0_765;
	ld.local.v2.f32 	{%f359, %f3116}, [%rd87];
$L__BB0_765:
	add.s32 	%r231, %r1199, -1;
	mul.lo.s32 	%r232, %r231, %r301;
	add.s32 	%r683, %r232, %r1;
	mul.wide.s32 	%rd248, %r683, 4;
	add.s64 	%rd249, %rd1, %rd248;
	ld.global.u32 	%r682, [%rd249];
	setp.gt.s32 	%p357, %r682, 5;
	@%p357 bra 	$L__BB0_784;
	setp.gt.s32 	%p386, %r682, -986;
	@%p386 bra 	$L__BB0_772;
	setp.gt.s32 	%p396, %r682, -997;
	@%p396 bra 	$L__BB0_836;
	setp.eq.s32 	%p397, %r682, -999;
	@%p397 bra 	$L__BB0_826;
	setp.eq.s32 	%p398, %r682, -998;
	@%p398 bra 	$L__BB0_836;
	setp.eq.s32 	%p399, %r682, -997;
	@%p399 bra 	$L__BB0_771;
	bra.uni 	$L__BB0_780;
$L__BB0_771:
	add.f32 	%f3116, %f359, 0f3F800000;
	bra.uni 	$L__BB0_837;
$L__BB0_772:
	setp.gt.s32 	%p387, %r682, 1;
	@%p387 bra 	$L__BB0_777;
	setp.lt.u32 	%p393, %r682, 2;
	@%p393 bra 	$L__BB0_836;
	setp.eq.s32 	%p394, %r682, -985;
	@%p394 bra 	$L__BB0_835;
	setp.eq.s32 	%p395, %r682, -984;
	@%p395 bra 	$L__BB0_776;
	bra.uni 	$L__BB0_780;
$L__BB0_776:
	add.f32 	%f3116, %f359, 0f3F800000;
	bra.uni 	$L__BB0_837;
$L__BB0_777:
	setp.gt.s32 	%p388, %r682, 3;
	@%p388 bra 	$L__BB0_781;
	setp.eq.s32 	%p391, %r682, 2;
	@%p391 bra 	$L__BB0_820;
	setp.eq.s32 	%p392, %r682, 3;
	mov.f32 	%f3116, %f359;
	@%p392 bra 	$L__BB0_837;
$L__BB0_780:
	mov.f32 	%f3116, 0f7FC00000;
	bra.uni 	$L__BB0_837;
$L__BB0_781:
	setp.eq.s32 	%p389, %r682, 4;
	@%p389 bra 	$L__BB0_837;
	setp.eq.s32 	%p390, %r682, 5;
	@%p390 bra 	$L__BB0_783;
	bra.uni 	$L__BB0_780;
$L__BB0_783:
	add.f32 	%f1499, %f359, 0f3F800000;
	add.f32 	%f3116, %f1499, %f3116;
	bra.uni 	$L__BB0_837;
$L__BB0_784:
	setp.gt.s32 	%p358, %r682, 15;
	@%p358 bra 	$L__BB0_802;
	setp.gt.s32 	%p373, %r682, 10;
	@%p373 bra 	$L__BB0_794;
	setp.gt.s32 	%p380, %r682, 7;
	@%p380 bra 	$L__BB0_790;
	setp.eq.s32 	%p384, %r682, 6;
	@%p384 bra 	$L__BB0_822;
	setp.eq.s32 	%p385, %r682, 7;
	@%p385 bra 	$L__BB0_789;
	bra.uni 	$L__BB0_780;
$L__BB0_789:
	add.f32 	%f1497, %f3116, 0f3F800000;
	add.f32 	%f3116, %f359, %f1497;
	bra.uni 	$L__BB0_837;
$L__BB0_790:
	setp.eq.s32 	%p381, %r682, 8;
	@%p381 bra 	$L__BB0_821;
	setp.eq.s32 	%p382, %r682, 9;
	@%p382 bra 	$L__BB0_823;
	setp.eq.s32 	%p383, %r682, 10;
	@%p383 bra 	$L__BB0_793;
	bra.uni 	$L__BB0_780;
$L__BB0_793:
	add.f32 	%f1494, %f359, 0f3F800000;
	add.f32 	%f3116, %f1494, 0f3F800000;
	bra.uni 	$L__BB0_837;
$L__BB0_794:
	setp.gt.s32 	%p374, %r682, 12;
	@%p374 bra 	$L__BB0_798;
	setp.eq.s32 	%p378, %r682, 11;
	@%p378 bra 	$L__BB0_824;
	setp.eq.s32 	%p379, %r682, 12;
	@%p379 bra 	$L__BB0_797;
	bra.uni 	$L__BB0_780;
$L__BB0_797:
	add.f32 	%f1492, %f359, 0f3F800000;
	add.f32 	%f3116, %f1492, %f3116;
	bra.uni 	$L__BB0_837;
$L__BB0_798:
	setp.eq.s32 	%p375, %r682, 13;
	@%p375 bra 	$L__BB0_827;
	setp.eq.s32 	%p376, %r682, 14;
	@%p376 bra 	$L__BB0_832;
	setp.eq.s32 	%p377, %r682, 15;
	@%p377 bra 	$L__BB0_801;
	bra.uni 	$L__BB0_780;
$L__BB0_801:
	add.f32 	%f1491, %f359, 0f3F800000;
	add.f32 	%f3116, %f1491, %f3116;
	bra.uni 	$L__BB0_837;
$L__BB0_802:
	setp.gt.s32 	%p359, %r682, 20;
	@%p359 bra 	$L__BB0_811;
	setp.gt.s32 	%p367, %r682, 17;
	@%p367 bra 	$L__BB0_807;
	setp.eq.s32 	%p371, %r682, 16;
	@%p371 bra 	$L__BB0_833;
	setp.eq.s32 	%p372, %r682, 17;
	@%p372 bra 	$L__BB0_806;
	bra.uni 	$L__BB0_780;
$L__BB0_806:
	add.f32 	%f1489, %f3116, 0f3F800000;
	add.f32 	%f3116, %f359, %f1489;
	bra.uni 	$L__BB0_837;
$L__BB0_807:
	setp.eq.s32 	%p368, %r682, 18;
	@%p368 bra 	$L__BB0_834;
	setp.eq.s32 	%p369, %r682, 19;
	@%p369 bra 	$L__BB0_825;
	setp.eq.s32 	%p370, %r682, 20;
	@%p370 bra 	$L__BB0_810;
	bra.uni 	$L__BB0_780;
$L__BB0_810:
	add.f32 	%f3116, %f359, 0f3F800000;
	bra.uni 	$L__BB0_837;
$L__BB0_811:
	setp.gt.s32 	%p360, %r682, 23;
	@%p360 bra 	$L__BB0_816;
	setp.eq.s32 	%p364, %r682, 21;
	@%p364 bra 	$L__BB0_828;
	setp.eq.s32 	%p365, %r682, 22;
	@%p365 bra 	$L__BB0_829;
	setp.eq.s32 	%p366, %r682, 23;
	@%p366 bra 	$L__BB0_815;
	bra.uni 	$L__BB0_780;
$L__BB0_815:
	add.f32 	%f3116, %f359, 0f3F800000;
	bra.uni 	$L__BB0_837;
$L__BB0_816:
	setp.eq.s32 	%p361, %r682, 24;
	@%p361 bra 	$L__BB0_830;
	setp.eq.s32 	%p362, %r682, 25;
	@%p362 bra 	$L__BB0_831;
	setp.eq.s32 	%p363, %r682, 26;
	@%p363 bra 	$L__BB0_819;
	bra.uni 	$L__BB0_780;
$L__BB0_819:
	add.f32 	%f3116, %f359, 0f3F800000;
	bra.uni 	$L__BB0_837;
$L__BB0_820:
	add.f32 	%f3116, %f359, 0f3F800000;
	bra.uni 	$L__BB0_837;
$L__BB0_821:
	add.f32 	%f1496, %f359, 0f3F800000;
	add.f32 	%f3116, %f1496, 0f3F800000;
	bra.uni 	$L__BB0_837;
$L__BB0_822:
	add.f32 	%f1498, %f359, 0f3F800000;
	add.f32 	%f3116, %f1498, %f3116;
	bra.uni 	$L__BB0_837;
$L__BB0_823:
	add.f32 	%f1495, %f359, 0f3F800000;
	add.f32 	%f3116, %f1495, %f3116;
	bra.uni 	$L__BB0_837;
$L__BB0_824:
	add.f32 	%f1493, %f359, 0f3F800000;
	add.f32 	%f3116, %f1493, %f3116;
	bra.uni 	$L__BB0_837;
$L__BB0_825:
	add.f32 	%f3116, %f359, 0f3F800000;
	bra.uni 	$L__BB0_837;
$L__BB0_826:
	add.f32 	%f3116, %f359, 0f3F800000;
	bra.uni 	$L__BB0_837;
$L__BB0_827:
	add.f32 	%f3116, %f359, 0f3F800000;
	bra.uni 	$L__BB0_837;
$L__BB0_828:
	add.f32 	%f3116, %f359, 0f3F800000;
	bra.uni 	$L__BB0_837;
$L__BB0_829:
	add.f32 	%f3116, %f359, 0f3F800000;
	bra.uni 	$L__BB0_837;
$L__BB0_830:
	add.f32 	%f3116, %f359, 0f3F800000;
	bra.uni 	$L__BB0_837;
$L__BB0_831:
	add.f32 	%f3116, %f359, 0f3F800000;
	bra.uni 	$L__BB0_837;
$L__BB0_832:
	add.f32 	%f3116, %f359, 0f3F800000;
	bra.uni 	$L__BB0_837;
$L__BB0_833:
	add.f32 	%f1490, %f359, 0f3F800000;
	add.f32 	%f3116, %f1490, 0f3F800000;
	bra.uni 	$L__BB0_837;
$L__BB0_834:
	add.f32 	%f1488, %f359, 0f3F800000;
	add.f32 	%f3116, %f1488, 0f3F800000;
	bra.uni 	$L__BB0_837;
$L__BB0_835:
	add.f32 	%f3116, %f359, 0f3F800000;
	bra.uni 	$L__BB0_837;
$L__BB0_836:
	mov.f32 	%f3116, 0f3F800000;
$L__BB0_837:
	mul.wide.u32 	%rd250, %r1199, 4;
	add.s64 	%rd88, %rd9, %rd250;
	st.local.f32 	[%rd88], %f3116;
	setp.lt.u32 	%p400, %r1199, 2;
	@%p400 bra 	$L__BB0_927;
	setp.gt.u32 	%p634, %r231, 15;
	mov.f32 	%f391, 0f3F800000;
	mov.f32 	%f3119, %f391;
	@%p634 bra 	$L__BB0_840;
	ld.local.v2.f32 	{%f391, %f3119}, [%rd87+-8];
$L__BB0_840:
	sub.s32 	%r885, %r232, %r301;
	add.s32 	%r886, %r885, %r1;
	mul.wide.s32 	%rd333, %r886, 4;
	add.s64 	%rd334, %rd1, %rd333;
	ld.global.u32 	%r884, [%rd334];
	setp.gt.s32 	%p635, %r884, 5;
	@%p635 bra 	$L__BB0_859;
	setp.gt.s32 	%p664, %r884, -986;
	@%p664 bra 	$L__BB0_847;
	setp.gt.s32 	%p674, %r884, -997;
	@%p674 bra 	$L__BB0_910;
	setp.eq.s32 	%p675, %r884, -999;
	@%p675 bra 	$L__BB0_911;
	setp.eq.s32 	%p676, %r884, -998;
	@%p676 bra 	$L__BB0_910;
	setp.eq.s32 	%p677, %r884, -997;
	@%p677 bra 	$L__BB0_846;
	bra.uni 	$L__BB0_855;
$L__BB0_846:
	add.f32 	%f3119, %f391, 0f3F800000;
	bra.uni 	$L__BB0_912;
$L__BB0_847:
	setp.gt.s32 	%p665, %r884, 1;
	@%p665 bra 	$L__BB0_852;
	setp.lt.u32 	%p671, %r884, 2;
	@%p671 bra 	$L__BB0_910;
	setp.eq.s32 	%p672, %r884, -985;
	@%p672 bra 	$L__BB0_909;
	setp.eq.s32 	%p673, %r884, -984;
	@%p673 bra 	$L__BB0_851;
	bra.uni 	$L__BB0_855;
$L__BB0_851:
	add.f32 	%f3119, %f391, 0f3F800000;
	bra.uni 	$L__BB0_912;
$L__BB0_852:
	setp.gt.s32 	%p666, %r884, 3;
	@%p666 bra 	$L__BB0_856;
	setp.eq.s32 	%p669, %r884, 2;
	@%p669 bra 	$L__BB0_908;
	setp.eq.s32 	%p670, %r884, 3;
	mov.f32 	%f3119, %f391;
	@%p670 bra 	$L__BB0_912;
$L__BB0_855:
	mov.f32 	%f3119, 0f7FC00000;
	bra.uni 	$L__BB0_912;
$L__BB0_856:
	setp.eq.s32 	%p667, %r884, 4;
	@%p667 bra 	$L__BB0_912;
	setp.eq.s32 	%p668, %r884, 5;
	@%p668 bra 	$L__BB0_858;
	bra.uni 	$L__BB0_855;
$L__BB0_858:
	add.f32 	%f2286, %f391, 0f3F800000;
	add.f32 	%f3119, %f2286, %f3119;
	bra.uni 	$L__BB0_912;
$L__BB0_859:
	setp.gt.s32 	%p636, %r884, 15;
	@%p636 bra 	$L__BB0_877;
	setp.gt.s32 	%p651, %r884, 10;
	@%p651 bra 	$L__BB0_869;
	setp.gt.s32 	%p658, %r884, 7;
	@%p658 bra 	$L__BB0_865;
	setp.eq.s32 	%p662, %r884, 6;
	@%p662 bra 	$L__BB0_907;
	setp.eq.s32 	%p663, %r884, 7;
	@%p663 bra 	$L__BB0_864;
	bra.uni 	$L__BB0_855;
$L__BB0_864:
	add.f32 	%f2284, %f3119, 0f3F800000;
	add.f32 	%f3119, %f391, %f2284;
	bra.uni 	$L__BB0_912;
$L__BB0_865:
	setp.eq.s32 	%p659, %r884, 8;
	@%p659 bra 	$L__BB0_906;
	setp.eq.s32 	%p660, %r884, 9;
	@%p660 bra 	$L__BB0_905;
	setp.eq.s32 	%p661, %r884, 10;
	@%p661 bra 	$L__BB0_868;
	bra.uni 	$L__BB0_855;
$L__BB0_868:
	add.f32 	%f2281, %f391, 0f3F800000;
	add.f32 	%f3119, %f2281, 0f3F800000;
	bra.uni 	$L__BB0_912;
$L__BB0_869:
	setp.gt.s32 	%p652, %r884, 12;
	@%p652 bra 	$L__BB0_873;
	setp.eq.s32 	%p656, %r884, 11;
	@%p656 bra 	$L__BB0_904;
	setp.eq.s32 	%p657, %r884, 12;
	@%p657 bra 	$L__BB0_872;
	bra.uni 	$L__BB0_855;
$L__BB0_872:
	add.f32 	%f2279, %f391, 0f3F800000;
	add.f32 	%f3119, %f2279, %f3119;
	bra.uni 	$L__BB0_912;
$L__BB0_873:
	setp.eq.s32 	%p653, %r884, 13;
	@%p653 bra 	$L__BB0_903;
	setp.eq.s32 	%p654, %r884, 14;
	@%p654 bra 	$L__BB0_902;
	setp.eq.s32 	%p655, %r884, 15;
	@%p655 bra 	$L__BB0_876;
	bra.uni 	$L__BB0_855;
$L__BB0_876:
	add.f32 	%f2278, %f391, 0f3F800000;
	add.f32 	%f3119, %f2278, %f3119;
	bra.uni 	$L__BB0_912;
$L__BB0_877:
	setp.gt.s32 	%p637, %r884, 20;
	@%p637 bra 	$L__BB0_886;
	setp.gt.s32 	%p645, %r884, 17;
	@%p645 bra 	$L__BB0_882;
	setp.eq.s32 	%p649, %r884, 16;
	@%p649 bra 	$L__BB0_901;
	setp.eq.s32 	%p650, %r884, 17;
	@%p650 bra 	$L__BB0_881;
	bra.uni 	$L__BB0_855;
$L__BB0_881:
	add.f32 	%f2276, %f3119, 0f3F800000;
	add.f32 	%f3119, %f391, %f2276;
	bra.uni 	$L__BB0_912;
$L__BB0_882:
	setp.eq.s32 	%p646, %r884, 18;
	@%p646 bra 	$L__BB0_900;
	setp.eq.s32 	%p647, %r884, 19;
	@%p647 bra 	$L__BB0_899;
	setp.eq.s32 	%p648, %r884, 20;
	@%p648 bra 	$L__BB0_885;
	bra.uni 	$L__BB0_855;
$L__BB0_885:
	add.f32 	%f3119, %f391, 0f3F800000;
	bra.uni 	$L__BB0_912;
$L__BB0_886:
	setp.gt.s32 	%p638, %r884, 23;
	@%p638 bra 	$L__BB0_891;
	setp.eq.s32 	%p642, %r884, 21;
	@%p642 bra 	$L__BB0_898;
	setp.eq.s32 	%p643, %r884, 22;
	@%p643 bra 	$L__BB0_897;
	setp.eq.s32 	%p644, %r884, 23;
	@%p644 bra 	$L__BB0_890;
	bra.uni 	$L__BB0_855;
$L__BB0_890:
	add.f32 	%f3119, %f391, 0f3F800000;
	bra.uni 	$L__BB0_912;
$L__BB0_891:
	setp.eq.s32 	%p639, %r884, 24;
	@%p639 bra 	$L__BB0_896;
	setp.eq.s32 	%p640, %r884, 25;
	@%p640 bra 	$L__BB0_895;
	setp.ne.s32 	%p641, %r884, 26;
	@%p641 bra 	$L__BB0_855;
	add.f32 	%f3119, %f391, 0f3F800000;
	bra.uni 	$L__BB0_912;
$L__BB0_895:
	add.f32 	%f3119, %f391, 0f3F800000;
	bra.uni 	$L__BB0_912;
$L__BB0_896:
	add.f32 	%f3119, %f391, 0f3F800000;
	bra.uni 	$L__BB0_912;
$L__BB0_897:
	add.f32 	%f3119, %f391, 0f3F800000;
	bra.uni 	$L__BB0_912;
$L__BB0_898:
	add.f32 	%f3119, %f391, 0f3F800000;
	bra.uni 	$L__BB0_912;
$L__BB0_899:
	add.f32 	%f3119, %f391, 0f3F800000;
	bra.uni 	$L__BB0_912;
$L__BB0_900:
	add.f32 	%f2275, %f391, 0f3F800000;
	add.f32 	%f3119, %f2275, 0f3F800000;
	bra.uni 	$L__BB0_912;
$L__BB0_901:
	add.f32 	%f2277, %f391, 0f3F800000;
	add.f32 	%f3119, %f2277, 0f3F800000;
	bra.uni 	$L__BB0_912;
$L__BB0_902:
	add.f32 	%f3119, %f391, 0f3F800000;
	bra.uni 	$L__BB0_912;
$L__BB0_903:
	add.f32 	%f3119, %f391, 0f3F800000;
	bra.uni 	$L__BB0_912;
$L__BB0_904:
	add.f32 	%f2280, %f391, 0f3F800000;
	add.f32 	%f3119, %f2280, %f3119;
	bra.uni 	$L__BB0_912;
$L__BB0_905:
	add.f32 	%f2282, %f391, 0f3F800000;
	add.f32 	%f3119, %f2282, %f3119;
	bra.uni 	$L__BB0_912;
$L__BB0_906:
	add.f32 	%f2283, %f391, 0f3F800000;
	add.f32 	%f3119, %f2283, 0f3F800000;
	bra.uni 	$L__BB0_912;
$L__BB0_907:
	add.f32 	%f2285, %f391, 0f3F800000;
	add.f32 	%f3119, %f2285, %f3119;
	bra.uni 	$L__BB0_912;
$L__BB0_908:
	add.f32 	%f3119, %f391, 0f3F800000;
	bra.uni 	$L__BB0_912;
$L__BB0_909:
	add.f32 	%f3119, %f391, 0f3F800000;
	bra.uni 	$L__BB0_912;
$L__BB0_910:
	mov.f32 	%f3119, 0f3F800000;
	bra.uni 	$L__BB0_912;
$L__BB0_911:
	add.f32 	%f3119, %f391, 0f3F800000;
$L__BB0_912:
	st.local.f32 	[%rd88+-4], %f3119;
	add.s32 	%r1199, %r1199, -2;
	bra.uni 	$L__BB0_763;
$L__BB0_913:
	ld.param.u32 	%r1115, [_Z16MH_simple_kerneliPiPfP5datumiiPdS3_i_param_4];
	setp.lt.s32 	%p414, %r1115, 1;
	mov.f64 	%fd633, 0d0000000000000000;
	@%p414 bra 	$L__BB0_1097;
	mov.f64 	%fd629, 0d0000000000000000;
	mov.b32 	%r1201, 0;
$L__BB0_915:
	mul.wide.u32 	%rd255, %r1201, 12;
	add.s64 	%rd90, %rd54, %rd255;
	ld.global.f32 	%f421, [%rd90];
	mov.b32 	%r1202, 31;
$L__BB0_916:
	mov.u32 	%r237, %r1202;
	setp.gt.u32 	%p415, %r237, 15;
	mov.f32 	%f424, %f421;
	mov.f32 	%f425, %f421;
	@%p415 bra 	$L__BB0_918;
	shl.b32 	%r704, %r237, 1;
	mul.wide.u32 	%rd256, %r704, 4;
	add.s64 	%rd257, %rd8, %rd256;
	ld.local.v2.f32 	{%f424, %f425}, [%rd257];
$L__BB0_918:
	add.s32 	%r1202, %r237, -1;
	mul.lo.s32 	%r706, %r1202, %r301;
	add.s32 	%r707, %r706, %r1;
	mul.wide.s32 	%rd258, %r707, 4;
	add.s64 	%rd259, %rd1, %rd258;
	ld.global.u32 	%r705, [%rd259];
	mul.wide.s32 	%rd260, %r706, 4;
	add.s64 	%rd261, %rd47, %rd260;
	ld.global.f32 	%f426, [%rd261];
	mov.f32 	%f3130, 0f3F800000;
	setp.gt.s32 	%p416, %r705, 4;
	@%p416 bra 	$L__BB0_962;
	setp.gt.s32 	%p446, %r705, -990;
	@%p446 bra 	$L__BB0_942;
	setp.gt.s32 	%p461, %r705, -995;
	@%p461 bra 	$L__BB0_934;
	setp.gt.s32 	%p468, %r705, -998;
	@%p468 bra 	$L__BB0_930;
	setp.eq.s32 	%p472, %r705, -999;
	@%p472 bra 	$L__BB0_1010;
	setp.eq.s32 	%p473, %r705, -998;
	@%p473 bra 	$L__BB0_924;
	bra.uni 	$L__BB0_993;
$L__BB0_924:
	setp.gt.u32 	%p620, %r83, 2146435070;
	mov.f64 	%fd630, %fd19;
	@%p620 bra 	$L__BB0_926;
	setp.gt.u32 	%p621, %r82, 1073127582;
	selp.f64 	%fd492, %fd21, %fd20, %p621;
	selp.u32 	%r871, 1, 0, %p621;
	add.s32 	%r872, %r81, %r871;
	add.f64 	%fd493, %fd492, 0dBFF0000000000000;
	add.f64 	%fd494, %fd492, 0d3FF0000000000000;
	rcp.approx.ftz.f64 	%fd495, %fd494;
	neg.f64 	%fd496, %fd494;
	fma.rn.f64 	%fd497, %fd496, %fd495, 0d3FF0000000000000;
	fma.rn.f64 	%fd498, %fd497, %fd497, %fd497;
	fma.rn.f64 	%fd499, %fd498, %fd495, %fd495;
	mul.f64 	%fd500, %fd493, %fd499;
	fma.rn.f64 	%fd501, %fd493, %fd499, %fd500;
	mul.f64 	%fd502, %fd501, %fd501;
	fma.rn.f64 	%fd503, %fd502, 0d3EB1380B3AE80F1E, 0d3ED0EE258B7A8B04;
	fma.rn.f64 	%fd504, %fd503, %fd502, 0d3EF3B2669F02676F;
	fma.rn.f64 	%fd505, %fd504, %fd502, 0d3F1745CBA9AB0956;
	fma.rn.f64 	%fd506, %fd505, %fd502, 0d3F3C71C72D1B5154;
	fma.rn.f64 	%fd507, %fd506, %fd502, 0d3F624924923BE72D;
	fma.rn.f64 	%fd508, %fd507, %fd502, 0d3F8999999999A3C4;
	fma.rn.f64 	%fd509, %fd508, %fd502, 0d3FB5555555555554;
	sub.f64 	%fd510, %fd493, %fd501;
	add.f64 	%fd511, %fd510, %fd510;
	neg.f64 	%fd512, %fd501;
	fma.rn.f64 	%fd513, %fd512, %fd493, %fd511;
	mul.f64 	%fd514, %fd499, %fd513;
	mul.f64 	%fd515, %fd502, %fd509;
	fma.rn.f64 	%fd516, %fd515, %fd501, %fd514;
	xor.b32  	%r873, %r872, -2147483648;
	mov.b32 	%r874, 1127219200;
	mov.b64 	%fd517, {%r873, %r874};
	sub.f64 	%fd518, %fd517, %fd15;
	fma.rn.f64 	%fd519, %fd518, 0d3FE62E42FEFA39EF, %fd501;
	fma.rn.f64 	%fd520, %fd518, 0dBFE62E42FEFA39EF, %fd519;
	sub.f64 	%fd521, %fd520, %fd501;
	sub.f64 	%fd522, %fd516, %fd521;
	fma.rn.f64 	%fd523, %fd518, 0d3C7ABC9E3B39803F, %fd522;
	add.f64 	%fd630, %fd519, %fd523;
$L__BB0_926:
	cvt.rn.f32.f64 	%f3130, %fd630;
	bra.uni 	$L__BB0_1093;
$L__BB0_927:
	ld.local.f32 	%f1502, [%rd9+4];
	mul.f32 	%f1503, %f1502, 0fC1D80000;
	cvt.f64.f32 	%fd628, %f1503;
	mov.b32 	%r1200, 0;
$L__BB0_928:
	mul.lo.s32 	%r685, %r1200, %r301;
	mul.wide.s32 	%rd251, %r685, 4;
	add.s64 	%rd252, %rd47, %rd251;
	ld.global.f32 	%f1504, [%rd252];
	fma.rn.f32 	%f1505, %f1504, %f1504, 0f3F800000;
	setp.lt.f32 	%p401, %f1505, 0f00800000;
	mul.f32 	%f1506, %f1505, 0f4B000000;
	selp.f32 	%f1507, %f1506, %f1505, %p401;
	selp.f32 	%f1508, 0fC1B80000, 0f00000000, %p401;
	mov.b32 	%r686, %f1507;
	add.s32 	%r687, %r686, -1059760811;
	and.b32  	%r688, %r687, -8388608;
	sub.s32 	%r689, %r686, %r688;
	mov.b32 	%f1509, %r689;
	cvt.rn.f32.s32 	%f1510, %r688;
	fma.rn.f32 	%f1511, %f1510, 0f34000000, %f1508;
	add.f32 	%f1512, %f1509, 0fBF800000;
	fma.rn.f32 	%f1513, %f1512, 0fBE055027, 0f3E1039F6;
	fma.rn.f32 	%f1514, %f1513, %f1512, 0fBDF8CDCC;
	fma.rn.f32 	%f1515, %f1514, %f1512, 0f3E0F2955;
	fma.rn.f32 	%f1516, %f1515, %f1512, 0fBE2AD8B9;
	fma.rn.f32 	%f1517, %f1516, %f1512, 0f3E4CED0B;
	fma.rn.f32 	%f1518, %f1517, %f1512, 0fBE7FFF22;
	fma.rn.f32 	%f1519, %f1518, %f1512, 0f3EAAAA78;
	fma.rn.f32 	%f1520, %f1519, %f1512, 0fBF000000;
	mul.f32 	%f1521, %f1512, %f1520;
	fma.rn.f32 	%f1522, %f1521, %f1512, %f1512;
	fma.rn.f32 	%f1523, %f1511, 0f3F317218, %f1522;
	setp.gt.u32 	%p402, %r686, 2139095039;
	fma.rn.f32 	%f1524, %f1507, 0f7F800000, 0f7F800000;
	selp.f32 	%f1525, %f1524, %f1523, %p402;
	setp.eq.f32 	%p403, %f1507, 0f00000000;
	mov.f32 	%f1526, 0fBF928682;
	sub.f32 	%f1527, %f1526, %f1525;
	selp.f32 	%f1528, 0f7F800000, %f1527, %p403;
	cvt.f64.f32 	%fd476, %f1528;
	add.f64 	%fd477, %fd628, %fd476;
	add.s64 	%rd253, %rd252, %rd48;
	ld.global.f32 	%f1529, [%rd253];
	fma.rn.f32 	%f1530, %f1529, %f1529, 0f3F800000;
	setp.lt.f32 	%p404, %f1530, 0f00800000;
	mul.f32 	%f1531, %f1530, 0f4B000000;
	selp.f32 	%f1532, %f1531, %f1530, %p404;
	selp.f32 	%f1533, 0fC1B80000, 0f00000000, %p404;
	mov.b32 	%r690, %f1532;
	add.s32 	%r691, %r690, -1059760811;
	and.b32  	%r692, %r691, -8388608;
	sub.s32 	%r693, %r690, %r692;
	mov.b32 	%f1534, %r693;
	cvt.rn.f32.s32 	%f1535, %r692;
	fma.rn.f32 	%f1536, %f1535, 0f34000000, %f1533;
	add.f32 	%f1537, %f1534, 0fBF800000;
	fma.rn.f32 	%f1538, %f1537, 0fBE055027, 0f3E1039F6;
	fma.rn.f32 	%f1539, %f1538, %f1537, 0fBDF8CDCC;
	fma.rn.f32 	%f1540, %f1539, %f1537, 0f3E0F2955;
	fma.rn.f32 	%f1541, %f1540, %f1537, 0fBE2AD8B9;
	fma.rn.f32 	%f1542, %f1541, %f1537, 0f3E4CED0B;
	fma.rn.f32 	%f1543, %f1542, %f1537, 0fBE7FFF22;
	fma.rn.f32 	%f1544, %f1543, %f1537, 0f3EAAAA78;
	fma.rn.f32 	%f1545, %f1544, %f1537, 0fBF000000;
	mul.f32 	%f1546, %f1537, %f1545;
	fma.rn.f32 	%f1547, %f1546, %f1537, %f1537;
	fma.rn.f32 	%f1548, %f1536, 0f3F317218, %f1547;
	setp.gt.u32 	%p405, %r690, 2139095039;
	fma.rn.f32 	%f1549, %f1532, 0f7F800000, 0f7F800000;
	selp.f32 	%f1550, %f1549, %f1548, %p405;
	setp.eq.f32 	%p406, %f1532, 0f00000000;
	sub.f32 	%f1551, %f1526, %f1550;
	selp.f32 	%f1552, 0f7F800000, %f1551, %p406;
	cvt.f64.f32 	%fd478, %f1552;
	add.f64 	%fd479, %fd477, %fd478;
	add.s64 	%rd89, %rd253, %rd48;
	ld.global.f32 	%f1553, [%rd89];
	fma.rn.f32 	%f1554, %f1553, %f1553, 0f3F800000;
	setp.lt.f32 	%p407, %f1554, 0f00800000;
	mul.f32 	%f1555, %f1554, 0f4B000000;
	selp.f32 	%f1556, %f1555, %f1554, %p407;
	selp.f32 	%f1557, 0fC1B80000, 0f00000000, %p407;
	mov.b32 	%r694, %f1556;
	add.s32 	%r695, %r694, -1059760811;
	and.b32  	%r696, %r695, -8388608;
	sub.s32 	%r697, %r694, %r696;
	mov.b32 	%f1558, %r697;
	cvt.rn.f32.s32 	%f1559, %r696;
	fma.rn.f32 	%f1560, %f1559, 0f34000000, %f1557;
	add.f32 	%f1561, %f1558, 0fBF800000;
	fma.rn.f32 	%f1562, %f1561, 0fBE055027, 0f3E1039F6;
	fma.rn.f32 	%f1563, %f1562, %f1561, 0fBDF8CDCC;
	fma.rn.f32 	%f1564, %f1563, %f1561, 0f3E0F2955;
	fma.rn.f32 	%f1565, %f1564, %f1561, 0fBE2AD8B9;
	fma.rn.f32 	%f1566, %f1565, %f1561, 0f3E4CED0B;
	fma.rn.f32 	%f1567, %f1566, %f1561, 0fBE7FFF22;
	fma.rn.f32 	%f1568, %f1567, %f1561, 0f3EAAAA78;
	fma.rn.f32 	%f1569, %f1568, %f1561, 0fBF000000;
	mul.f32 	%f1570, %f1561, %f1569;
	fma.rn.f32 	%f1571, %f1570, %f1561, %f1561;
	fma.rn.f32 	%f1572, %f1560, 0f3F317218, %f1571;
	setp.gt.u32 	%p408, %r694, 2139095039;
	fma.rn.f32 	%f1573, %f1556, 0f7F800000, 0f7F800000;
	selp.f32 	%f1574, %f1573, %f1572, %p408;
	setp.eq.f32 	%p409, %f1556, 0f00000000;
	sub.f32 	%f1575, %f1526, %f1574;
	selp.f32 	%f1576, 0f7F800000, %f1575, %p409;
	cvt.f64.f32 	%fd480, %f1576;
	add.f64 	%fd632, %fd479, %fd480;
	setp.eq.s32 	%p410, %r1200, 28;
	@%p410 bra 	$L__BB0_913;
	add.s64 	%rd254, %rd89, %rd48;
	ld.global.f32 	%f1577, [%rd254];
	fma.rn.f32 	%f1578, %f1577, %f1577, 0f3F800000;
	setp.lt.f32 	%p411, %f1578, 0f00800000;
	mul.f32 	%f1579, %f1578, 0f4B000000;
	selp.f32 	%f1580, %f1579, %f1578, %p411;
	selp.f32 	%f1581, 0fC1B80000, 0f00000000, %p411;
	mov.b32 	%r698, %f1580;
	add.s32 	%r699, %r698, -1059760811;
	and.b32  	%r700, %r699, -8388608;
	sub.s32 	%r701, %r698, %r700;
	mov.b32 	%f1582, %r701;
	cvt.rn.f32.s32 	%f1583, %r700;
	fma.rn.f32 	%f1584, %f1583, 0f34000000, %f1581;
	add.f32 	%f1585, %f1582, 0fBF800000;
	fma.rn.f32 	%f1586, %f1585, 0fBE055027, 0f3E1039F6;
	fma.rn.f32 	%f1587, %f1586, %f1585, 0fBDF8CDCC;
	fma.rn.f32 	%f1588, %f1587, %f1585, 0f3E0F2955;
	fma.rn.f32 	%f1589, %f1588, %f1585, 0fBE2AD8B9;
	fma.rn.f32 	%f1590, %f1589, %f1585, 0f3E4CED0B;
	fma.rn.f32 	%f1591, %f1590, %f1585, 0fBE7FFF22;
	fma.rn.f32 	%f1592, %f1591, %f1585, 0f3EAAAA78;
	fma.rn.f32 	%f1593, %f1592, %f1585, 0fBF000000;
	mul.f32 	%f1594, %f1585, %f1593;
	fma.rn.f32 	%f1595, %f1594, %f1585, %f1585;
	fma.rn.f32 	%f1596, %f1584, 0f3F317218, %f1595;
	setp.gt.u32 	%p412, %r698, 2139095039;
	fma.rn.f32 	%f1597, %f1580, 0f7F800000, 0f7F800000;
	selp.f32 	%f1598, %f1597, %f1596, %p412;
	setp.eq.f32 	%p413, %f1580, 0f00000000;
	mov.f32 	%f1599, 0fBF928682;
	sub.f32 	%f1600, %f1599, %f1598;
	selp.f32 	%f1601, 0f7F800000, %f1600, %p413;
	cvt.f64.f32 	%fd481, %f1601;
	add.f64 	%fd628, %fd632, %fd481;
	add.s32 	%r1200, %r1200, 4;
	bra.uni 	$L__BB0_928;
$L__BB0_930:
	setp.eq.s32 	%p469, %r705, -997;
	@%p469 bra 	$L__BB0_1092;
	setp.eq.s32 	%p470, %r705, -996;
	@%p470 bra 	$L__BB0_1085;
	setp.eq.s32 	%p471, %r705, -995;
	@%p471 bra 	$L__BB0_933;
	bra.uni 	$L__BB0_993;
$L__BB0_933:
	mov.f32 	%f3130, 0f3F928682;
	bra.uni 	$L__BB0_1093;
$L__BB0_934:
	setp.gt.s32 	%p462, %r705, -993;
	@%p462 bra 	$L__BB0_938;
	setp.eq.s32 	%p466, %r705, -994;
	@%p466 bra 	$L__BB0_1086;
	setp.eq.s32 	%p467, %r705, -993;
	@%p467 bra 	$L__BB0_937;
	bra.uni 	$L__BB0_993;
$L__BB0_937:
	mov.f32 	%f3130, 0fC1BB710F;
	bra.uni 	$L__BB0_1093;
$L__BB0_938:
	setp.eq.s32 	%p463, %r705, -992;
	@%p463 bra 	$L__BB0_1087;
	setp.eq.s32 	%p464, %r705, -991;
	@%p464 bra 	$L__BB0_1088;
	setp.eq.s32 	%p465, %r705, -990;
	@%p465 bra 	$L__BB0_941;
	bra.uni 	$L__BB0_993;
$L__BB0_941:
	mov.f32 	%f3130, 0fC22D1C6B;
	bra.uni 	$L__BB0_1093;
$L__BB0_942:
	setp.gt.s32 	%p447, %r705, -985;
	@%p447 bra 	$L__BB0_955;
	setp.gt.s32 	%p455, %r705, -988;
	@%p455 bra 	$L__BB0_947;
	setp.eq.s32 	%p459, %r705, -989;
	@%p459 bra 	$L__BB0_1089;
	setp.eq.s32 	%p460, %r705, -988;
	@%p460 bra 	$L__BB0_946;
	bra.uni 	$L__BB0_993;
$L__BB0_946:
	mov.f32 	%f3130, 0fC28A5777;
	bra.uni 	$L__BB0_1093;
$L__BB0_947:
	setp.eq.s32 	%p456, %r705, -987;
	@%p456 bra 	$L__BB0_1090;
	setp.eq.s32 	%p457, %r705, -986;
	@%p457 bra 	$L__BB0_1091;
	setp.eq.s32 	%p458, %r705, -985;
	@%p458 bra 	$L__BB0_950;
	bra.uni 	$L__BB0_993;
$L__BB0_950:
	abs.f32 	%f489, %f424;
	setp.ltu.f32 	%p603, %f489, 0f3FC00000;
	@%p603 bra 	$L__BB0_1069;
	setp.geu.f32 	%p604, %f424, 0f00000000;
	setp.gt.f32 	%p605, %f489, 0f42246666;
	selp.f32 	%f490, 0f42246666, %f424, %p605;
	abs.f32 	%f491, %f490;
	setp.lt.f32 	%p606, %f491, 0f00800000;
	mul.f32 	%f2068, %f491, 0f4B800000;
	selp.f32 	%f2069, %f2068, %f491, %p606;
	selp.f32 	%f2070, 0fC1C00000, 0f00000000, %p606;
	mov.b32 	%r857, %f2069;
	add.s32 	%r858, %r857, -1060439283;
	and.b32  	%r859, %r858, -8388608;
	sub.s32 	%r860, %r857, %r859;
	mov.b32 	%f2071, %r860;
	cvt.rn.f32.s32 	%f2072, %r859;
	fma.rn.f32 	%f2073, %f2072, 0f34000000, %f2070;
	add.f32 	%f2074, %f2071, 0fBF800000;
	add.f32 	%f2075, %f2071, 0f3F800000;
	rcp.approx.ftz.f32 	%f2076, %f2075;
	add.f32 	%f2077, %f2074, %f2074;
	mul.f32 	%f2078, %f2077, %f2076;
	mul.f32 	%f2079, %f2078, %f2078;
	sub.f32 	%f2080, %f2074, %f2078;
	add.f32 	%f2081, %f2080, %f2080;
	neg.f32 	%f2082, %f2078;
	fma.rn.f32 	%f2083, %f2082, %f2074, %f2081;
	mul.rn.f32 	%f2084, %f2076, %f2083;
	fma.rn.f32 	%f2085, %f2079, 0f3A2C32E4, 0f3B52E7DB;
	fma.rn.f32 	%f2086, %f2085, %f2079, 0f3C93BB73;
	fma.rn.f32 	%f2087, %f2086, %f2079, 0f3DF6384F;
	mul.rn.f32 	%f2088, %f2087, %f2079;
	fma.rn.f32 	%f2089, %f2078, 0f3FB8AA3B, %f2073;
	sub.f32 	%f2090, %f2073, %f2089;
	fma.rn.f32 	%f2091, %f2078, 0f3FB8AA3B, %f2090;
	fma.rn.f32 	%f2092, %f2084, 0f3FB8AA3B, %f2091;
	fma.rn.f32 	%f2093, %f2078, 0f32A55E34, %f2092;
	fma.rn.f32 	%f2094, %f2088, %f2078, %f2093;
	add.rn.f32 	%f2095, %f2089, %f2094;
	neg.f32 	%f2096, %f2089;
	add.rn.f32 	%f2097, %f2095, %f2096;
	neg.f32 	%f2098, %f2097;
	add.rn.f32 	%f2099, %f2094, %f2098;
	add.f32 	%f2100, %f491, 0fBF000000;
	mul.rn.f32 	%f2101, %f2095, %f2100;
	neg.f32 	%f2102, %f2101;
	fma.rn.f32 	%f2103, %f2095, %f2100, %f2102;
	fma.rn.f32 	%f2104, %f2099, %f2100, %f2103;
	mov.f32 	%f2105, 0f3FB8AA3B;
	mul.rn.f32 	%f2106, %f2105, %f491;
	neg.f32 	%f2107, %f2106;
	fma.rn.f32 	%f2108, %f491, 0f3FB8AA3B, %f2107;
	fma.rn.f32 	%f2109, %f491, 0f32A57060, %f2108;
	add.rn.f32 	%f3125, %f2101, %f2107;
	add.rn.f32 	%f2110, %f3125, %f2106;
	neg.f32 	%f2111, %f2110;
	add.rn.f32 	%f2112, %f3125, %f2111;
	add.rn.f32 	%f2113, %f2101, %f2111;
	neg.f32 	%f2114, %f2112;
	add.rn.f32 	%f2115, %f2107, %f2114;
	add.rn.f32 	%f2116, %f2113, %f2115;
	sub.f32 	%f2117, %f2104, %f2109;
	add.f32 	%f3126, %f2117, %f2116;
	@%p604 bra 	$L__BB0_953;
	neg.f32 	%f2118, %f3125;
	neg.f32 	%f3126, %f3126;
	setp.gt.f32 	%p607, %f491, 0f42040000;
	mov.f32 	%f2119, 0f42400000;
	sub.f32 	%f2120, %f2119, %f3125;
	selp.f32 	%f3125, %f2120, %f2118, %p607;
$L__BB0_953:
	cvt.rni.f32.f32 	%f2121, %f3125;
	sub.f32 	%f2122, %f3125, %f2121;
	add.f32 	%f2123, %f3126, %f2122;
	fma.rn.f32 	%f2124, %f2123, 0f391FCB8E, 0f3AAF85ED;
	fma.rn.f32 	%f2125, %f2124, %f2123, 0f3C1D9856;
	fma.rn.f32 	%f2126, %f2125, %f2123, 0f3D6357BB;
	fma.rn.f32 	%f2127, %f2126, %f2123, 0f3E75FDEC;
	fma.rn.f32 	%f2128, %f2127, %f2123, 0f3F317218;
	fma.rn.f32 	%f2129, %f2128, %f2123, 0f3F800000;
	cvt.rzi.s32.f32 	%r861, %f2121;
	setp.gt.f32 	%p609, %f2121, 0f00000000;
	selp.b32 	%r862, 0, -2097152000, %p609;
	add.s32 	%r863, %r862, 2130706432;
	mov.b32 	%f2130, %r863;
	mul.f32 	%f2131, %f2129, %f2130;
	shl.b32 	%r864, %r861, 23;
	sub.s32 	%r865, %r864, %r862;
	mov.b32 	%f2132, %r865;
	mul.f32 	%f2133, %f2131, %f2132;
	mul.f32 	%f498, %f2133, 0f40206C99;
	rcp.approx.ftz.f32 	%f499, %f491;
	fma.rn.f32 	%f2134, %f499, 0f388F7971, 0fB8543ED8;
	fma.rn.f32 	%f2135, %f2134, %f499, 0fB9DDA6BE;
	fma.rn.f32 	%f2136, %f2135, %f499, 0f3A820ABE;
	fma.rn.f32 	%f2137, %f2136, %f499, 0fB9920AFD;
	fma.rn.f32 	%f2138, %f2137, %f499, 0fBB2F4D64;
	fma.rn.f32 	%f2139, %f2138, %f499, 0f3B638732;
	fma.rn.f32 	%f500, %f2139, %f499, 0f3DAAAAAC;
	@%p604 bra 	$L__BB0_1068;
	mul.f32 	%f2141, %f499, %f500;
	fma.rn.f32 	%f2142, %f2141, %f490, %f490;
	add.f32 	%f2143, %f491, %f491;
	cvt.rni.f32.f32 	%f2144, %f2143;
	cvt.rzi.s32.f32 	%r866, %f2144;
	fma.rn.f32 	%f2145, %f2144, 0fBF000000, %f491;
	mul.rn.f32 	%f2146, %f2145, %f2145;
	fma.rn.f32 	%f2147, %f2146, 0fBF17ACC9, 0f40233590;
	fma.rn.f32 	%f2148, %f2146, 0f3E684E12, 0fBFAAD2E0;
	fma.rn.f32 	%f2149, %f2147, %f2146, 0fC0A55DF6;
	fma.rn.f32 	%f2150, %f2148, %f2146, 0f4081E0CF;
	fma.rn.f32 	%f2151, %f2146, %f2145, 0f00000000;
	fma.rn.f32 	%f2152, %f2150, %f2146, 0fC09DE9E6;
	fma.rn.f32 	%f2153, %f2149, %f2151, 0f00000000;
	fma.rn.f32 	%f2154, %f2152, %f2146, 0f3F800000;
	fma.rn.f32 	%f2155, %f2145, 0f40490FDB, %f2153;
	and.b32  	%r867, %r866, 1;
	setp.eq.b32 	%p610, %r867, 1;
	selp.f32 	%f2156, %f2154, %f2155, %p610;
	and.b32  	%r868, %r866, 2;
	setp.eq.s32 	%p611, %r868, 0;
	mov.f32 	%f2157, 0f00000000;
	sub.f32 	%f2158, %f2157, %f2156;
	selp.f32 	%f2159, %f2156, %f2158, %p611;
	mul.rn.f32 	%f2160, %f2142, %f2159;
	neg.f32 	%f2161, %f2160;
	fma.rn.f32 	%f2162, %f2142, %f2159, %f2161;
	mov.f32 	%f2163, 0f3F800000;
	div.approx.f32 	%f2164, %f2163, %f2160;
	neg.f32 	%f2165, %f2164;
	mul.f32 	%f2166, %f2164, %f2165;
	mul.f32 	%f2167, %f2162, %f2166;
	mul.f32 	%f2168, %f498, %f2167;
	fma.rn.f32 	%f2169, %f498, %f2164, %f2168;
	mul.f32 	%f2170, %f2169, 0f3F000000;
	setp.gt.f32 	%p612, %f491, 0f42040000;
	mul.f32 	%f2171, %f2170, 0f27800000;
	selp.f32 	%f3127, %f2171, %f2170, %p612;
	bra.uni 	$L__BB0_1070;
$L__BB0_955:
	setp.gt.s32 	%p448, %r705, 1;
	@%p448 bra 	$L__BB0_959;
	setp.eq.s32 	%p452, %r705, -984;
	@%p452 bra 	$L__BB0_1073;
	setp.eq.s32 	%p453, %r705, 0;
	@%p453 bra 	$L__BB0_1093;
	setp.eq.s32 	%p454, %r705, 1;
	mov.f32 	%f3130, %f426;
	@%p454 bra 	$L__BB0_1093;
	bra.uni 	$L__BB0_993;
$L__BB0_959:
	setp.eq.s32 	%p449, %r705, 2;
	@%p449 bra 	$L__BB0_1003;
	setp.eq.s32 	%p450, %r705, 3;
	mov.f32 	%f3130, %f424;
	@%p450 bra 	$L__BB0_1093;
	setp.eq.s32 	%p451, %r705, 4;
	mov.f32 	%f3130, %f425;
	@%p451 bra 	$L__BB0_1093;
	bra.uni 	$L__BB0_993;
$L__BB0_962:
	setp.gt.s32 	%p417, %r705, 15;
	@%p417 bra 	$L__BB0_983;
	setp.gt.s32 	%p432, %r705, 9;
	@%p432 bra 	$L__BB0_972;
	setp.gt.s32 	%p440, %r705, 6;
	@%p440 bra 	$L__BB0_968;
	setp.eq.s32 	%p444, %r705, 5;
	@%p444 bra 	$L__BB0_1004;
	setp.eq.s32 	%p445, %r705, 6;
	@%p445 bra 	$L__BB0_967;
	bra.uni 	$L__BB0_993;
$L__BB0_967:
	sub.f32 	%f3130, %f424, %f425;
	bra.uni 	$L__BB0_1093;
$L__BB0_968:
	setp.eq.s32 	%p441, %r705, 7;
	@%p441 bra 	$L__BB0_1006;
	setp.eq.s32 	%p442, %r705, 8;
	@%p442 bra 	$L__BB0_1005;
	setp.eq.s32 	%p443, %r705, 9;
	@%p443 bra 	$L__BB0_971;
	bra.uni 	$L__BB0_993;
$L__BB0_971:
	mul.f32 	%f3130, %f424, %f425;
	bra.uni 	$L__BB0_1093;
$L__BB0_972:
	setp.gt.s32 	%p433, %r705, 12;
	@%p433 bra 	$L__BB0_977;
	setp.eq.s32 	%p437, %r705, 10;
	@%p437 bra 	$L__BB0_1007;
	setp.eq.s32 	%p438, %r705, 11;
	@%p438 bra 	$L__BB0_1008;
	setp.eq.s32 	%p439, %r705, 12;
	@%p439 bra 	$L__BB0_976;
	bra.uni 	$L__BB0_993;
$L__BB0_976:
	div.rn.f32 	%f3130, %f425, %f424;
	bra.uni 	$L__BB0_1093;
$L__BB0_977:
	setp.eq.s32 	%p434, %r705, 13;
	@%p434 bra 	$L__BB0_1011;
	setp.eq.s32 	%p435, %r705, 14;
	@%p435 bra 	$L__BB0_1041;
	setp.eq.s32 	%p436, %r705, 15;
	@%p436 bra 	$L__BB0_980;
	bra.uni 	$L__BB0_993;
$L__BB0_980:
	mul.f32 	%f1913, %f425, 0f3F000000;
	cvt.rzi.f32.f32 	%f1914, %f1913;
	add.f32 	%f1915, %f1914, %f1914;
	sub.f32 	%f1916, %f425, %f1915;
	abs.f32 	%f461, %f1916;
	abs.f32 	%f462, %f424;
	setp.lt.f32 	%p569, %f462, 0f00800000;
	mul.f32 	%f1917, %f462, 0f4B800000;
	selp.f32 	%f1918, %f1917, %f462, %p569;
	selp.f32 	%f1919, 0fC1C00000, 0f00000000, %p569;
	mov.b32 	%r813, %f1918;
	add.s32 	%r814, %r813, -1060439283;
	and.b32  	%r815, %r814, -8388608;
	sub.s32 	%r816, %r813, %r815;
	mov.b32 	%f1920, %r816;
	cvt.rn.f32.s32 	%f1921, %r815;
	fma.rn.f32 	%f1922, %f1921, 0f34000000, %f1919;
	add.f32 	%f1923, %f1920, 0fBF800000;
	add.f32 	%f1924, %f1920, 0f3F800000;
	rcp.approx.ftz.f32 	%f1925, %f1924;
	add.f32 	%f1926, %f1923, %f1923;
	mul.f32 	%f1927, %f1926, %f1925;
	mul.f32 	%f1928, %f1927, %f1927;
	sub.f32 	%f1929, %f1923, %f1927;
	add.f32 	%f1930, %f1929, %f1929;
	neg.f32 	%f1931, %f1927;
	fma.rn.f32 	%f1932, %f1931, %f1923, %f1930;
	mul.rn.f32 	%f1933, %f1925, %f1932;
	fma.rn.f32 	%f1934, %f1928, 0f3A2C32E4, 0f3B52E7DB;
	fma.rn.f32 	%f1935, %f1934, %f1928, 0f3C93BB73;
	fma.rn.f32 	%f1936, %f1935, %f1928, 0f3DF6384F;
	mul.rn.f32 	%f1937, %f1936, %f1928;
	fma.rn.f32 	%f1938, %f1927, 0f3FB8AA3B, %f1922;
	sub.f32 	%f1939, %f1922, %f1938;
	fma.rn.f32 	%f1940, %f1927, 0f3FB8AA3B, %f1939;
	fma.rn.f32 	%f1941, %f1933, 0f3FB8AA3B, %f1940;
	fma.rn.f32 	%f1942, %f1927, 0f32A55E34, %f1941;
	mul.f32 	%f1943, %f1937, 0f40400000;
	fma.rn.f32 	%f1944, %f1943, %f1933, %f1942;
	fma.rn.f32 	%f1945, %f1937, %f1927, %f1944;
	add.rn.f32 	%f1946, %f1938, %f1945;
	neg.f32 	%f1947, %f1938;
	add.rn.f32 	%f1948, %f1946, %f1947;
	neg.f32 	%f1949, %f1948;
	add.rn.f32 	%f1950, %f1945, %f1949;
	mul.rn.f32 	%f1951, %f1946, %f425;
	neg.f32 	%f1952, %f1951;
	fma.rn.f32 	%f1953, %f1946, %f425, %f1952;
	fma.rn.f32 	%f1954, %f1950, %f425, %f1953;
	cvt.rni.f32.f32 	%f1955, %f1951;
	sub.f32 	%f1956, %f1951, %f1955;
	add.f32 	%f1957, %f1956, %f1954;
	fma.rn.f32 	%f1958, %f1957, 0f391FCB8E, 0f3AAF85ED;
	fma.rn.f32 	%f1959, %f1958, %f1957, 0f3C1D9856;
	fma.rn.f32 	%f1960, %f1959, %f1957, 0f3D6357BB;
	fma.rn.f32 	%f1961, %f1960, %f1957, 0f3E75FDEC;
	fma.rn.f32 	%f1962, %f1961, %f1957, 0f3F317218;
	fma.rn.f32 	%f1963, %f1962, %f1957, 0f3F800000;
	cvt.rzi.s32.f32 	%r817, %f1955;
	setp.gt.f32 	%p570, %f1955, 0f00000000;
	selp.b32 	%r818, 0, -2097152000, %p570;
	add.s32 	%r819, %r818, 2130706432;
	mov.b32 	%f1964, %r819;
	mul.f32 	%f1965, %f1963, %f1964;
	shl.b32 	%r820, %r817, 23;
	sub.s32 	%r821, %r820, %r818;
	mov.b32 	%f1966, %r821;
	mul.f32 	%f1967, %f1965, %f1966;
	abs.f32 	%f1968, %f1951;
	setp.gt.f32 	%p571, %f1968, 0f43180000;
	setp.lt.f32 	%p572, %f1951, 0f00000000;
	selp.f32 	%f1969, 0f00000000, 0f7F800000, %p572;
	selp.f32 	%f463, %f1969, %f1967, %p571;
	setp.eq.f32 	%p573, %f424, 0f3F800000;
	setp.eq.f32 	%p574, %f425, 0f00000000;
	or.pred  	%p575, %p573, %p574;
	@%p575 bra 	$L__BB0_1093;
	setp.num.f32 	%p576, %f462, %f462;
	abs.f32 	%f1970, %f425;
	setp.num.f32 	%p577, %f1970, %f1970;
	and.pred  	%p578, %p576, %p577;
	@%p578 bra 	$L__BB0_1042;
	add.rn.f32 	%f3130, %f424, %f425;
	bra.uni 	$L__BB0_1093;
$L__BB0_983:
	setp.gt.s32 	%p418, %r705, 20;
	@%p418 bra 	$L__BB0_994;
	setp.gt.s32 	%p426, %r705, 17;
	@%p426 bra 	$L__BB0_990;
	setp.eq.s32 	%p430, %r705, 16;
	@%p430 bra 	$L__BB0_1047;
	setp.eq.s32 	%p431, %r705, 17;
	@%p431 bra 	$L__BB0_987;
	bra.uni 	$L__BB0_993;
$L__BB0_987:
	mul.f32 	%f1785, %f424, 0f3F000000;
	cvt.rzi.f32.f32 	%f1786, %f1785;
	add.f32 	%f1787, %f1786, %f1786;
	sub.f32 	%f1788, %f424, %f1787;
	abs.f32 	%f475, %f1788;
	abs.f32 	%f476, %f425;
	setp.lt.f32 	%p527, %f476, 0f00800000;
	mul.f32 	%f1789, %f476, 0f4B800000;
	selp.f32 	%f1790, %f1789, %f476, %p527;
	selp.f32 	%f1791, 0fC1C00000, 0f00000000, %p527;
	mov.b32 	%r785, %f1790;
	add.s32 	%r786, %r785, -1060439283;
	and.b32  	%r787, %r786, -8388608;
	sub.s32 	%r788, %r785, %r787;
	mov.b32 	%f1792, %r788;
	cvt.rn.f32.s32 	%f1793, %r787;
	fma.rn.f32 	%f1794, %f1793, 0f34000000, %f1791;
	add.f32 	%f1795, %f1792, 0fBF800000;
	add.f32 	%f1796, %f1792, 0f3F800000;
	rcp.approx.ftz.f32 	%f1797, %f1796;
	add.f32 	%f1798, %f1795, %f1795;
	mul.f32 	%f1799, %f1798, %f1797;
	mul.f32 	%f1800, %f1799, %f1799;
	sub.f32 	%f1801, %f1795, %f1799;
	add.f32 	%f1802, %f1801, %f1801;
	neg.f32 	%f1803, %f1799;
	fma.rn.f32 	%f1804, %f1803, %f1795, %f1802;
	mul.rn.f32 	%f1805, %f1797, %f1804;
	fma.rn.f32 	%f1806, %f1800, 0f3A2C32E4, 0f3B52E7DB;
	fma.rn.f32 	%f1807, %f1806, %f1800, 0f3C93BB73;
	fma.rn.f32 	%f1808, %f1807, %f1800, 0f3DF6384F;
	mul.rn.f32 	%f1809, %f1808, %f1800;
	fma.rn.f32 	%f1810, %f1799, 0f3FB8AA3B, %f1794;
	sub.f32 	%f1811, %f1794, %f1810;
	fma.rn.f32 	%f1812, %f1799, 0f3FB8AA3B, %f1811;
	fma.rn.f32 	%f1813, %f1805, 0f3FB8AA3B, %f1812;
	fma.rn.f32 	%f1814, %f1799, 0f32A55E34, %f1813;
	mul.f32 	%f1815, %f1809, 0f40400000;
	fma.rn.f32 	%f1816, %f1815, %f1805, %f1814;
	fma.rn.f32 	%f1817, %f1809, %f1799, %f1816;
	add.rn.f32 	%f1818, %f1810, %f1817;
	neg.f32 	%f1819, %f1810;
	add.rn.f32 	%f1820, %f1818, %f1819;
	neg.f32 	%f1821, %f1820;
	add.rn.f32 	%f1822, %f1817, %f1821;
	mul.rn.f32 	%f1823, %f1818, %f424;
	neg.f32 	%f1824, %f1823;
	fma.rn.f32 	%f1825, %f1818, %f424, %f1824;
	fma.rn.f32 	%f1826, %f1822, %f424, %f1825;
	cvt.rni.f32.f32 	%f1827, %f1823;
	sub.f32 	%f1828, %f1823, %f1827;
	add.f32 	%f1829, %f1828, %f1826;
	fma.rn.f32 	%f1830, %f1829, 0f391FCB8E, 0f3AAF85ED;
	fma.rn.f32 	%f1831, %f1830, %f1829, 0f3C1D9856;
	fma.rn.f32 	%f1832, %f1831, %f1829, 0f3D6357BB;
	fma.rn.f32 	%f1833, %f1832, %f1829, 0f3E75FDEC;
	fma.rn.f32 	%f1834, %f1833, %f1829, 0f3F317218;
	fma.rn.f32 	%f1835, %f1834, %f1829, 0f3F800000;
	cvt.rzi.s32.f32 	%r789, %f1827;
	setp.gt.f32 	%p528, %f1827, 0f00000000;
	selp.b32 	%r790, 0, -2097152000, %p528;
	add.s32 	%r791, %r790, 2130706432;
	mov.b32 	%f1836, %r791;
	mul.f32 	%f1837, %f1835, %f1836;
	shl.b32 	%r792, %r789, 23;
	sub.s32 	%r793, %r792, %r790;
	mov.b32 	%f1838, %r793;
	mul.f32 	%f1839, %f1837, %f1838;
	abs.f32 	%f1840, %f1823;
	setp.gt.f32 	%p529, %f1840, 0f43180000;
	setp.lt.f32 	%p530, %f1823, 0f00000000;
	selp.f32 	%f1841, 0f00000000, 0f7F800000, %p530;
	selp.f32 	%f477, %f1841, %f1839, %p529;
	setp.eq.f32 	%p531, %f425, 0f3F800000;
	setp.eq.f32 	%p532, %f424, 0f00000000;
	or.pred  	%p533, %p531, %p532;
	@%p533 bra 	$L__BB0_1093;
	setp.num.f32 	%p534, %f476, %f476;
	abs.f32 	%f1842, %f424;
	setp.num.f32 	%p535, %f1842, %f1842;
	and.pred  	%p536, %p534, %p535;
	@%p536 bra 	$L__BB0_1055;
	add.rn.f32 	%f3130, %f425, %f424;
	bra.uni 	$L__BB0_1093;
$L__BB0_990:
	setp.eq.s32 	%p427, %r705, 18;
	@%p427 bra 	$L__BB0_1060;
	setp.eq.s32 	%p428, %r705, 19;
	@%p428 bra 	$L__BB0_1009;
	setp.eq.s32 	%p429, %r705, 20;
	@%p429 bra 	$L__BB0_1012;
$L__BB0_993:
	mov.f32 	%f3130, 0f7FFFFFFF;
	bra.uni 	$L__BB0_1093;
$L__BB0_994:
	setp.gt.s32 	%p419, %r705, 23;
	@%p419 bra 	$L__BB0_999;
	setp.eq.s32 	%p423, %r705, 21;
	@%p423 bra 	$L__BB0_1021;
	setp.eq.s32 	%p424, %r705, 22;
	@%p424 bra 	$L__BB0_1022;
	setp.eq.s32 	%p425, %r705, 23;
	@%p425 bra 	$L__BB0_998;
	bra.uni 	$L__BB0_993;
$L__BB0_998:
	abs.f32 	%f1639, %f424;
	fma.rn.f32 	%f1640, %f1639, 0fBF000000, 0f3F000000;
	rsqrt.approx.ftz.f32 	%f1641, %f1640;
	mul.f32 	%f1642, %f1640, %f1641;
	mul.f32 	%f1643, %f1641, 0fBF000000;
	fma.rn.f32 	%f1644, %f1642, %f1643, 0f3F000000;
	fma.rn.f32 	%f1645, %f1642, %f1644, %f1642;
	setp.eq.f32 	%p484, %f1639, 0f3F800000;
	selp.f32 	%f1646, 0f00000000, %f1645, %p484;
	setp.gt.f32 	%p485, %f1639, 0f3F0F5C29;
	selp.f32 	%f1647, %f1646, %f1639, %p485;
	copysign.f32 	%f1648, %f424, %f1647;
	mul.f32 	%f1649, %f1648, %f1648;
	fma.rn.f32 	%f1650, %f1649, 0f3D10ECEF, 0f3C8B1ABB;
	fma.rn.f32 	%f1651, %f1650, %f1649, 0f3CFC028C;
	fma.rn.f32 	%f1652, %f1651, %f1649, 0f3D372139;
	fma.rn.f32 	%f1653, %f1652, %f1649, 0f3D9993DB;
	fma.rn.f32 	%f1654, %f1653, %f1649, 0f3E2AAAC6;
	mul.f32 	%f1655, %f1649, %f1654;
	fma.rn.f32 	%f1656, %f1655, %f1648, %f1648;
	neg.f32 	%f1657, %f1656;
	selp.f32 	%f1658, %f1656, %f1657, %p485;
	fma.rn.f32 	%f1659, 0f3F6EE581, 0f3FD774EB, %f1658;
	setp.gt.f32 	%p486, %f424, 0f3F0F5C29;
	selp.f32 	%f1660, %f1656, %f1659, %p486;
	add.f32 	%f1661, %f1660, %f1660;
	selp.f32 	%f3130, %f1661, %f1660, %p485;
	bra.uni 	$L__BB0_1093;
$L__BB0_999:
	setp.eq.s32 	%p420, %r705, 24;
	@%p420 bra 	$L__BB0_1031;
	setp.eq.s32 	%p421, %r705, 25;
	@%p421 bra 	$L__BB0_1040;
	setp.eq.s32 	%p422, %r705, 26;
	@%p422 bra 	$L__BB0_1002;
	bra.uni 	$L__BB0_993;
$L__BB0_1002:
	abs.f32 	%f3130, %f424;
	bra.uni 	$L__BB0_1093;
$L__BB0_1003:
	rcp.rn.f32 	%f3130, %f424;
	bra.uni 	$L__BB0_1093;
$L__BB0_1004:
	add.f32 	%f3130, %f424, %f425;
	bra.uni 	$L__BB0_1093;
$L__BB0_1005:
	add.f32 	%f3130, %f424, %f426;
	bra.uni 	$L__BB0_1093;
$L__BB0_1006:
	sub.f32 	%f3130, %f425, %f424;
	bra.uni 	$L__BB0_1093;
$L__BB0_1007:
	mul.f32 	%f3130, %f424, %f426;
	bra.uni 	$L__BB0_1093;
$L__BB0_1008:
	div.rn.f32 	%f3130, %f424, %f425;
	bra.uni 	$L__BB0_1093;
$L__BB0_1009:
	sqrt.rn.f32 	%f3130, %f424;
	bra.uni 	$L__BB0_1093;
$L__BB0_1010:
	mul.f32 	%f3130, %f424, %f424;
	bra.uni 	$L__BB0_1093;
$L__BB0_1011:
	setp.lt.f32 	%p590, %f424, 0f00800000;
	mul.f32 	%f1987, %f424, 0f4B000000;
	selp.f32 	%f1988, %f1987, %f424, %p590;
	selp.f32 	%f1989, 0fC1B80000, 0f00000000, %p590;
	mov.b32 	%r829, %f1988;
	add.s32 	%r830, %r829, -1059760811;
	and.b32  	%r831, %r830, -8388608;
	sub.s32 	%r832, %r829, %r831;
	mov.b32 	%f1990, %r832;
	cvt.rn.f32.s32 	%f1991, %r831;
	fma.rn.f32 	%f1992, %f1991, 0f34000000, %f1989;
	add.f32 	%f1993, %f1990, 0fBF800000;
	fma.rn.f32 	%f1994, %f1993, 0fBE055027, 0f3E1039F6;
	fma.rn.f32 	%f1995, %f1994, %f1993, 0fBDF8CDCC;
	fma.rn.f32 	%f1996, %f1995, %f1993, 0f3E0F2955;
	fma.rn.f32 	%f1997, %f1996, %f1993, 0fBE2AD8B9;
	fma.rn.f32 	%f1998, %f1997, %f1993, 0f3E4CED0B;
	fma.rn.f32 	%f1999, %f1998, %f1993, 0fBE7FFF22;
	fma.rn.f32 	%f2000, %f1999, %f1993, 0f3EAAAA78;
	fma.rn.f32 	%f2001, %f2000, %f1993, 0fBF000000;
	mul.f32 	%f2002, %f1993, %f2001;
	fma.rn.f32 	%f2003, %f2002, %f1993, %f1993;
	fma.rn.f32 	%f2004, %f1992, 0f3F317218, %f2003;
	setp.gt.u32 	%p591, %r829, 2139095039;
	fma.rn.f32 	%f2005, %f1988, 0f7F800000, 0f7F800000;
	selp.f32 	%f2006, %f2005, %f2004, %p591;
	setp.eq.f32 	%p592, %f1988, 0f00000000;
	selp.f32 	%f3130, 0fFF800000, %f2006, %p592;
	bra.uni 	$L__BB0_1093;
$L__BB0_1012:
	mul.f32 	%f1701, %f424, 0f3F22F983;
	cvt.rni.s32.f32 	%r1206, %f1701;
	cvt.rn.f32.s32 	%f1702, %r1206;
	fma.rn.f32 	%f1703, %f1702, 0fBFC90FDA, %f424;
	fma.rn.f32 	%f1704, %f1702, 0fB3A22168, %f1703;
	fma.rn.f32 	%f3122, %f1702, 0fA7C234C5, %f1704;
	abs.f32 	%f440, %f424;
	setp.ltu.f32 	%p498, %f440, 0f47CE4780;
	@%p498 bra 	$L__BB0_1020;
	setp.neu.f32 	%p499, %f440, 0f7F800000;
	@%p499 bra 	$L__BB0_1015;
	mov.f32 	%f1707, 0f00000000;
	mul.rn.f32 	%f3122, %f424, %f1707;
	mov.b32 	%r1206, 0;
	bra.uni 	$L__BB0_1020;
$L__BB0_1015:
	mov.b32 	%r240, %f424;
	shl.b32 	%r751, %r240, 8;
	or.b32  	%r241, %r751, -2147483648;
	mov.b64 	%rd435, 0;
	mov.b32 	%r1203, 0;
$L__BB0_1016:
	.pragma "nounroll";
	mul.wide.u32 	%rd285, %r1203, 4;
	mov.u64 	%rd286, __cudart_i2opi_f;
	add.s64 	%rd287, %rd286, %rd285;
	ld.global.nc.u32 	%r752, [%rd287];
	mad.wide.u32 	%rd288, %r752, %r241, %rd435;
	shr.u64 	%rd435, %rd288, 32;
	add.s64 	%rd289, %rd7, %rd285;
	st.local.u32 	[%rd289], %rd288;
	add.s32 	%r1203, %r1203, 1;
	setp.ne.s32 	%p500, %r1203, 6;
	@%p500 bra 	$L__BB0_1016;
	shr.u32 	%r753, %r240, 23;
	st.local.u32 	[%rd7+24], %rd435;
	and.b32  	%r244, %r753, 31;
	and.b32  	%r754, %r753, 224;
	add.s32 	%r755, %r754, -128;
	shr.u32 	%r756, %r755, 5;
	mul.wide.u32 	%rd290, %r756, 4;
	sub.s64 	%rd93, %rd7, %rd290;
	ld.local.u32 	%r1204, [%rd93+24];
	ld.local.u32 	%r1205, [%rd93+20];
	setp.eq.s32 	%p501, %r244, 0;
	@%p501 bra 	$L__BB0_1019;
	shf.l.wrap.b32 	%r1204, %r1205, %r1204, %r244;
	ld.local.u32 	%r757, [%rd93+16];
	shf.l.wrap.b32 	%r1205, %r757, %r1205, %r244;
$L__BB0_1019:
	shr.u32 	%r758, %r1204, 30;
	shf.l.wrap.b32 	%r759, %r1205, %r1204, 2;
	shl.b32 	%r760, %r1205, 2;
	shr.u32 	%r761, %r759, 31;
	add.s32 	%r762, %r761, %r758;
	neg.s32 	%r763, %r762;
	setp.lt.s32 	%p502, %r240, 0;
	selp.b32 	%r1206, %r763, %r762, %p502;
	xor.b32  	%r764, %r759, %r240;
	shr.s32 	%r765, %r759, 31;
	xor.b32  	%r766, %r765, %r759;
	xor.b32  	%r767, %r765, %r760;
	cvt.u64.u32 	%rd291, %r766;
	shl.b64 	%rd292, %rd291, 32;
	cvt.u64.u32 	%rd293, %r767;
	or.b64  	%rd294, %rd292, %rd293;
	cvt.rn.f64.s64 	%fd488, %rd294;
	mul.f64 	%fd489, %fd488, 0d3BF921FB54442D19;
	cvt.rn.f32.f64 	%f1705, %fd489;
	neg.f32 	%f1706, %f1705;
	setp.lt.s32 	%p503, %r764, 0;
	selp.f32 	%f3122, %f1706, %f1705, %p503;
$L__BB0_1020:
	mul.rn.f32 	%f1708, %f3122, %f3122;
	and.b32  	%r769, %r1206, 1;
	setp.eq.b32 	%p504, %r769, 1;
	selp.f32 	%f1709, 0f3F800000, %f3122, %p504;
	fma.rn.f32 	%f1710, %f1708, %f1709, 0f00000000;
	fma.rn.f32 	%f1711, %f1708, 0f37CBAC00, 0fBAB607ED;
	selp.f32 	%f1712, %f1711, 0fB94D4153, %p504;
	selp.f32 	%f1713, 0f3D2AAABB, 0f3C0885E4, %p504;
	fma.rn.f32 	%f1714, %f1712, %f1708, %f1713;
	selp.f32 	%f1715, 0fBEFFFFFF, 0fBE2AAAA8, %p504;
	fma.rn.f32 	%f1716, %f1714, %f1708, %f1715;
	fma.rn.f32 	%f1717, %f1716, %f1710, %f1709;
	and.b32  	%r770, %r1206, 2;
	setp.eq.s32 	%p505, %r770, 0;
	mov.f32 	%f1718, 0f00000000;
	sub.f32 	%f1719, %f1718, %f1717;
	selp.f32 	%f3130, %f1717, %f1719, %p505;
	bra.uni 	$L__BB0_1093;
$L__BB0_1021:
	abs.f32 	%f1681, %f424;
	fma.rn.f32 	%f1682, %f1681, 0fBF000000, 0f3F000000;
	rsqrt.approx.ftz.f32 	%f1683, %f1682;
	mul.f32 	%f1684, %f1682, %f1683;
	mul.f32 	%f1685, %f1683, 0fBF000000;
	fma.rn.f32 	%f1686, %f1684, %f1685, 0f3F000000;
	fma.rn.f32 	%f1687, %f1684, %f1686, %f1684;
	setp.eq.f32 	%p495, %f1681, 0f3F800000;
	selp.f32 	%f1688, 0f00000000, %f1687, %p495;
	setp.gt.f32 	%p496, %f1681, 0f3F0F5C29;
	selp.f32 	%f1689, %f1688, %f1681, %p496;
	mul.f32 	%f1690, %f1689, %f1689;
	fma.rn.f32 	%f1691, %f1690, 0f3D4DD2F7, 0f3C99CA97;
	fma.rn.f32 	%f1692, %f1691, %f1690, 0f3D3F90E8;
	fma.rn.f32 	%f1693, %f1692, %f1690, 0f3D993CCF;
	fma.rn.f32 	%f1694, %f1693, %f1690, 0f3E2AAC04;
	mul.f32 	%f1695, %f1690, %f1694;
	fma.rn.f32 	%f1696, %f1695, %f1689, %f1689;
	mul.f32 	%f1697, %f1696, 0fC0000000;
	fma.rn.f32 	%f1698, 0f3F6EE581, 0f3FD774EB, %f1697;
	selp.f32 	%f1699, %f1698, %f1696, %p496;
	setp.num.f32 	%p497, %f1699, %f1699;
	copysign.f32 	%f1700, %f424, %f1699;
	selp.f32 	%f3130, %f1700, %f1699, %p497;
	bra.uni 	$L__BB0_1093;
$L__BB0_1022:
	mul.f32 	%f1662, %f424, 0f3F22F983;
	cvt.rni.s32.f32 	%r1210, %f1662;
	cvt.rn.f32.s32 	%f1663, %r1210;
	fma.rn.f32 	%f1664, %f1663, 0fBFC90FDA, %f424;
	fma.rn.f32 	%f1665, %f1663, 0fB3A22168, %f1664;
	fma.rn.f32 	%f3123, %f1663, 0fA7C234C5, %f1665;
	abs.f32 	%f447, %f424;
	setp.ltu.f32 	%p487, %f447, 0f47CE4780;
	@%p487 bra 	$L__BB0_1030;
	setp.neu.f32 	%p488, %f447, 0f7F800000;
	@%p488 bra 	$L__BB0_1025;
	mov.f32 	%f1668, 0f00000000;
	mul.rn.f32 	%f3123, %f424, %f1668;
	mov.b32 	%r1210, 0;
	bra.uni 	$L__BB0_1030;
$L__BB0_1025:
	mov.b32 	%r254, %f424;
	shl.b32 	%r729, %r254, 8;
	or.b32  	%r255, %r729, -2147483648;
	mov.b64 	%rd436, 0;
	mov.b32 	%r1207, 0;
$L__BB0_1026:
	.pragma "nounroll";
	mul.wide.u32 	%rd274, %r1207, 4;
	mov.u64 	%rd275, __cudart_i2opi_f;
	add.s64 	%rd276, %rd275, %rd274;
	ld.global.nc.u32 	%r730, [%rd276];
	mad.wide.u32 	%rd277, %r730, %r255, %rd436;
	shr.u64 	%rd436, %rd277, 32;
	add.s64 	%rd278, %rd6, %rd274;
	st.local.u32 	[%rd278], %rd277;
	add.s32 	%r1207, %r1207, 1;
	setp.ne.s32 	%p489, %r1207, 6;
	@%p489 bra 	$L__BB0_1026;
	shr.u32 	%r731, %r254, 23;
	st.local.u32 	[%rd6+24], %rd436;
	and.b32  	%r258, %r731, 31;
	and.b32  	%r732, %r731, 224;
	add.s32 	%r733, %r732, -128;
	shr.u32 	%r734, %r733, 5;
	mul.wide.u32 	%rd279, %r734, 4;
	sub.s64 	%rd96, %rd6, %rd279;
	ld.local.u32 	%r1208, [%rd96+24];
	ld.local.u32 	%r1209, [%rd96+20];
	setp.eq.s32 	%p490, %r258, 0;
	@%p490 bra 	$L__BB0_1029;
	shf.l.wrap.b32 	%r1208, %r1209, %r1208, %r258;
	ld.local.u32 	%r735, [%rd96+16];
	shf.l.wrap.b32 	%r1209, %r735, %r1209, %r258;
$L__BB0_1029:
	shr.u32 	%r736, %r1208, 30;
	shf.l.wrap.b32 	%r737, %r1209, %r1208, 2;
	shl.b32 	%r738, %r1209, 2;
	shr.u32 	%r739, %r737, 31;
	add.s32 	%r740, %r739, %r736;
	neg.s32 	%r741, %r740;
	setp.lt.s32 	%p491, %r254, 0;
	selp.b32 	%r1210, %r741, %r740, %p491;
	xor.b32  	%r742, %r737, %r254;
	shr.s32 	%r743, %r737, 31;
	xor.b32  	%r744, %r743, %r737;
	xor.b32  	%r745, %r743, %r738;
	cvt.u64.u32 	%rd280, %r744;
	shl.b64 	%rd281, %rd280, 32;
	cvt.u64.u32 	%rd282, %r745;
	or.b64  	%rd283, %rd281, %rd282;
	cvt.rn.f64.s64 	%fd486, %rd283;
	mul.f64 	%fd487, %fd486, 0d3BF921FB54442D19;
	cvt.rn.f32.f64 	%f1666, %fd487;
	neg.f32 	%f1667, %f1666;
	setp.lt.s32 	%p492, %r742, 0;
	selp.f32 	%f3123, %f1667, %f1666, %p492;
$L__BB0_1030:
	add.s32 	%r747, %r1210, 1;
	mul.rn.f32 	%f1669, %f3123, %f3123;
	and.b32  	%r748, %r1210, 1;
	setp.eq.b32 	%p493, %r748, 1;
	selp.f32 	%f1670, %f3123, 0f3F800000, %p493;
	fma.rn.f32 	%f1671, %f1669, %f1670, 0f00000000;
	fma.rn.f32 	%f1672, %f1669, 0f37CBAC00, 0fBAB607ED;
	selp.f32 	%f1673, 0fB94D4153, %f1672, %p493;
	selp.f32 	%f1674, 0f3C0885E4, 0f3D2AAABB, %p493;
	fma.rn.f32 	%f1675, %f1673, %f1669, %f1674;
	selp.f32 	%f1676, 0fBE2AAAA8, 0fBEFFFFFF, %p493;
	fma.rn.f32 	%f1677, %f1675, %f1669, %f1676;
	fma.rn.f32 	%f1678, %f1677, %f1671, %f1670;
	and.b32  	%r749, %r747, 2;
	setp.eq.s32 	%p494, %r749, 0;
	mov.f32 	%f1679, 0f00000000;
	sub.f32 	%f1680, %f1679, %f1678;
	selp.f32 	%f3130, %f1678, %f1680, %p494;
	bra.uni 	$L__BB0_1093;
$L__BB0_1031:
	mul.f32 	%f1620, %f424, 0f3F22F983;
	cvt.rni.s32.f32 	%r1214, %f1620;
	cvt.rn.f32.s32 	%f1621, %r1214;
	fma.rn.f32 	%f1622, %f1621, 0fBFC90FDA, %f424;
	fma.rn.f32 	%f1623, %f1621, 0fB3A22168, %f1622;
	fma.rn.f32 	%f3124, %f1621, 0fA7C234C5, %f1623;
	abs.f32 	%f454, %f424;
	setp.ltu.f32 	%p476, %f454, 0f47CE4780;
	@%p476 bra 	$L__BB0_1039;
	setp.neu.f32 	%p477, %f454, 0f7F800000;
	@%p477 bra 	$L__BB0_1034;
	mov.f32 	%f1626, 0f00000000;
	mul.rn.f32 	%f3124, %f424, %f1626;
	mov.b32 	%r1214, 0;
	bra.uni 	$L__BB0_1039;
$L__BB0_1034:
	mov.b32 	%r268, %f424;
	shl.b32 	%r709, %r268, 8;
	or.b32  	%r269, %r709, -2147483648;
	mov.b64 	%rd437, 0;
	mov.b32 	%r1211, 0;
$L__BB0_1035:
	.pragma "nounroll";
	mul.wide.u32 	%rd263, %r1211, 4;
	mov.u64 	%rd264, __cudart_i2opi_f;
	add.s64 	%rd265, %rd264, %rd263;
	ld.global.nc.u32 	%r710, [%rd265];
	mad.wide.u32 	%rd266, %r710, %r269, %rd437;
	shr.u64 	%rd437, %rd266, 32;
	add.s64 	%rd267, %rd5, %rd263;
	st.local.u32 	[%rd267], %rd266;
	add.s32 	%r1211, %r1211, 1;
	setp.ne.s32 	%p478, %r1211, 6;
	@%p478 bra 	$L__BB0_1035;
	shr.u32 	%r711, %r268, 23;
	st.local.u32 	[%rd5+24], %rd437;
	and.b32  	%r272, %r711, 31;
	and.b32  	%r712, %r711, 224;
	add.s32 	%r713, %r712, -128;
	shr.u32 	%r714, %r713, 5;
	mul.wide.u32 	%rd268, %r714, 4;
	sub.s64 	%rd99, %rd5, %rd268;
	ld.local.u32 	%r1212, [%rd99+24];
	ld.local.u32 	%r1213, [%rd99+20];
	setp.eq.s32 	%p479, %r272, 0;
	@%p479 bra 	$L__BB0_1038;
	shf.l.wrap.b32 	%r1212, %r1213, %r1212, %r272;
	ld.local.u32 	%r715, [%rd99+16];
	shf.l.wrap.b32 	%r1213, %r715, %r1213, %r272;
$L__BB0_1038:
	shr.u32 	%r716, %r1212, 30;
	shf.l.wrap.b32 	%r717, %r1213, %r1212, 2;
	shl.b32 	%r718, %r1213, 2;
	shr.u32 	%r719, %r717, 31;
	add.s32 	%r720, %r719, %r716;
	neg.s32 	%r721, %r720;
	setp.lt.s32 	%p480, %r268, 0;
	selp.b32 	%r1214, %r721, %r720, %p480;
	xor.b32  	%r722, %r717, %r268;
	shr.s32 	%r723, %r717, 31;
	xor.b32  	%r724, %r723, %r717;
	xor.b32  	%r725, %r723, %r718;
	cvt.u64.u32 	%rd269, %r724;
	shl.b64 	%rd270, %rd269, 32;
	cvt.u64.u32 	%rd271, %r725;
	or.b64  	%rd272, %rd270, %rd271;
	cvt.rn.f64.s64 	%fd484, %rd272;
	mul.f64 	%fd485, %fd484, 0d3BF921FB54442D19;
	cvt.rn.f32.f64 	%f1624, %fd485;
	neg.f32 	%f1625, %f1624;
	setp.lt.s32 	%p481, %r722, 0;
	selp.f32 	%f3124, %f1625, %f1624, %p481;
$L__BB0_1039:
	mul.f32 	%f1627, %f3124, %f3124;
	fma.rn.f32 	%f1628, %f1627, 0f3C190000, 0f3B560000;
	fma.rn.f32 	%f1629, %f1628, %f1627, 0f3CC70000;
	fma.rn.f32 	%f1630, %f1629, %f1627, 0f3D5B0000;
	fma.rn.f32 	%f1631, %f1630, %f1627, 0f3E089438;
	fma.rn.f32 	%f1632, %f1631, %f1627, 0f3EAAAA88;
	mul.rn.f32 	%f1633, %f1627, %f3124;
	fma.rn.f32 	%f1634, %f1632, %f1633, %f3124;
	abs.f32 	%f1635, %f3124;
	setp.eq.f32 	%p482, %f1635, 0f3A00B43C;
	selp.f32 	%f1636, %f3124, %f1634, %p482;
	and.b32  	%r727, %r1214, 1;
	setp.eq.b32 	%p483, %r727, 1;
	neg.f32 	%f1637, %f1636;
	rcp.approx.ftz.f32 	%f1638, %f1637;
	selp.f32 	%f3130, %f1638, %f1636, %p483;
	bra.uni 	$L__BB0_1093;
$L__BB0_1040:
	abs.f32 	%f1603, %f424;
	setp.gt.f32 	%p474, %f1603, 0f3F800000;
	rcp.approx.ftz.f32 	%f1604, %f1603;
	selp.f32 	%f1605, %f1604, %f1603, %p474;
	mul.f32 	%f1606, %f1605, %f1605;
	fma.rn.f32 	%f1607, %f1606, 0f3B2090AA, 0fBC6BE14F;
	fma.rn.f32 	%f1608, %f1607, %f1606, 0f3D23397E;
	fma.rn.f32 	%f1609, %f1608, %f1606, 0fBD948A7A;
	fma.rn.f32 	%f1610, %f1609, %f1606, 0f3DD76B21;
	fma.rn.f32 	%f1611, %f1610, %f1606, 0fBE111E88;
	fma.rn.f32 	%f1612, %f1611, %f1606, 0f3E4CAF60;
	fma.rn.f32 	%f1613, %f1612, %f1606, 0fBEAAAA27;
	mul.f32 	%f1614, %f1606, %f1613;
	fma.rn.f32 	%f1615, %f1614, %f1605, %f1605;
	neg.f32 	%f1616, %f1615;
	fma.rn.f32 	%f1617, 0f3F6EE581, 0f3FD774EB, %f1616;
	selp.f32 	%f1618, %f1617, %f1615, %p474;
	setp.num.f32 	%p475, %f1603, %f1603;
	copysign.f32 	%f1619, %f424, %f1618;
	selp.f32 	%f3130, %f1619, %f1618, %p475;
	bra.uni 	$L__BB0_1093;
$L__BB0_1041:
	fma.rn.f32 	%f1976, %f424, 0f3BBB989D, 0f3F000000;
	cvt.sat.f32.f32 	%f1977, %f1976;
	mov.f32 	%f1978, 0f4B400001;
	mov.f32 	%f1979, 0f437C0000;
	fma.rm.f32 	%f1980, %f1977, %f1979, %f1978;
	add.f32 	%f1981, %f1980, 0fCB40007F;
	neg.f32 	%f1982, %f1981;
	fma.rn.f32 	%f1983, %f424, 0f3FB8AA3B, %f1982;
	fma.rn.f32 	%f1984, %f424, 0f32A57060, %f1983;
	mov.b32 	%r827, %f1980;
	shl.b32 	%r828, %r827, 23;
	mov.b32 	%f1985, %r828;
	ex2.approx.ftz.f32 	%f1986, %f1984;
	mul.f32 	%f3130, %f1986, %f1985;
	bra.uni 	$L__BB0_1093;
$L__BB0_1042:
	setp.neu.f32 	%p579, %f424, 0f00000000;
	setp.neu.f32 	%p580, %f462, 0f7F800000;
	and.pred  	%p581, %p579, %p580;
	@%p581 bra 	$L__BB0_1044;
	setp.neu.f32 	%p588, %f461, 0f3F800000;
	add.f32 	%f1975, %f424, %f424;
	mov.b32 	%r822, %f1975;
	setp.lt.f32 	%p589, %f425, 0f00000000;
	xor.b32  	%r823, %r822, 2139095040;
	selp.b32 	%r824, %r823, %r822, %p589;
	and.b32  	%r825, %r824, 2147483647;
	selp.b32 	%r826, %r825, %r824, %p588;
	mov.b32 	%f3130, %r826;
	bra.uni 	$L__BB0_1093;
$L__BB0_1044:
	setp.eq.f32 	%p582, %f424, 0fBF800000;
	setp.eq.f32 	%p583, %f1970, 0f7F800000;
	and.pred  	%p584, %p582, %p583;
	@%p584 bra 	$L__BB0_1093;
	setp.geu.f32 	%p585, %f424, 0f00000000;
	mov.f32 	%f3130, %f463;
	@%p585 bra 	$L__BB0_1093;
	setp.neu.f32 	%p586, %f461, 0f3F800000;
	neg.f32 	%f1972, %f463;
	selp.f32 	%f1973, %f463, %f1972, %p586;
	cvt.rmi.f32.f32 	%f1974, %f425;
	setp.neu.f32 	%p587, %f425, %f1974;
	selp.f32 	%f3130, 0f7FFFFFFF, %f1973, %p587;
	bra.uni 	$L__BB0_1093;
$L__BB0_1047:
	mul.f32 	%f1849, %f426, 0f3F000000;
	cvt.rzi.f32.f32 	%f1850, %f1849;
	add.f32 	%f1851, %f1850, %f1850;
	sub.f32 	%f1852, %f426, %f1851;
	abs.f32 	%f468, %f1852;
	abs.f32 	%f469, %f424;
	setp.lt.f32 	%p548, %f469, 0f00800000;
	mul.f32 	%f1853, %f469, 0f4B800000;
	selp.f32 	%f1854, %f1853, %f469, %p548;
	selp.f32 	%f1855, 0fC1C00000, 0f00000000, %p548;
	mov.b32 	%r799, %f1854;
	add.s32 	%r800, %r799, -1060439283;
	and.b32  	%r801, %r800, -8388608;
	sub.s32 	%r802, %r799, %r801;
	mov.b32 	%f1856, %r802;
	cvt.rn.f32.s32 	%f1857, %r801;
	fma.rn.f32 	%f1858, %f1857, 0f34000000, %f1855;
	add.f32 	%f1859, %f1856, 0fBF800000;
	add.f32 	%f1860, %f1856, 0f3F800000;
	rcp.approx.ftz.f32 	%f1861, %f1860;
	add.f32 	%f1862, %f1859, %f1859;
	mul.f32 	%f1863, %f1862, %f1861;
	mul.f32 	%f1864, %f1863, %f1863;
	sub.f32 	%f1865, %f1859, %f1863;
	add.f32 	%f1866, %f1865, %f1865;
	neg.f32 	%f1867, %f1863;
	fma.rn.f32 	%f1868, %f1867, %f1859, %f1866;
	mul.rn.f32 	%f1869, %f1861, %f1868;
	fma.rn.f32 	%f1870, %f1864, 0f3A2C32E4, 0f3B52E7DB;
	fma.rn.f32 	%f1871, %f1870, %f1864, 0f3C93BB73;
	fma.rn.f32 	%f1872, %f1871, %f1864, 0f3DF6384F;
	mul.rn.f32 	%f1873, %f1872, %f1864;
	fma.rn.f32 	%f1874, %f1863, 0f3FB8AA3B, %f1858;
	sub.f32 	%f1875, %f1858, %f1874;
	fma.rn.f32 	%f1876, %f1863, 0f3FB8AA3B, %f1875;
	fma.rn.f32 	%f1877, %f1869, 0f3FB8AA3B, %f1876;
	fma.rn.f32 	%f1878, %f1863, 0f32A55E34, %f1877;
	mul.f32 	%f1879, %f1873, 0f40400000;
	fma.rn.f32 	%f1880, %f1879, %f1869, %f1878;
	fma.rn.f32 	%f1881, %f1873, %f1863, %f1880;
	add.rn.f32 	%f1882, %f1874, %f1881;
	neg.f32 	%f1883, %f1874;
	add.rn.f32 	%f1884, %f1882, %f1883;
	neg.f32 	%f1885, %f1884;
	add.rn.f32 	%f1886, %f1881, %f1885;
	mul.rn.f32 	%f1887, %f1882, %f426;
	neg.f32 	%f1888, %f1887;
	fma.rn.f32 	%f1889, %f1882, %f426, %f1888;
	fma.rn.f32 	%f1890, %f1886, %f426, %f1889;
	cvt.rni.f32.f32 	%f1891, %f1887;
	sub.f32 	%f1892, %f1887, %f1891;
	add.f32 	%f1893, %f1892, %f1890;
	fma.rn.f32 	%f1894, %f1893, 0f391FCB8E, 0f3AAF85ED;
	fma.rn.f32 	%f1895, %f1894, %f1893, 0f3C1D9856;
	fma.rn.f32 	%f1896, %f1895, %f1893, 0f3D6357BB;
	fma.rn.f32 	%f1897, %f1896, %f1893, 0f3E75FDEC;
	fma.rn.f32 	%f1898, %f1897, %f1893, 0f3F317218;
	fma.rn.f32 	%f1899, %f1898, %f1893, 0f3F800000;
	cvt.rzi.s32.f32 	%r803, %f1891;
	setp.gt.f32 	%p549, %f1891, 0f00000000;
	selp.b32 	%r804, 0, -2097152000, %p549;
	add.s32 	%r805, %r804, 2130706432;
	mov.b32 	%f1900, %r805;
	mul.f32 	%f1901, %f1899, %f1900;
	shl.b32 	%r806, %r803, 23;
	sub.s32 	%r807, %r806, %r804;
	mov.b32 	%f1902, %r807;
	mul.f32 	%f1903, %f1901, %f1902;
	abs.f32 	%f1904, %f1887;
	setp.gt.f32 	%p550, %f1904, 0f43180000;
	setp.lt.f32 	%p551, %f1887, 0f00000000;
	selp.f32 	%f1905, 0f00000000, 0f7F800000, %p551;
	selp.f32 	%f470, %f1905, %f1903, %p550;
	setp.eq.f32 	%p552, %f424, 0f3F800000;
	setp.eq.f32 	%p553, %f426, 0f00000000;
	or.pred  	%p554, %p552, %p553;
	@%p554 bra 	$L__BB0_1093;
	setp.num.f32 	%p555, %f469, %f469;
	abs.f32 	%f1906, %f426;
	setp.num.f32 	%p556, %f1906, %f1906;
	and.pred  	%p557, %p555, %p556;
	@%p557 bra 	$L__BB0_1050;
	add.rn.f32 	%f3130, %f424, %f426;
	bra.uni 	$L__BB0_1093;
$L__BB0_1050:
	setp.neu.f32 	%p558, %f424, 0f00000000;
	setp.neu.f32 	%p559, %f469, 0f7F800000;
	and.pred  	%p560, %p558, %p559;
	@%p560 bra 	$L__BB0_1052;
	setp.neu.f32 	%p567, %f468, 0f3F800000;
	add.f32 	%f1911, %f424, %f424;
	mov.b32 	%r808, %f1911;
	setp.lt.f32 	%p568, %f426, 0f00000000;
	xor.b32  	%r809, %r808, 2139095040;
	selp.b32 	%r810, %r809, %r808, %p568;
	and.b32  	%r811, %r810, 2147483647;
	selp.b32 	%r812, %r811, %r810, %p567;
	mov.b32 	%f3130, %r812;
	bra.uni 	$L__BB0_1093;
$L__BB0_1052:
	setp.eq.f32 	%p561, %f424, 0fBF800000;
	setp.eq.f32 	%p562, %f1906, 0f7F800000;
	and.pred  	%p563, %p561, %p562;
	@%p563 bra 	$L__BB0_1093;
	setp.geu.f32 	%p564, %f424, 0f00000000;
	mov.f32 	%f3130, %f470;
	@%p564 bra 	$L__BB0_1093;
	setp.neu.f32 	%p565, %f468, 0f3F800000;
	neg.f32 	%f1908, %f470;
	selp.f32 	%f1909, %f470, %f1908, %p565;
	cvt.rmi.f32.f32 	%f1910, %f426;
	setp.neu.f32 	%p566, %f426, %f1910;
	selp.f32 	%f3130, 0f7FFFFFFF, %f1909, %p566;
	bra.uni 	$L__BB0_1093;
$L__BB0_1055:
	setp.neu.f32 	%p537, %f425, 0f00000000;
	setp.neu.f32 	%p538, %f476, 0f7F800000;
	and.pred  	%p539, %p537, %p538;
	@%p539 bra 	$L__BB0_1057;
	setp.neu.f32 	%p546, %f475, 0f3F800000;
	add.f32 	%f1847, %f425, %f425;
	mov.b32 	%r794, %f1847;
	setp.lt.f32 	%p547, %f424, 0f00000000;
	xor.b32  	%r795, %r794, 2139095040;
	selp.b32 	%r796, %r795, %r794, %p547;
	and.b32  	%r797, %r796, 2147483647;
	selp.b32 	%r798, %r797, %r796, %p546;
	mov.b32 	%f3130, %r798;
	bra.uni 	$L__BB0_1093;
$L__BB0_1057:
	setp.eq.f32 	%p540, %f425, 0fBF800000;
	setp.eq.f32 	%p541, %f1842, 0f7F800000;
	and.pred  	%p542, %p540, %p541;
	@%p542 bra 	$L__BB0_1093;
	setp.geu.f32 	%p543, %f425, 0f00000000;
	mov.f32 	%f3130, %f477;
	@%p543 bra 	$L__BB0_1093;
	setp.neu.f32 	%p544, %f475, 0f3F800000;
	neg.f32 	%f1844, %f477;
	selp.f32 	%f1845, %f477, %f1844, %p544;
	cvt.rmi.f32.f32 	%f1846, %f424;
	setp.neu.f32 	%p545, %f424, %f1846;
	selp.f32 	%f3130, 0f7FFFFFFF, %f1845, %p545;
	bra.uni 	$L__BB0_1093;
$L__BB0_1060:
	mul.f32 	%f1721, %f424, 0f3F000000;
	cvt.rzi.f32.f32 	%f1722, %f1721;
	add.f32 	%f1723, %f1722, %f1722;
	sub.f32 	%f1724, %f424, %f1723;
	abs.f32 	%f482, %f1724;
	abs.f32 	%f483, %f426;
	setp.lt.f32 	%p506, %f483, 0f00800000;
	mul.f32 	%f1725, %f483, 0f4B800000;
	selp.f32 	%f1726, %f1725, %f483, %p506;
	selp.f32 	%f1727, 0fC1C00000, 0f00000000, %p506;
	mov.b32 	%r771, %f1726;
	add.s32 	%r772, %r771, -1060439283;
	and.b32  	%r773, %r772, -8388608;
	sub.s32 	%r774, %r771, %r773;
	mov.b32 	%f1728, %r774;
	cvt.rn.f32.s32 	%f1729, %r773;
	fma.rn.f32 	%f1730, %f1729, 0f34000000, %f1727;
	add.f32 	%f1731, %f1728, 0fBF800000;
	add.f32 	%f1732, %f1728, 0f3F800000;
	rcp.approx.ftz.f32 	%f1733, %f1732;
	add.f32 	%f1734, %f1731, %f1731;
	mul.f32 	%f1735, %f1734, %f1733;
	mul.f32 	%f1736, %f1735, %f1735;
	sub.f32 	%f1737, %f1731, %f1735;
	add.f32 	%f1738, %f1737, %f1737;
	neg.f32 	%f1739, %f1735;
	fma.rn.f32 	%f1740, %f1739, %f1731, %f1738;
	mul.rn.f32 	%f1741, %f1733, %f1740;
	fma.rn.f32 	%f1742, %f1736, 0f3A2C32E4, 0f3B52E7DB;
	fma.rn.f32 	%f1743, %f1742, %f1736, 0f3C93BB73;
	fma.rn.f32 	%f1744, %f1743, %f1736, 0f3DF6384F;
	mul.rn.f32 	%f1745, %f1744, %f1736;
	fma.rn.f32 	%f1746, %f1735, 0f3FB8AA3B, %f1730;
	sub.f32 	%f1747, %f1730, %f1746;
	fma.rn.f32 	%f1748, %f1735, 0f3FB8AA3B, %f1747;
	fma.rn.f32 	%f1749, %f1741, 0f3FB8AA3B, %f1748;
	fma.rn.f32 	%f1750, %f1735, 0f32A55E34, %f1749;
	mul.f32 	%f1751, %f1745, 0f40400000;
	fma.rn.f32 	%f1752, %f1751, %f1741, %f1750;
	fma.rn.f32 	%f1753, %f1745, %f1735, %f1752;
	add.rn.f32 	%f1754, %f1746, %f1753;
	neg.f32 	%f1755, %f1746;
	add.rn.f32 	%f1756, %f1754, %f1755;
	neg.f32 	%f1757, %f1756;
	add.rn.f32 	%f1758, %f1753, %f1757;
	mul.rn.f32 	%f1759, %f1754, %f424;
	neg.f32 	%f1760, %f1759;
	fma.rn.f32 	%f1761, %f1754, %f424, %f1760;
	fma.rn.f32 	%f1762, %f1758, %f424, %f1761;
	cvt.rni.f32.f32 	%f1763, %f1759;
	sub.f32 	%f1764, %f1759, %f1763;
	add.f32 	%f1765, %f1764, %f1762;
	fma.rn.f32 	%f1766, %f1765, 0f391FCB8E, 0f3AAF85ED;
	fma.rn.f32 	%f1767, %f1766, %f1765, 0f3C1D9856;
	fma.rn.f32 	%f1768, %f1767, %f1765, 0f3D6357BB;
	fma.rn.f32 	%f1769, %f1768, %f1765, 0f3E75FDEC;
	fma.rn.f32 	%f1770, %f1769, %f1765, 0f3F317218;
	fma.rn.f32 	%f1771, %f1770, %f1765, 0f3F800000;
	cvt.rzi.s32.f32 	%r775, %f1763;
	setp.gt.f32 	%p507, %f1763, 0f00000000;
	selp.b32 	%r776, 0, -2097152000, %p507;
	add.s32 	%r777, %r776, 2130706432;
	mov.b32 	%f1772, %r777;
	mul.f32 	%f1773, %f1771, %f1772;
	shl.b32 	%r778, %r775, 23;
	sub.s32 	%r779, %r778, %r776;
	mov.b32 	%f1774, %r779;
	mul.f32 	%f1775, %f1773, %f1774;
	abs.f32 	%f1776, %f1759;
	setp.gt.f32 	%p508, %f1776, 0f43180000;
	setp.lt.f32 	%p509, %f1759, 0f00000000;
	selp.f32 	%f1777, 0f00000000, 0f7F800000, %p509;
	selp.f32 	%f484, %f1777, %f1775, %p508;
	setp.eq.f32 	%p510, %f426, 0f3F800000;
	setp.eq.f32 	%p511, %f424, 0f00000000;
	or.pred  	%p512, %p510, %p511;
	@%p512 bra 	$L__BB0_1093;
	setp.num.f32 	%p513, %f483, %f483;
	abs.f32 	%f1778, %f424;
	setp.num.f32 	%p514, %f1778, %f1778;
	and.pred  	%p515, %p513, %p514;
	@%p515 bra 	$L__BB0_1063;
	add.rn.f32 	%f3130, %f426, %f424;
	bra.uni 	$L__BB0_1093;
$L__BB0_1063:
	setp.neu.f32 	%p516, %f426, 0f00000000;
	setp.neu.f32 	%p517, %f483, 0f7F800000;
	and.pred  	%p518, %p516, %p517;
	@%p518 bra 	$L__BB0_1065;
	setp.neu.f32 	%p525, %f482, 0f3F800000;
	add.f32 	%f1783, %f426, %f426;
	mov.b32 	%r780, %f1783;
	setp.lt.f32 	%p526, %f424, 0f00000000;
	xor.b32  	%r781, %r780, 2139095040;
	selp.b32 	%r782, %r781, %r780, %p526;
	and.b32  	%r783, %r782, 2147483647;
	selp.b32 	%r784, %r783, %r782, %p525;
	mov.b32 	%f3130, %r784;
	bra.uni 	$L__BB0_1093;
$L__BB0_1065:
	setp.eq.f32 	%p519, %f426, 0fBF800000;
	setp.eq.f32 	%p520, %f1778, 0f7F800000;
	and.pred  	%p521, %p519, %p520;
	@%p521 bra 	$L__BB0_1093;
	setp.geu.f32 	%p522, %f426, 0f00000000;
	mov.f32 	%f3130, %f484;
	@%p522 bra 	$L__BB0_1093;
	setp.neu.f32 	%p523, %f482, 0f3F800000;
	neg.f32 	%f1780, %f484;
	selp.f32 	%f1781, %f484, %f1780, %p523;
	cvt.rmi.f32.f32 	%f1782, %f424;
	setp.neu.f32 	%p524, %f424, %f1782;
	selp.f32 	%f3130, 0f7FFFFFFF, %f1781, %p524;
	bra.uni 	$L__BB0_1093;
$L__BB0_1068:
	mul.f32 	%f2140, %f499, %f500;
	fma.rn.f32 	%f3130, %f2140, %f498, %f498;
	bra.uni 	$L__BB0_1093;
$L__BB0_1069:
	setp.geu.f32 	%p613, %f424, 0f00000000;
	setp.lt.f32 	%p614, %f424, 0fBF000000;
	selp.f32 	%f2172, %f424, 0f3F800000, %p614;
	setp.eq.f32 	%p615, %f424, 0f00000000;
	cvt.rni.f32.f32 	%f2173, %f424;
	sub.f32 	%f2174, %f424, %f2173;
	selp.f32 	%f2175, %f424, %f2174, %p615;
	setp.le.f32 	%p616, %f424, 0f3F000000;
	selp.f32 	%f2176, %f2175, 0f3F800000, %p616;
	mul.f32 	%f2177, %f2172, %f2176;
	fma.rn.f32 	%f2178, %f2175, 0fBA8C9F66, 0f3BE903D7;
	fma.rn.f32 	%f2179, %f2178, %f2175, 0fBC1E00B0;
	fma.rn.f32 	%f2180, %f2179, %f2175, 0fBD2CC522;
	fma.rn.f32 	%f2181, %f2180, %f2175, 0f3E2A89B3;
	fma.rn.f32 	%f2182, %f2181, %f2175, 0fBD2C0C05;
	fma.rn.f32 	%f2183, %f2182, %f2175, 0fBF27E7A2;
	fma.rn.f32 	%f2184, %f2183, %f2175, 0f3F13C468;
	fma.rn.f32 	%f2185, %f2184, %f2177, 0f00000000;
	fma.rn.f32 	%f2186, %f2185, %f2175, %f2177;
	mov.f32 	%f2187, 0f3F800000;
	div.approx.f32 	%f3127, %f2187, %f2186;
	mov.f32 	%f3130, %f3127;
	@%p613 bra 	$L__BB0_1093;
$L__BB0_1070:
	cvt.rzi.f32.f32 	%f2189, %f424;
	setp.eq.f32 	%p617, %f424, %f2189;
	mov.f32 	%f3130, 0f7FFFFFFF;
	@%p617 bra 	$L__BB0_1093;
	setp.geu.f32 	%p618, %f424, 0fC2246666;
	mov.f32 	%f3130, %f3127;
	@%p618 bra 	$L__BB0_1093;
	cvt.rzi.s32.f32 	%r869, %f424;
	and.b32  	%r870, %r869, 1;
	setp.eq.b32 	%p619, %r870, 1;
	selp.f32 	%f3130, 0f00000000, %f3127, %p619;
	bra.uni 	$L__BB0_1093;
$L__BB0_1073:
	abs.f32 	%f506, %f424;
	setp.gtu.f32 	%p593, %f506, 0f41000000;
	@%p593 bra 	$L__BB0_1075;
	add.f32 	%f2007, %f506, 0fC019E8A9;
	add.f32 	%f2008, %f2007, 0fB3E971B3;
	fma.rn.f32 	%f2009, %f2008, 0fA6B3B8E7, 0fA9ACA9B3;
	fma.rn.f32 	%f2010, %f2009, %f2008, 0f2C3F0E18;
	fma.rn.f32 	%f2011, %f2010, %f2008, 0fACD41781;
	fma.rn.f32 	%f2012, %f2011, %f2008, 0fAFE90F38;
	fma.rn.f32 	%f2013, %f2012, %f2008, 0f3020305B;
	fma.rn.f32 	%f2014, %f2013, %f2008, 0f33797143;
	fma.rn.f32 	%f2015, %f2014, %f2008, 0f30F76F85;
	fma.rn.f32 	%f2016, %f2015, %f2008, 0fB6B6DFC6;
	fma.rn.f32 	%f2017, %f2016, %f2008, 0fB6F665C9;
	fma.rn.f32 	%f2018, %f2017, %f2008, 0f399E2DEB;
	fma.rn.f32 	%f2019, %f2018, %f2008, 0f3A4AE334;
	fma.rn.f32 	%f2020, %f2019, %f2008, 0fBBEEAA1B;
	fma.rn.f32 	%f2021, %f2020, %f2008, 0fBCDA7747;
	mul.f32 	%f2022, %f2008, %f2021;
	add.f32 	%f2023, %f506, 0fC0B0A47B;
	add.f32 	%f2024, %f2023, 0f339A7A37;
	mul.f32 	%f2025, %f2024, %f2022;
	add.f32 	%f2026, %f506, 0fC10A75AB;
	add.f32 	%f2027, %f2026, 0fB4CCCDED;
	mul.f32 	%f3130, %f2027, %f2025;
	bra.uni 	$L__BB0_1093;
$L__BB0_1075:
	abs.f32 	%f2029, %f506;
	setp.eq.f32 	%p594, %f2029, 0f7F800000;
	mov.f32 	%f3130, 0f00000000;
	@%p594 bra 	$L__BB0_1093;
	rcp.approx.ftz.f32 	%f2030, %f506;
	mul.f32 	%f2031, %f2030, %f2030;
	fma.rn.f32 	%f2032, %f2031, 0f4056FE93, 0fBF03B7C2;
	fma.rn.f32 	%f2033, %f2032, %f2031, 0f3DD3B3F3;
	fma.rn.f32 	%f2034, %f2033, %f2031, 0fBD7FFFB6;
	fma.rn.f32 	%f2035, %f2034, %f2031, 0f3F800000;
	fma.rn.f32 	%f2036, %f2031, 0f3F91E009, 0fBE52412D;
	fma.rn.f32 	%f2037, %f2036, %f2031, 0f3D854ED1;
	fma.rn.f32 	%f2038, %f2037, %f2031, 0fBDFFFFFF;
	fma.rn.f32 	%f508, %f2038, %f2030, %f506;
	rsqrt.approx.f32 	%f2039, %f506;
	mul.f32 	%f2040, %f2039, 0f3F4C422A;
	mul.f32 	%f509, %f2035, %f2040;
	mul.f32 	%f2041, %f508, 0f3F22F983;
	cvt.rni.s32.f32 	%r1218, %f2041;
	cvt.rn.f32.s32 	%f2042, %r1218;
	fma.rn.f32 	%f2043, %f2042, 0fBFC90FDA, %f508;
	fma.rn.f32 	%f2044, %f2042, 0fB3A22168, %f2043;
	fma.rn.f32 	%f3128, %f2042, 0fA7C234C5, %f2044;
	abs.f32 	%f511, %f508;
	setp.ltu.f32 	%p595, %f511, 0f47CE4780;
	@%p595 bra 	$L__BB0_1084;
	setp.neu.f32 	%p596, %f511, 0f7F800000;
	@%p596 bra 	$L__BB0_1079;
	mov.f32 	%f2047, 0f00000000;
	mul.rn.f32 	%f3128, %f508, %f2047;
	mov.b32 	%r1218, 0;
	bra.uni 	$L__BB0_1084;
$L__BB0_1079:
	mov.b32 	%r282, %f508;
	shl.b32 	%r834, %r282, 8;
	or.b32  	%r283, %r834, -2147483648;
	mov.b64 	%rd438, 0;
	mov.b32 	%r1215, 0;
$L__BB0_1080:
	.pragma "nounroll";
	mul.wide.u32 	%rd296, %r1215, 4;
	mov.u64 	%rd297, __cudart_i2opi_f;
	add.s64 	%rd298, %rd297, %rd296;
	ld.global.nc.u32 	%r835, [%rd298];
	mad.wide.u32 	%rd299, %r835, %r283, %rd438;
	shr.u64 	%rd438, %rd299, 32;
	add.s64 	%rd300, %rd4, %rd296;
	st.local.u32 	[%rd300], %rd299;
	add.s32 	%r1215, %r1215, 1;
	setp.ne.s32 	%p597, %r1215, 6;
	@%p597 bra 	$L__BB0_1080;
	shr.u32 	%r836, %r282, 23;
	st.local.u32 	[%rd4+24], %rd438;
	and.b32  	%r286, %r836, 31;
	and.b32  	%r837, %r836, 224;
	add.s32 	%r838, %r837, -128;
	shr.u32 	%r839, %r838, 5;
	mul.wide.u32 	%rd301, %r839, 4;
	sub.s64 	%rd102, %rd4, %rd301;
	ld.local.u32 	%r1216, [%rd102+24];
	ld.local.u32 	%r1217, [%rd102+20];
	setp.eq.s32 	%p598, %r286, 0;
	@%p598 bra 	$L__BB0_1083;
	shf.l.wrap.b32 	%r1216, %r1217, %r1216, %r286;
	ld.local.u32 	%r840, [%rd102+16];
	shf.l.wrap.b32 	%r1217, %r840, %r1217, %r286;
$L__BB0_1083:
	shr.u32 	%r841, %r1216, 30;
	shf.l.wrap.b32 	%r842, %r1217, %r1216, 2;
	shl.b32 	%r843, %r1217, 2;
	shr.u32 	%r844, %r842, 31;
	add.s32 	%r845, %r844, %r841;
	neg.s32 	%r846, %r845;
	setp.lt.s32 	%p599, %r282, 0;
	selp.b32 	%r1218, %r846, %r845, %p599;
	xor.b32  	%r847, %r842, %r282;
	shr.s32 	%r848, %r842, 31;
	xor.b32  	%r849, %r848, %r842;
	xor.b32  	%r850, %r848, %r843;
	cvt.u64.u32 	%rd302, %r849;
	shl.b64 	%rd303, %rd302, 32;
	cvt.u64.u32 	%rd304, %r850;
	or.b64  	%rd305, %rd303, %rd304;
	cvt.rn.f64.s64 	%fd490, %rd305;
	mul.f64 	%fd491, %fd490, 0d3BF921FB54442D19;
	cvt.rn.f32.f64 	%f2045, %fd491;
	neg.f32 	%f2046, %f2045;
	setp.lt.s32 	%p600, %r847, 0;
	selp.f32 	%f3128, %f2046, %f2045, %p600;
$L__BB0_1084:
	and.b32  	%r852, %r1218, 3;
	cvt.rn.f32.u32 	%f2048, %r852;
	fma.rn.f32 	%f2049, %f2048, 0f3FC90FDB, 0fBF490FDB;
	add.f32 	%f2050, %f3128, %f2049;
	mul.f32 	%f2051, %f2050, 0f3F22F983;
	cvt.rni.s32.f32 	%r853, %f2051;
	cvt.rn.f32.s32 	%f2052, %r853;
	fma.rn.f32 	%f2053, %f2052, 0fBFC90FDA, %f2050;
	fma.rn.f32 	%f2054, %f2052, 0fB3A22168, %f2053;
	add.s32 	%r854, %r853, 1;
	mul.rn.f32 	%f2055, %f2054, %f2054;
	and.b32  	%r855, %r853, 1;
	setp.eq.b32 	%p601, %r855, 1;
	selp.f32 	%f2056, %f2054, 0f3F800000, %p601;
	fma.rn.f32 	%f2057, %f2055, %f2056, 0f00000000;
	fma.rn.f32 	%f2058, %f2055, 0f37CBAC00, 0fBAB607ED;
	selp.f32 	%f2059, 0fB94D4153, %f2058, %p601;
	selp.f32 	%f2060, 0f3C0885E4, 0f3D2AAABB, %p601;
	fma.rn.f32 	%f2061, %f2059, %f2055, %f2060;
	selp.f32 	%f2062, 0fBE2AAAA8, 0fBEFFFFFF, %p601;
	fma.rn.f32 	%f2063, %f2061, %f2055, %f2062;
	fma.rn.f32 	%f2064, %f2063, %f2057, %f2056;
	and.b32  	%r856, %r854, 2;
	setp.eq.s32 	%p602, %r856, 0;
	mov.f32 	%f2065, 0f00000000;
	sub.f32 	%f2066, %f2065, %f2064;
	selp.f32 	%f2067, %f2064, %f2066, %p602;
	mul.f32 	%f3130, %f509, %f2067;
	bra.uni 	$L__BB0_1093;
$L__BB0_1085:
	mov.f32 	%f3130, 0f203D26D1;
	bra.uni 	$L__BB0_1093;
$L__BB0_1086:
	mov.f32 	%f3130, 0f419C2618;
	bra.uni 	$L__BB0_1093;
$L__BB0_1087:
	mov.f32 	%f3130, 0fC29C7832;
	bra.uni 	$L__BB0_1093;
$L__BB0_1088:
	mov.f32 	%f3130, 0fC15964A5;
	bra.uni 	$L__BB0_1093;
$L__BB0_1089:
	mov.f32 	%f3130, 0fC2769F23;
	bra.uni 	$L__BB0_1093;
$L__BB0_1090:
	mov.f32 	%f3130, 0fC1CB99DE;
	bra.uni 	$L__BB0_1093;
$L__BB0_1091:
	mov.f32 	%f3130, 0fC2528C31;
	bra.uni 	$L__BB0_1093;
$L__BB0_1092:
	mul.f32 	%f3130, %f424, 0f3F000000;
$L__BB0_1093:
	mul.wide.u32 	%rd306, %r237, 4;
	add.s64 	%rd307, %rd8, %rd306;
	st.local.f32 	[%rd307], %f3130;
	setp.gt.u32 	%p622, %r237, 1;
	mov.f64 	%fd633, 0dFFF0000000000000;
	@%p622 bra 	$L__BB0_916;
	ld.local.f32 	%f521, [%rd8+4];
	abs.f32 	%f2202, %f521;
	setp.equ.f32 	%p623, %f2202, 0f7F800000;
	@%p623 bra 	$L__BB0_1097;
	ld.global.f32 	%f2203, [%rd90+4];
	sub.f32 	%f2204, %f521, %f2203;
	ld.global.f32 	%f2205, [%rd90+8];
	mul.f32 	%f2206, %f2204, %f2204;
	cvt.f64.f32 	%fd526, %f2206;
	cvt.f64.f32 	%fd527, %f2205;
	add.f64 	%fd528, %fd527, %fd527;
	mul.f64 	%fd529, %fd528, %fd527;
	div.rn.f64 	%fd530, %fd526, %fd529;
	setp.lt.f32 	%p624, %f2205, 0f00800000;
	mul.f32 	%f2207, %f2205, 0f4B000000;
	selp.f32 	%f2208, %f2207, %f2205, %p624;
	selp.f32 	%f2209, 0fC1B80000, 0f00000000, %p624;
	mov.b32 	%r875, %f2208;
	add.s32 	%r876, %r875, -1059760811;
	and.b32  	%r877, %r876, -8388608;
	sub.s32 	%r878, %r875, %r877;
	mov.b32 	%f2210, %r878;
	cvt.rn.f32.s32 	%f2211, %r877;
	fma.rn.f32 	%f2212, %f2211, 0f34000000, %f2209;
	add.f32 	%f2213, %f2210, 0fBF800000;
	fma.rn.f32 	%f2214, %f2213, 0fBE055027, 0f3E1039F6;
	fma.rn.f32 	%f2215, %f2214, %f2213, 0fBDF8CDCC;
	fma.rn.f32 	%f2216, %f2215, %f2213, 0f3E0F2955;
	fma.rn.f32 	%f2217, %f2216, %f2213, 0fBE2AD8B9;
	fma.rn.f32 	%f2218, %f2217, %f2213, 0f3E4CED0B;
	fma.rn.f32 	%f2219, %f2218, %f2213, 0fBE7FFF22;
	fma.rn.f32 	%f2220, %f2219, %f2213, 0f3EAAAA78;
	fma.rn.f32 	%f2221, %f2220, %f2213, 0fBF000000;
	mul.f32 	%f2222, %f2213, %f2221;
	fma.rn.f32 	%f2223, %f2222, %f2213, %f2213;
	fma.rn.f32 	%f2224, %f2212, 0f3F317218, %f2223;
	setp.gt.u32 	%p625, %r875, 2139095039;
	fma.rn.f32 	%f2225, %f2208, 0f7F800000, 0f7F800000;
	selp.f32 	%f2226, %f2225, %f2224, %p625;
	setp.eq.f32 	%p626, %f2208, 0f00000000;
	selp.f32 	%f2227, 0fFF800000, %f2226, %p626;
	cvt.f64.f32 	%fd531, %f2227;
	fma.rn.f64 	%fd532, %fd531, 0d4000000000000000, 0d3FFD67F1C0000000;
	mul.f64 	%fd533, %fd532, 0dBFE0000000000000;
	sub.f64 	%fd82, %fd533, %fd530;
	abs.f64 	%fd534, %fd82;
	setp.equ.f64 	%p627, %fd534, 0d7FF0000000000000;
	@%p627 bra 	$L__BB0_1097;
	ld.param.u32 	%r1116, [_Z16MH_simple_kerneliPiPfP5datumiiPdS3_i_param_4];
	add.f64 	%fd629, %fd629, %fd82;
	add.s32 	%r1201, %r1201, 1;
	setp.ne.s32 	%p628, %r1201, %r1116;
	mov.f64 	%fd633, %fd629;
	@%p628 bra 	$L__BB0_915;
$L__BB0_1097:
	add.f64 	%fd634, %fd632, %fd633;
	add.f64 	%fd535, %fd627, %fd634;
	sub.f64 	%fd86, %fd535, %fd626;
	abs.f64 	%fd536, %fd86;
	setp.equ.f64 	%p629, %fd536, 0d7FF0000000000000;
	@%p629 bra 	$L__BB0_1101;
	setp.gt.f64 	%p630, %fd634, %fd23;
	@%p630 bra 	$L__BB0_1103;
$L__BB0_1099:
	mad.lo.s32 	%r879, %r1221, 1103515245, 12345;
	and.b32  	%r1221, %r879, 2147483647;
	setp.gt.u32 	%p631, %r1221, 2146999999;
	@%p631 bra 	$L__BB0_1099;
	mul.hi.u32 	%r880, %r1221, 2048461347;
	shr.u32 	%r881, %r880, 10;
	cvt.rn.f32.u32 	%f2228, %r881;
	div.rn.f32 	%f2229, %f2228, 0f49742400;
	cvt.rn.f32.f64 	%f2230, %fd86;
	fma.rn.f32 	%f2231, %f2230, 0f3BBB989D, 0f3F000000;
	cvt.sat.f32.f32 	%f2232, %f2231;
	mov.f32 	%f2233, 0f4B400001;
	mov.f32 	%f2234, 0f437C0000;
	fma.rm.f32 	%f2235, %f2232, %f2234, %f2233;
	add.f32 	%f2236, %f2235, 0fCB40007F;
	neg.f32 	%f2237, %f2236;
	fma.rn.f32 	%f2238, %f2230, 0f3FB8AA3B, %f2237;
	fma.rn.f32 	%f2239, %f2230, 0f32A57060, %f2238;
	mov.b32 	%r882, %f2235;
	shl.b32 	%r883, %r882, 23;
	mov.b32 	%f2240, %r883;
	ex2.approx.ftz.f32 	%f2241, %f2239;
	mul.f32 	%f2242, %f2241, %f2240;
	setp.lt.f32 	%p632, %f2229, %f2242;
	@%p632 bra 	$L__BB0_1103;
$L__BB0_1101:
	abs.f64 	%fd537, %fd23;
	setp.equ.f64 	%p633, %fd537, 0d7FF0000000000000;
	@%p633 bra 	$L__BB0_1103;
	ld.local.f32 	%f2243, [%rd25];
	st.global.f32 	[%rd47], %f2243;
	ld.local.f32 	%f2244, [%rd25+4];
	add.s64 	%rd308, %rd47, %rd48;
	st.global.f32 	[%rd308], %f2244;
	ld.local.f32 	%f2245, [%rd25+8];
	add.s64 	%rd309, %rd308, %rd48;
	st.global.f32 	[%rd309], %f2245;
	ld.local.f32 	%f2246, [%rd25+12];
	add.s64 	%rd310, %rd309, %rd48;
	st.global.f32 	[%rd310], %f2246;
	ld.local.f32 	%f2247, [%rd25+16];
	add.s64 	%rd311, %rd310, %rd48;
	st.global.f32 	[%rd311], %f2247;
	ld.local.f32 	%f2248, [%rd25+20];
	add.s64 	%rd312, %rd311, %rd48;
	st.global.f32 	[%rd312], %f2248;
	ld.local.f32 	%f2249, [%rd25+24];
	add.s64 	%rd313, %rd312, %rd48;
	st.global.f32 	[%rd313], %f2249;
	ld.local.f32 	%f2250, [%rd25+28];
	add.s64 	%rd314, %rd313, %rd48;
	st.global.f32 	[%rd314], %f2250;
	ld.local.f32 	%f2251, [%rd25+32];
	add.s64 	%rd315, %rd314, %rd48;
	st.global.f32 	[%rd315], %f2251;
	ld.local.f32 	%f2252, [%rd25+36];
	add.s64 	%rd316, %rd315, %rd48;
	st.global.f32 	[%rd316], %f2252;
	ld.local.f32 	%f2253, [%rd25+40];
	add.s64 	%rd317, %rd316, %rd48;
	st.global.f32 	[%rd317], %f2253;
	ld.local.f32 	%f2254, [%rd25+44];
	add.s64 	%rd318, %rd317, %rd48;
	st.global.f32 	[%rd318], %f2254;
	ld.local.f32 	%f2255, [%rd25+48];
	add.s64 	%rd319, %rd318, %rd48;
	st.global.f32 	[%rd319], %f2255;
	ld.local.f32 	%f2256, [%rd25+52];
	add.s64 	%rd320, %rd319, %rd48;
	st.global.f32 	[%rd320], %f2256;
	ld.local.f32 	%f2257, [%rd25+56];
	add.s64 	%rd321, %rd320, %rd48;
	st.global.f32 	[%rd321], %f2257;
	ld.local.f32 	%f2258, [%rd25+60];
	add.s64 	%rd322, %rd321, %rd48;
	st.global.f32 	[%rd322], %f2258;
	ld.local.f32 	%f2259, [%rd25+64];
	add.s64 	%rd323, %rd322, %rd48;
	st.global.f32 	[%rd323], %f2259;
	ld.local.f32 	%f2260, [%rd25+68];
	add.s64 	%rd324, %rd323, %rd48;
	st.global.f32 	[%rd324], %f2260;
	ld.local.f32 	%f2261, [%rd25+72];
	add.s64 	%rd325, %rd324, %rd48;
	st.global.f32 	[%rd325], %f2261;
	ld.local.f32 	%f2262, [%rd25+76];
	add.s64 	%rd326, %rd325, %rd48;
	st.global.f32 	[%rd326], %f2262;
	ld.local.f32 	%f2263, [%rd25+80];
	add.s64 	%rd327, %rd326, %rd48;
	st.global.f32 	[%rd327], %f2263;
	ld.local.f32 	%f2264, [%rd25+84];
	add.s64 	%rd328, %rd327, %rd48;
	st.global.f32 	[%rd328], %f2264;
	ld.local.f32 	%f2265, [%rd25+88];
	add.s64 	%rd329, %rd328, %rd48;
	st.global.f32 	[%rd329], %f2265;
	ld.local.f32 	%f2266, [%rd25+92];
	add.s64 	%rd330, %rd329, %rd48;
	st.global.f32 	[%rd330], %f2266;
	ld.local.f32 	%f2267, [%rd25+96];
	st.global.f32 	[%rd49], %f2267;
	ld.local.f32 	%f2268, [%rd25+100];
	add.s64 	%rd331, %rd49, %rd48;
	st.global.f32 	[%rd331], %f2268;
	ld.local.f32 	%f2269, [%rd25+104];
	st.global.f32 	[%rd50], %f2269;
	ld.local.f32 	%f2270, [%rd25+108];
	st.global.f32 	[%rd51], %f2270;
	ld.local.f32 	%f2271, [%rd25+112];
	st.global.f32 	[%rd52], %f2271;
	ld.local.f32 	%f2272, [%rd25+116];
	st.global.f32 	[%rd53], %f2272;
	ld.local.f32 	%f2273, [%rd25+120];
	add.s64 	%rd332, %rd53, %rd48;
	st.global.f32 	[%rd332], %f2273;
	mov.f64 	%fd632, %fd25;
	mov.f64 	%fd633, %fd24;
	mov.f64 	%fd634, %fd23;
$L__BB0_1103:
	ld.param.u32 	%r1120, [_Z16MH_simple_kerneliPiPfP5datumiiPdS3_i_param_5];
	add.s32 	%r1144, %r1144, 1;
	setp.ne.s32 	%p967, %r1144, %r1120;
	@%p967 bra 	$L__BB0_338;
$L__BB0_1104:
	ld.param.u64 	%rd420, [_Z16MH_simple_kerneliPiPfP5datumiiPdS3_i_param_7];
	ld.param.u64 	%rd419, [_Z16MH_simple_kerneliPiPfP5datumiiPdS3_i_param_6];
	cvta.to.global.u64 	%rd409, %rd419;
	mul.wide.s32 	%rd410, %r1, 8;
	add.s64 	%rd411, %rd409, %rd410;
	st.global.f64 	[%rd411], %fd632;
	cvta.to.global.u64 	%rd412, %rd420;
	add.s64 	%rd413, %rd412, %rd410;
	st.global.f64 	[%rd413], %fd633;
$L__BB0_1105:
	ret;

}


// ===== COMPILED SASS (sm_100) =====

	.target	sm_100

	.elftype	@"ET_EXEC"


//--------------------- .note.nv.tkinfo           --------------------------
	.section	.note.nv.tkinfo,"",@"SHT_NOTE"
	.sectionflags	@"SHF_NOTE_NV_TKINFO"
	.tkinfo
        /*0018*/ 	.word	0x00000002
        /*0030*/ 	.string	""
        /*0030*/ 	.string	"ptxas"
        /*0030*/ 	.string	"Cuda compilation tools, release 13.0, V13.0.88"
        /*0030*/ 	.string	"Build cuda_13.0.r13.0/compiler.36424714_0"
        /*0030*/ 	.string	"-arch sm_100 -m 64 "



//--------------------- .note.nv.cuinfo           --------------------------
	.section	.note.nv.cuinfo,"",@"SHT_NOTE"
	.sectionflags	@"SHF_NOTE_NV_CUINFO"
        /*0018*/ 	.short	0x0002
        /*001a*/ 	.short	0x0064
        /*001c*/ 	.short	0x0082
	.zero		2


//--------------------- .nv.info                  --------------------------
	.section	.nv.info,"",@"SHT_CUDA_INFO"
	.align	4


	//----- nvinfo : EIATTR_REGCOUNT
	.align		4
        /*0000*/ 	.byte	0x04, 0x2f
        /*0002*/ 	.short	(.L_2 - .L_1)
	.align		4
.L_1:
        /*0004*/ 	.word	index@(_Z16MH_simple_kerneliPiPfP5datumiiPdS3_i)
        /*0008*/ 	.word	0x00000050


	//----- nvinfo : EIATTR_FRAME_SIZE
	.align		4
.L_2:
        /*000c*/ 	.byte	0x04, 0x11
        /*000e*/ 	.short	(.L_4 - .L_3)
	.align		4
.L_3:
        /*0010*/ 	.word	index@($__internal_3_$__cuda_sm3x_div_rn_noftz_f32_slowpath)
        /*0014*/ 	.word	0x000001a0


	//----- nvinfo : EIATTR_FRAME_SIZE
	.align		4
.L_4:
        /*0018*/ 	.byte	0x04, 0x11
        /*001a*/ 	.short	(.L_6 - .L_5)
	.align		4
.L_5:
        /*001c*/ 	.word	index@($__internal_2_$__cuda_sm20_sqrt_rn_f32_slowpath)
        /*0020*/ 	.word	0x000001a0


	//----- nvinfo : EIATTR_FRAME_SIZE
	.align		4
.L_6:
        /*0024*/ 	.byte	0x04, 0x11
        /*0026*/ 	.short	(.L_8 - .L_7)
	.align		4
.L_7:
        /*0028*/ 	.word	index@($__internal_1_$__cuda_sm20_rcp_rn_f32_slowpath)
        /*002c*/ 	.word	0x000001a0


	//----- nvinfo : EIATTR_FRAME_SIZE
	.align		4
.L_8:
        /*0030*/ 	.byte	0x04, 0x11
        /*0032*/ 	.short	(.L_10 - .L_9)
	.align		4
.L_9:
        /*0034*/ 	.word	index@($__internal_0_$__cuda_sm20_div_rn_f64_full)
        /*0038*/ 	.word	0x000001a0


	//----- nvinfo : EIATTR_FRAME_SIZE
	.align		4
.L_10:
        /*003c*/ 	.byte	0x04, 0x11
        /*003e*/ 	.short	(.L_12 - .L_11)
	.align		4
.L_11:
        /*0040*/ 	.word	index@(_Z16MH_simple_kerneliPiPfP5datumiiPdS3_i)
        /*0044*/ 	.word	0x000001a0


	//----- nvinfo : EIATTR_MIN_STACK_SIZE
	.align		4
.L_12:
        /*0048*/ 	.byte	0x04, 0x12
        /*004a*/ 	.short	(.L_14 - .L_13)
	.align		4
.L_13:
        /*004c*/ 	.word	index@(_Z16MH_simple_kerneliPiPfP5datumiiPdS3_i)
        /*0050*/ 	.word	0x000001a0
.L_14:


//--------------------- .nv.compat                --------------------------
	.section	.nv.compat,"",@"SHT_CUDA_COMPAT_INFO"
	.align	4
        /*0000*/ 	.byte	0x02, 0x09, 0x00, 0x00, 0x02, 0x02, 0x01, 0x00, 0x02, 0x05, 0x05, 0x00, 0x03, 0x07, 0x01, 0x01
        /*0010*/ 	.byte	0x02, 0x03, 0x00, 0x00, 0x02, 0x06, 0x01, 0x00, 0x04, 0x0b, 0x08, 0x00, 0x01, 0x00, 0x00, 0x00
        /*0020*/ 	.byte	0x00, 0x00, 0x00, 0x00


//--------------------- .nv.info._Z16MH_simple_kerneliPiPfP5datumiiPdS3_i --------------------------
	.section	.nv.info._Z16MH_simple_kerneliPiPfP5datumiiPdS3_i,"",@"SHT_CUDA_INFO"
	.sectionflags	@""
	.align	4


	//----- nvinfo : EIATTR_CUDA_API_VERSION
	.align		4
        /*0000*/ 	.byte	0x04, 0x37
        /*0002*/ 	.short	(.L_16 - .L_15)
.L_15:
        /*0004*/ 	.word	0x00000082


	//----- nvinfo : EIATTR_KPARAM_INFO
	.align		4
.L_16:
        /*0008*/ 	.byte	0x04, 0x17
        /*000a*/ 	.short	(.L_18 - .L_17)
.L_17:
        /*000c*/ 	.word	0x00000000
        /*0010*/ 	.short	0x0008
        /*0012*/ 	.short	0x0038
        /*0014*/ 	.byte	0x00, 0xf0, 0x11, 0x00


	//----- nvinfo : EIATTR_KPARAM_INFO
	.align		4
.L_18:
        /*0018*/ 	.byte	0x04, 0x17
        /*001a*/ 	.short	(.L_20 - .L_19)
.L_19:
        /*001c*/ 	.word	0x00000000
        /*0020*/ 	.short	0x0007
        /*0022*/ 	.short	0x0030
        /*0024*/ 	.byte	0x00, 0xf5, 0x21, 0x00


	//----- nvinfo : EIATTR_KPARAM_INFO
	.align		4
.L_20:
        /*0028*/ 	.byte	0x04, 0x17
        /*002a*/ 	.short	(.L_22 - .L_21)
.L_21:
        /*002c*/ 	.word	0x00000000
        /*0030*/ 	.short	0x0006
        /*0032*/ 	.short	0x0028
        /*0034*/ 	.byte	0x00, 0xf5, 0x21, 0x00


	//----- nvinfo : EIATTR_KPARAM_INFO
	.align		4
.L_22:
        /*0038*/ 	.byte	0x04, 0x17
        /*003a*/ 	.short	(.L_24 - .L_23)
.L_23:
        /*003c*/ 	.word	0x00000000
        /*0040*/ 	.short	0x0005
        /*0042*/ 	.short	0x0024
        /*0044*/ 	.byte	0x00, 0xf0, 0x11, 0x00


	//----- nvinfo : EIATTR_KPARAM_INFO
	.align		4
.L_24:
        /*0048*/ 	.byte	0x04, 0x17
        /*004a*/ 	.short	(.L_26 - .L_25)
.L_25:
        /*004c*/ 	.word	0x00000000
        /*0050*/ 	.short	0x0004
        /*0052*/ 	.short	0x0020
        /*0054*/ 	.byte	0x00, 0xf0, 0x11, 0x00


	//----- nvinfo : EIATTR_KPARAM_INFO
	.align		4
.L_26:
        /*0058*/ 	.byte	0x04, 0x17
        /*005a*/ 	.short	(.L_28 - .L_27)
.L_27:
        /*005c*/ 	.word	0x00000000
        /*0060*/ 	.short	0x0003
        /*0062*/ 	.short	0x0018
        /*0064*/ 	.byte	0x00, 0xf5, 0x21, 0x00


	//----- nvinfo : EIATTR_KPARAM_INFO
	.align		4
.L_28:
        /*0068*/ 	.byte	0x04, 0x17
        /*006a*/ 	.short	(.L_30 - .L_29)
.L_29:
        /*006c*/ 	.word	0x00000000
        /*0070*/ 	.short	0x0002
        /*0072*/ 	.short	0x0010
        /*0074*/ 	.byte	0x00, 0xf5, 0x21, 0x00


	//----- nvinfo : EIATTR_KPARAM_INFO
	.align		4
.L_30:
        /*0078*/ 	.byte	0x04, 0x17
        /*007a*/ 	.short	(.L_32 - .L_31)
.L_31:
        /*007c*/ 	.word	0x00000000
        /*0080*/ 	.short	0x0001
        /*0082*/ 	.short	0x0008
        /*0084*/ 	.byte	0x00, 0xf5, 0x21, 0x00


	//----- nvinfo : EIATTR_KPARAM_INFO
	.align		4
.L_32:
        /*0088*/ 	.byte	0x04, 0x17
        /*008a*/ 	.short	(.L_34 - .L_33)
.L_33:
        /*008c*/ 	.word	0x00000000
        /*0090*/ 	.short	0x0000
        /*0092*/ 	.short	0x0000
        /*0094*/ 	.byte	0x00, 0xf0, 0x11, 0x00


	//----- nvinfo : EIATTR_SPARSE_MMA_MASK
	.align		4
.L_34:
        /*0098*/ 	.byte	0x03, 0x50
        /*009a*/ 	.short	0x0000


	//----- nvinfo : EIATTR_MAXREG_COUNT
	.align		4
        /*009c*/ 	.byte	0x03, 0x1b
        /*009e*/ 	.short	0x00ff


	//----- nvinfo : EIATTR_MERCURY_ISA_VERSION
	.align		4
        /*00a0*/ 	.byte	0x03, 0x5f
        /*00a2*/ 	.short	0x0101


	//----- nvinfo : EIATTR_VRC_CTA_INIT_COUNT
	.align		4
        /*00a4*/ 	.byte	0x02, 0x4a
	.zero		1
	.zero		1


	//----- nvinfo : EIATTR_EXIT_INSTR_OFFSETS
	.align		4
        /*00a8*/ 	.byte	0x04, 0x1c
        /*00aa*/ 	.short	(.L_36 - .L_35)


	//   ....[0]....
.L_35:
        /*00ac*/ 	.word	0x000000a0


	//   ....[1]....
        /*00b0*/ 	.word	0x0001cfa0


	//----- nvinfo : EIATTR_INDIRECT_BRANCH_TARGETS
	.align		4
.L_36:
        /*00b4*/ 	.byte	0x04, 0x34
        /*00b6*/ 	.short	(.L_38 - .L_37)


	//   ....[0]....
.L_37:
        /*00b8*/ 	.word	.L_x_392@srel
        /*00bc*/ 	.short	0x0
        /*00be*/ 	.short	0x0
        /*00c0*/ 	.word	0x4
        /*00c4*/ 	.word	.L_x_393@srel
        /*00c8*/ 	.word	.L_x_3@srel
        /*00cc*/ 	.word	.L_x_395@srel
        /*00d0*/ 	.word	.L_x_8@srel


	//   ....[1]....
        /*00d4*/ 	.word	.L_x_397@srel
        /*00d8*/ 	.short	0x0
        /*00da*/ 	.short	0x0
        /*00dc*/ 	.word	0x3
        /*00e0*/ 	.word	.L_x_398@srel
        /*00e4*/ 	.word	.L_x_399@srel
        /*00e8*/ 	.word	.L_x_8@srel


	//   ....[2]....
        /*00ec*/ 	.word	.L_x_401@srel
        /*00f0*/ 	.short	0x0
        /*00f2*/ 	.short	0x0
        /*00f4*/ 	.word	0x3
        /*00f8*/ 	.word	.L_x_4@srel
        /*00fc*/ 	.word	.L_x_403@srel
        /*0100*/ 	.word	.L_x_8@srel


	//   ....[3]....
        /*0104*/ 	.word	.L_x_405@srel
        /*0108*/ 	.short	0x0
        /*010a*/ 	.short	0x0
        /*010c*/ 	.word	0x3
        /*0110*/ 	.word	.L_x_406@srel
        /*0114*/ 	.word	.L_x_407@srel
        /*0118*/ 	.word	.L_x_8@srel


	//   ....[4]....
        /* <DEDUP_REMOVED lines=8> */


	//   ....[5]....
        /*0138*/ 	.word	.L_x_414@srel
        /*013c*/ 	.short	0x0
        /*013e*/ 	.short	0x0
        /*0140*/ 	.word	0x3
        /*0144*/ 	.word	.L_x_415@srel
        /*0148*/ 	.word	.L_x_416@srel
        /*014c*/ 	.word	.L_x_8@srel


	//   ....[6]....
        /* <DEDUP_REMOVED lines=8> */


	//   ....[7]....
        /*016c*/ 	.word	.L_x_423@srel
        /*0170*/ 	.short	0x0
        /*0172*/ 	.short	0x0
        /*0174*/ 	.word	0x3
        /*0178*/ 	.word	.L_x_424@srel
        /*017c*/ 	.word	.L_x_425@srel
        /*0180*/ 	.word	.L_x_8@srel


	//   ....[8]....
        /* <DEDUP_REMOVED lines=8> */


	//   ....[9]....
        /* <DEDUP_REMOVED lines=8> */


	//   ....[10]....
        /* <DEDUP_REMOVED lines=8> */


	//   ....[11]....
        /* <DEDUP_REMOVED lines=8> */


	//   ....[12]....
        /*01f4*/ 	.word	.L_x_447@srel
        /*01f8*/ 	.short	0x0
        /*01fa*/ 	.short	0x0
        /*01fc*/ 	.word	0x3
        /*0200*/ 	.word	.L_x_448@srel
        /*0204*/ 	.word	.L_x_449@srel
        /*0208*/ 	.word	.L_x_25@srel


	//   ....[13]....
        /*020c*/ 	.word	.L_x_451@srel
        /*0210*/ 	.short	0x0
        /*0212*/ 	.short	0x0
        /*0214*/ 	.word	0x3
        /*0218*/ 	.word	.L_x_21@srel
        /*021c*/ 	.word	.L_x_453@srel
        /*0220*/ 	.word	.L_x_25@srel


	//   ....[14]....
        /*0224*/ 	.word	.L_x_455@srel
        /*0228*/ 	.short	0x0
        /*022a*/ 	.short	0x0
        /*022c*/ 	.word	0x3
        /*0230*/ 	.word	.L_x_456@srel
        /*0234*/ 	.word	.L_x_457@srel
        /*0238*/ 	.word	.L_x_25@srel


	//   ....[15]....
        /* <DEDUP_REMOVED lines=8> */


	//   ....[16]....
        /*0258*/ 	.word	.L_x_464@srel
        /*025c*/ 	.short	0x0
        /*025e*/ 	.short	0x0
        /*0260*/ 	.word	0x3
        /*0264*/ 	.word	.L_x_465@srel
        /*0268*/ 	.word	.L_x_466@srel
        /*026c*/ 	.word	.L_x_25@srel


	//   ....[17]....
        /* <DEDUP_REMOVED lines=8> */


	//   ....[18]....
        /*028c*/ 	.word	.L_x_473@srel
        /*0290*/ 	.short	0x0
        /*0292*/ 	.short	0x0
        /*0294*/ 	.word	0x3
        /*0298*/ 	.word	.L_x_474@srel
        /*029c*/ 	.word	.L_x_475@srel
        /*02a0*/ 	.word	.L_x_25@srel


	//   ....[19]....
        /* <DEDUP_REMOVED lines=8> */


	//   ....[20]....
        /* <DEDUP_REMOVED lines=8> */


	//   ....[21]....
        /*02dc*/ 	.word	.L_x_487@srel
        /*02e0*/ 	.short	0x0
        /*02e2*/ 	.short	0x0
        /*02e4*/ 	.word	0x3
        /*02e8*/ 	.word	.L_x_488@srel
        /*02ec*/ 	.word	.L_x_489@srel
        /*02f0*/ 	.word	.L_x_490@srel


	//   ....[22]....
        /*02f4*/ 	.word	.L_x_491@srel
        /*02f8*/ 	.short	0x0
        /*02fa*/ 	.short	0x0
        /*02fc*/ 	.word	0x3
        /*0300*/ 	.word	.L_x_492@srel
        /*0304*/ 	.word	.L_x_493@srel
        /*0308*/ 	.word	.L_x_50@srel


	//   ....[23]....
        /* <DEDUP_REMOVED lines=8> */


	//   ....[24]....
        /*0328*/ 	.word	.L_x_500@srel
        /*032c*/ 	.short	0x0
        /*032e*/ 	.short	0x0
        /*0330*/ 	.word	0x3
        /*0334*/ 	.word	.L_x_501@srel
        /*0338*/ 	.word	.L_x_502@srel
        /*033c*/ 	.word	.L_x_50@srel


	//   ....[25]....
        /* <DEDUP_REMOVED lines=8> */


	//   ....[26]....
        /*035c*/ 	.word	.L_x_509@srel
        /*0360*/ 	.short	0x0
        /*0362*/ 	.short	0x0
        /*0364*/ 	.word	0x3
        /*0368*/ 	.word	.L_x_510@srel
        /*036c*/ 	.word	.L_x_511@srel
        /*0370*/ 	.word	.L_x_50@srel


	//   ....[27]....
        /* <DEDUP_REMOVED lines=8> */


	//   ....[28]....
        /*0390*/ 	.word	.L_x_518@srel
        /*0394*/ 	.short	0x0
        /*0396*/ 	.short	0x0
        /*0398*/ 	.word	0x3
        /*039c*/ 	.word	.L_x_519@srel
        /*03a0*/ 	.word	.L_x_520@srel
        /*03a4*/ 	.word	.L_x_50@srel


	//   ....[29]....
        /* <DEDUP_REMOVED lines=8> */


	//   ....[30]....
        /* <DEDUP_REMOVED lines=8> */


	//   ....[31]....
        /* <DEDUP_REMOVED lines=8> */


	//   ....[32]....
        /*03fc*/ 	.word	.L_x_537@srel
        /*0400*/ 	.short	0x0
        /*0402*/ 	.short	0x0
        /*0404*/ 	.word	0x3
        /*0408*/ 	.word	.L_x_538@srel
        /*040c*/ 	.word	.L_x_539@srel
        /*0410*/ 	.word	.L_x_50@srel


	//   ....[33]....
        /* <DEDUP_REMOVED lines=8> */


	//   ....[34]....
        /* <DEDUP_REMOVED lines=8> */


	//   ....[35]....
        /* <DEDUP_REMOVED lines=8> */


	//   ....[36]....
        /* <DEDUP_REMOVED lines=8> */


	//   ....[37]....
        /*0484*/ 	.word	.L_x_561@srel
        /*0488*/ 	.short	0x0
        /*048a*/ 	.short	0x0
        /*048c*/ 	.word	0x3
        /*0490*/ 	.word	.L_x_562@srel
        /*0494*/ 	.word	.L_x_563@srel
        /*0498*/ 	.word	.L_x_166@srel


	//   ....[38]....
        /*049c*/ 	.word	.L_x_565@srel
        /*04a0*/ 	.short	0x0
        /*04a2*/ 	.short	0x0
        /*04a4*/ 	.word	0x3
        /*04a8*/ 	.word	.L_x_162@srel
        /*04ac*/ 	.word	.L_x_567@srel
        /*04b0*/ 	.word	.L_x_166@srel


	//   ....[39]....
        /*04b4*/ 	.word	.L_x_569@srel
        /*04b8*/ 	.short	0x0
        /*04ba*/ 	.short	0x0
        /*04bc*/ 	.word	0x3
        /*04c0*/ 	.word	.L_x_570@srel
        /*04c4*/ 	.word	.L_x_571@srel
        /*04c8*/ 	.word	.L_x_166@srel


	//   ....[40]....
        /* <DEDUP_REMOVED lines=8> */


	//   ....[41]....
        /*04e8*/ 	.word	.L_x_578@srel
        /*04ec*/ 	.short	0x0
        /*04ee*/ 	.short	0x0
        /*04f0*/ 	.word	0x3
        /*04f4*/ 	.word	.L_x_579@srel
        /*04f8*/ 	.word	.L_x_580@srel
        /*04fc*/ 	.word	.L_x_166@srel


	//   ....[42]....
        /* <DEDUP_REMOVED lines=8> */


	//   ....[43]....
        /*051c*/ 	.word	.L_x_587@srel
        /*0520*/ 	.short	0x0
        /*0522*/ 	.short	0x0
        /*0524*/ 	.word	0x3
        /*0528*/ 	.word	.L_x_588@srel
        /*052c*/ 	.word	.L_x_589@srel
        /*0530*/ 	.word	.L_x_166@srel


	//   ....[44]....
        /* <DEDUP_REMOVED lines=8> */


	//   ....[45]....
        /* <DEDUP_REMOVED lines=8> */


	//   ....[46]....
        /* <DEDUP_REMOVED lines=8> */


	//   ....[47]....
        /* <DEDUP_REMOVED lines=8> */


	//   ....[48]....
        /*05a4*/ 	.word	.L_x_611@srel
        /*05a8*/ 	.short	0x0
        /*05aa*/ 	.short	0x0
        /*05ac*/ 	.word	0x3
        /*05b0*/ 	.word	.L_x_612@srel
        /*05b4*/ 	.word	.L_x_613@srel
        /*05b8*/ 	.word	.L_x_183@srel


	//   ....[49]....
        /*05bc*/ 	.word	.L_x_615@srel
        /*05c0*/ 	.short	0x0
        /*05c2*/ 	.short	0x0
        /*05c4*/ 	.word	0x3
        /*05c8*/ 	.word	.L_x_179@srel
        /*05cc*/ 	.word	.L_x_617@srel
        /*05d0*/ 	.word	.L_x_183@srel


	//   ....[50]....
        /*05d4*/ 	.word	.L_x_619@srel
        /*05d8*/ 	.short	0x0
        /*05da*/ 	.short	0x0
        /*05dc*/ 	.word	0x3
        /*05e0*/ 	.word	.L_x_620@srel
        /*05e4*/ 	.word	.L_x_621@srel
        /*05e8*/ 	.word	.L_x_183@srel


	//   ....[51]....
        /* <DEDUP_REMOVED lines=8> */


	//   ....[52]....
        /*0608*/ 	.word	.L_x_628@srel
        /*060c*/ 	.short	0x0
        /*060e*/ 	.short	0x0
        /*0610*/ 	.word	0x3
        /*0614*/ 	.word	.L_x_629@srel
        /*0618*/ 	.word	.L_x_630@srel
        /*061c*/ 	.word	.L_x_183@srel


	//   ....[53]....
        /* <DEDUP_REMOVED lines=8> */


	//   ....[54]....
        /*063c*/ 	.word	.L_x_637@srel
        /*0640*/ 	.short	0x0
        /*0642*/ 	.short	0x0
        /*0644*/ 	.word	0x3
        /*0648*/ 	.word	.L_x_638@srel
        /*064c*/ 	.word	.L_x_639@srel
        /*0650*/ 	.word	.L_x_183@srel


	//   ....[55]....
        /* <DEDUP_REMOVED lines=8> */


	//   ....[56]....
        /* <DEDUP_REMOVED lines=8> */


	//   ....[57]....
        /*068c*/ 	.word	.L_x_651@srel
        /*0690*/ 	.short	0x0
        /*0692*/ 	.short	0x0
        /*0694*/ 	.word	0x3
        /*0698*/ 	.word	.L_x_652@srel
        /*069c*/ 	.word	.L_x_653@srel
        /*06a0*/ 	.word	.L_x_654@srel


	//   ....[58]....
        /*06a4*/ 	.word	.L_x_655@srel
        /*06a8*/ 	.short	0x0
        /*06aa*/ 	.short	0x0
        /*06ac*/ 	.word	0x3
        /*06b0*/ 	.word	.L_x_656@srel
        /*06b4*/ 	.word	.L_x_657@srel
        /*06b8*/ 	.word	.L_x_208@srel


	//   ....[59]....
        /* <DEDUP_REMOVED lines=8> */


	//   ....[60]....
        /*06d8*/ 	.word	.L_x_664@srel
        /*06dc*/ 	.short	0x0
        /*06de*/ 	.short	0x0
        /*06e0*/ 	.word	0x3
        /*06e4*/ 	.word	.L_x_665@srel
        /*06e8*/ 	.word	.L_x_666@srel
        /*06ec*/ 	.word	.L_x_208@srel


	//   ....[61]....
        /* <DEDUP_REMOVED lines=8> */


	//   ....[62]....
        /*070c*/ 	.word	.L_x_673@srel
        /*0710*/ 	.short	0x0
        /*0712*/ 	.short	0x0
        /*0714*/ 	.word	0x3
        /*0718*/ 	.word	.L_x_674@srel
        /*071c*/ 	.word	.L_x_675@srel
        /*0720*/ 	.word	.L_x_208@srel


	//   ....[63]....
        /* <DEDUP_REMOVED lines=8> */


	//   ....[64]....
        /*0740*/ 	.word	.L_x_682@srel
        /*0744*/ 	.short	0x0
        /*0746*/ 	.short	0x0
        /*0748*/ 	.word	0x3
        /*074c*/ 	.word	.L_x_683@srel
        /*0750*/ 	.word	.L_x_684@srel
        /*0754*/ 	.word	.L_x_208@srel


	//   ....[65]....
        /* <DEDUP_REMOVED lines=8> */


	//   ....[66]....
        /* <DEDUP_REMOVED lines=8> */


	//   ....[67]....
        /* <DEDUP_REMOVED lines=8> */


	//   ....[68]....
        /*07ac*/ 	.word	.L_x_701@srel
        /*07b0*/ 	.short	0x0
        /*07b2*/ 	.short	0x0
        /*07b4*/ 	.word	0x3
        /*07b8*/ 	.word	.L_x_702@srel
        /*07bc*/ 	.word	.L_x_703@srel
        /*07c0*/ 	.word	.L_x_208@srel


	//   ....[69]....
        /* <DEDUP_REMOVED lines=8> */


	//   ....[70]....
        /* <DEDUP_REMOVED lines=8> */


	//   ....[71]....
        /* <DEDUP_REMOVED lines=8> */


	//   ....[72]....
        /* <DEDUP_REMOVED lines=8> */


	//   ....[73]....
        /*0834*/ 	.word	.L_x_725@srel
        /*0838*/ 	.short	0x0
        /*083a*/ 	.short	0x0
        /*083c*/ 	.word	0x3
        /*0840*/ 	.word	.L_x_726@srel
        /*0844*/ 	.word	.L_x_727@srel
        /*0848*/ 	.word	.L_x_272@srel


	//   ....[74]....
        /*084c*/ 	.word	.L_x_729@srel
        /*0850*/ 	.short	0x0
        /*0852*/ 	.short	0x0
        /*0854*/ 	.word	0x3
        /*0858*/ 	.word	.L_x_268@srel
        /*085c*/ 	.word	.L_x_731@srel
        /*0860*/ 	.word	.L_x_272@srel


	//   ....[75]....
        /*0864*/ 	.word	.L_x_733@srel
        /*0868*/ 	.short	0x0
        /*086a*/ 	.short	0x0
        /*086c*/ 	.word	0x3
        /*0870*/ 	.word	.L_x_734@srel
        /*0874*/ 	.word	.L_x_735@srel
        /*0878*/ 	.word	.L_x_272@srel


	//   ....[76]....
        /* <DEDUP_REMOVED lines=8> */


	//   ....[77]....
        /*0898*/ 	.word	.L_x_742@srel
        /*089c*/ 	.short	0x0
        /*089e*/ 	.short	0x0
        /*08a0*/ 	.word	0x3
        /*08a4*/ 	.word	.L_x_743@srel
        /*08a8*/ 	.word	.L_x_744@srel
        /*08ac*/ 	.word	.L_x_272@srel


	//   ....[78]....
        /* <DEDUP_REMOVED lines=8> */


	//   ....[79]....
        /*08cc*/ 	.word	.L_x_751@srel
        /*08d0*/ 	.short	0x0
        /*08d2*/ 	.short	0x0
        /*08d4*/ 	.word	0x3
        /*08d8*/ 	.word	.L_x_752@srel
        /*08dc*/ 	.word	.L_x_753@srel
        /*08e0*/ 	.word	.L_x_272@srel


	//   ....[80]....
        /* <DEDUP_REMOVED lines=8> */


	//   ....[81]....
        /* <DEDUP_REMOVED lines=8> */


	//   ....[82]....
        /* <DEDUP_REMOVED lines=8> */


	//   ....[83]....
        /* <DEDUP_REMOVED lines=8> */


	//   ....[84]....
        /*0954*/ 	.word	.L_x_775@srel
        /*0958*/ 	.short	0x0
        /*095a*/ 	.short	0x0
        /*095c*/ 	.word	0x3
        /*0960*/ 	.word	.L_x_776@srel
        /*0964*/ 	.word	.L_x_777@srel
        /*0968*/ 	.word	.L_x_289@srel


	//   ....[85]....
        /*096c*/ 	.word	.L_x_779@srel
        /*0970*/ 	.short	0x0
        /*0972*/ 	.short	0x0
        /*0974*/ 	.word	0x3
        /*0978*/ 	.word	.L_x_285@srel
        /*097c*/ 	.word	.L_x_781@srel
        /*0980*/ 	.word	.L_x_289@srel


	//   ....[86]....
        /*0984*/ 	.word	.L_x_783@srel
        /*0988*/ 	.short	0x0
        /*098a*/ 	.short	0x0
        /*098c*/ 	.word	0x3
        /*0990*/ 	.word	.L_x_784@srel
        /*0994*/ 	.word	.L_x_785@srel
        /*0998*/ 	.word	.L_x_289@srel


	//   ....[87]....
        /* <DEDUP_REMOVED lines=8> */


	//   ....[88]....
        /*09b8*/ 	.word	.L_x_792@srel
        /*09bc*/ 	.short	0x0
        /*09be*/ 	.short	0x0
        /*09c0*/ 	.word	0x3
        /*09c4*/ 	.word	.L_x_793@srel
        /*09c8*/ 	.word	.L_x_794@srel
        /*09cc*/ 	.word	.L_x_289@srel


	//   ....[89]....
        /* <DEDUP_REMOVED lines=8> */


	//   ....[90]....
        /*09ec*/ 	.word	.L_x_801@srel
        /*09f0*/ 	.short	0x0
        /*09f2*/ 	.short	0x0
        /*09f4*/ 	.word	0x3
        /*09f8*/ 	.word	.L_x_802@srel
        /*09fc*/ 	.word	.L_x_803@srel
        /*0a00*/ 	.word	.L_x_289@srel


	//   ....[91]....
        /* <DEDUP_REMOVED lines=8> */


	//   ....[92]....
        /* <DEDUP_REMOVED lines=8> */


	//   ....[93]....
        /*0a3c*/ 	.word	.L_x_815@srel
        /*0a40*/ 	.short	0x0
        /*0a42*/ 	.short	0x0
        /*0a44*/ 	.word	0x3
        /*0a48*/ 	.word	.L_x_816@srel
        /*0a4c*/ 	.word	.L_x_817@srel
        /*0a50*/ 	.word	.L_x_818@srel


	//   ....[94]....
        /*0a54*/ 	.word	.L_x_819@srel
        /*0a58*/ 	.short	0x0
        /*0a5a*/ 	.short	0x0
        /*0a5c*/ 	.word	0x3
        /*0a60*/ 	.word	.L_x_820@srel
        /*0a64*/ 	.word	.L_x_821@srel
        /*0a68*/ 	.word	.L_x_314@srel


	//   ....[95]....
        /* <DEDUP_REMOVED lines=8> */


	//   ....[96]....
        /*0a88*/ 	.word	.L_x_828@srel
        /*0a8c*/ 	.short	0x0
        /*0a8e*/ 	.short	0x0
        /*0a90*/ 	.word	0x3
        /*0a94*/ 	.word	.L_x_829@srel
        /*0a98*/ 	.word	.L_x_830@srel
        /*0a9c*/ 	.word	.L_x_314@srel


	//   ....[97]....
        /* <DEDUP_REMOVED lines=8> */


	//   ....[98]....
        /*0abc*/ 	.word	.L_x_837@srel
        /*0ac0*/ 	.short	0x0
        /*0ac2*/ 	.short	0x0
        /*0ac4*/ 	.word	0x3
        /*0ac8*/ 	.word	.L_x_838@srel
        /*0acc*/ 	.word	.L_x_839@srel
        /*0ad0*/ 	.word	.L_x_314@srel


	//   ....[99]....
        /* <DEDUP_REMOVED lines=8> */


	//   ....[100]....
        /*0af0*/ 	.word	.L_x_846@srel
        /*0af4*/ 	.short	0x0
        /*0af6*/ 	.short	0x0
        /*0af8*/ 	.word	0x3
        /*0afc*/ 	.word	.L_x_847@srel
        /*0b00*/ 	.word	.L_x_848@srel
        /*0b04*/ 	.word	.L_x_314@srel


	//   ....[101]....
        /* <DEDUP_REMOVED lines=8> */


	//   ....[102]....
        /* <DEDUP_REMOVED lines=8> */


	//   ....[103]....
        /* <DEDUP_REMOVED lines=8> */


	//   ....[104]....
        /*0b5c*/ 	.word	.L_x_865@srel
        /*0b60*/ 	.short	0x0
        /*0b62*/ 	.short	0x0
        /*0b64*/ 	.word	0x3
        /*0b68*/ 	.word	.L_x_866@srel
        /*0b6c*/ 	.word	.L_x_867@srel
        /*0b70*/ 	.word	.L_x_314@srel


	//   ....[105]....
        /* <DEDUP_REMOVED lines=8> */


	//   ....[106]....
        /* <DEDUP_REMOVED lines=8> */


	//   ....[107]....
        /* <DEDUP_REMOVED lines=8> */


	//----- nvinfo : EIATTR_CRS_STACK_SIZE
	.align		4
.L_38:
        /*0bc8*/ 	.byte	0x04, 0x1e
        /*0bca*/ 	.short	(.L_40 - .L_39)
.L_39:
        /*0bcc*/ 	.word	0x00000000


	//----- nvinfo : EIATTR_CBANK_PARAM_SIZE
	.align		4
.L_40:
        /*0bd0*/ 	.byte	0x03, 0x19
        /*0bd2*/ 	.short	0x003c


	//----- nvinfo : EIATTR_PARAM_CBANK
	.align		4
        /*0bd4*/ 	.byte	0x04, 0x0a
        /*0bd6*/ 	.short	(.L_42 - .L_41)
	.align		4
.L_41:
        /*0bd8*/ 	.word	index@(.nv.constant0._Z16MH_simple_kerneliPiPfP5datumiiPdS3_i)
        /*0bdc*/ 	.short	0x0380
        /*0bde*/ 	.short	0x003c


	//----- nvinfo : EIATTR_SW_WAR
	.align		4
.L_42:
        /*0be0*/ 	.byte	0x04, 0x36
        /*0be2*/ 	.short	(.L_44 - .L_43)
.L_43:
        /*0be4*/ 	.word	0x00000008
.L_44:


//--------------------- .nv.callgraph             --------------------------
	.section	.nv.callgraph,"",@"SHT_CUDA_CALLGRAPH"
	.align	4
	.sectionentsize	8
	.align		4
        /*0000*/ 	.word	0x00000000
	.align		4
        /*0004*/ 	.word	0xffffffff
	.align		4
        /*0008*/ 	.word	0x00000000
	.align		4
        /*000c*/ 	.word	0xfffffffe
	.align		4
        /*0010*/ 	.word	0x00000000
	.align		4
        /*0014*/ 	.word	0xfffffffd
	.align		4
        /*0018*/ 	.word	0x00000000
	.align		4
        /*001c*/ 	.word	0xfffffffc


//--------------------- .nv.constant4             --------------------------
	.section	.nv.constant4,"a",@progbits
	.align	8
	.align		8
.nv.constant4:
        /*0000*/ 	.dword	__cudart_i2opi_f


//--------------------- .nv.constant2._Z16MH_simple_kerneliPiPfP5datumiiPdS3_i --------------------------
	.section	.nv.constant2._Z16MH_simple_kerneliPiPfP5datumiiPdS3_i,"a",@progbits
	.sectionflags	@""
	.align	4
.nv.constant2._Z16MH_simple_kerneliPiPfP5datumiiPdS3_i:
        /*0000*/ 	.byte	0x90, 0x02, 0x00, 0x00, 0x90, 0x03, 0x00, 0x00, 0x70, 0x02, 0x00, 0x00, 0xd0, 0x0b, 0x00, 0x00
        /* <DEDUP_REMOVED lines=95> */


//--------------------- .text._Z16MH_simple_kerneliPiPfP5datumiiPdS3_i --------------------------
	.section	.text._Z16MH_simple_kerneliPiPfP5datumiiPdS3_i,"ax",@progbits
	.align	128
        .global         _Z16MH_simple_kerneliPiPfP5datumiiPdS3_i
        .type           _Z16MH_simple_kerneliPiPfP5datumiiPdS3_i,@function
        .size           _Z16MH_simple_kerneliPiPfP5datumiiPdS3_i,(.L_x_887 - _Z16MH_simple_kerneliPiPfP5datumiiPdS3_i)
        .other          _Z16MH_simple_kerneliPiPfP5datumiiPdS3_i,@"STO_CUDA_ENTRY STV_DEFAULT"
_Z16MH_simple_kerneliPiPfP5datumiiPdS3_i:
.text._Z16MH_simple_kerneliPiPfP5datumiiPdS3_i:
[----:B------:R-:W0:Y:S01]  /*0000*/  LDC R1, c[0x0][0x37c] ;  /* 0x0000df00ff017b82 */ /* 0x000e220000000800 */
[----:B------:R-:W1:Y:S07]  /*0010*/  S2R R3, SR_TID.X ;  /* 0x0000000000037919 */ /* 0x000e6e0000002100 */
[----:B------:R-:W1:Y:S01]  /*0020*/  S2UR UR4, SR_CTAID.X ;  /* 0x00000000000479c3 */ /* 0x000e620000002500 */
[----:B0-----:R-:W-:-:S04]  /*0030*/  IADD3 R1, PT, PT, R1, -0x1a0, RZ ;  /* 0xfffffe6001017810 */ /* 0x001fc80007ffe0ff */
[C---:B------:R-:W-:Y:S02]  /*0040*/  R2UR UR7, R1.reuse ;  /* 0x00000000010772ca */ /* 0x040fe400000e0000 */
[----:B------:R-:W-:Y:S01]  /*0050*/  R2UR UR5, R1 ;  /* 0x00000000010572ca */ /* 0x000fe200000e0000 */
[----:B------:R-:W1:Y:S08]  /*0060*/  LDC R34, c[0x0][0x360] ;  /* 0x0000d800ff227b82 */ /* 0x000e700000000800 */
[----:B------:R-:W0:Y:S01]  /*0070*/  LDC R7, c[0x0][0x380] ;  /* 0x0000e000ff077b82 */ /* 0x000e220000000800 */
[----:B-1----:R-:W-:-:S05]  /*0080*/  IMAD R34, R34, UR4, R3 ;  /* 0x0000000422227c24 */ /* 0x002fca000f8e0203 */
[----:B0-----:R-:W-:-:S13]  /*0090*/  ISETP.GE.AND P0, PT, R34, R7, PT ;  /* 0x000000072200720c */ /* 0x001fda0003f06270 */
[----:B------:R-:W-:Y:S05]  /*00a0*/  @P0 EXIT ;  /* 0x000000000000094d */ /* 0x000fea0003800000 */
[----:B------:R-:W0:Y:S01]  /*00b0*/  LDC.64 R2, c[0x0][0x388] ;  /* 0x0000e200ff027b82 */ /* 0x000e220000000a00 */
[--C-:B------:R-:W-:Y:S01]  /*00c0*/  IMAD R5, R7, 0x1d, R34.reuse ;  /* 0x0000001d07057824 */ /* 0x100fe200078e0222 */
[----:B------:R-:W-:Y:S01]  /*00d0*/  IADD3 R0, PT, PT, R1, 0x9c, RZ ;  /* 0x0000009c01007810 */ /* 0x000fe20007ffe0ff */
[----:B------:R-:W-:Y:S01]  /*00e0*/  IMAD R7, R7, 0x1e, R34 ;  /* 0x0000001e07077824 */ /* 0x000fe200078e0222 */
[----:B------:R-:W-:Y:S01]  /*00f0*/  IADD3 R4, PT, PT, R1, 0x118, RZ ;  /* 0x0000011801047810 */ /* 0x000fe20007ffe0ff */
[----:B------:R-:W-:Y:S01]  /*0100*/  IMAD.MOV.U32 R6, RZ, RZ, RZ ;  /* 0x000000ffff067224 */ /* 0x000fe200078e00ff */
[----:B------:R-:W1:Y:S01]  /*0110*/  LDCU.64 UR8, c[0x0][0x358] ;  /* 0x00006b00ff0877ac */ /* 0x000e620008000a00 */
[----:B------:R-:W2:Y:S05]  /*0120*/  LDCU UR4, c[0x0][0x380] ;  /* 0x00007000ff0477ac */ /* 0x000eaa0008000800 */
.L_x_33:
[----:B0-----:R-:W-:Y:S01]  /*0130*/  IMAD.WIDE R10, R7, 0x4, R2 ;  /* 0x00000004070a7825 */ /* 0x001fe200078e0202 */
[----:B------:R-:W-:-:S05]  /*0140*/  IADD3 R13, PT, PT, R6, 0x1f, RZ ;  /* 0x0000001f060d7810 */ /* 0x000fca0007ffe0ff */
[----:B-1----:R-:W3:Y:S01]  /*0150*/  LDG.E R11, desc[UR8][R10.64] ;  /* 0x000000080a0b7981 */ /* 0x002ee2000c1e1900 */
[----:B------:R-:W-:Y:S01]  /*0160*/  ISETP.GT.U32.AND P0, PT, R13, 0xf, PT ;  /* 0x0000000f0d00780c */ /* 0x000fe20003f04070 */
[----:B------:R-:W-:Y:S01]  /*0170*/  HFMA2 R8, -RZ, RZ, 1.875, 0 ;  /* 0x3f800000ff087431 */ /* 0x000fe200000001ff */
[----:B------:R-:W-:-:S11]  /*0180*/  MOV R9, 0x3f800000 ;  /* 0x3f80000000097802 */ /* 0x000fd60000000f00 */
[----:B------:R0:W5:Y:S01]  /*0190*/  @!P0 LDL.64 R8, [R4] ;  /* 0x0000000004088983 */ /* 0x0001620000100a00 */
[----:B------:R-:W-:Y:S01]  /*01a0*/  BSSY.RECONVERGENT B0, `(.L_x_0) ;  /* 0x00000a8000007945 */ /* 0x000fe20003800200 */
[----:B---3--:R-:W-:-:S13]  /*01b0*/  ISETP.GT.AND P0, PT, R11, 0x5, PT ;  /* 0x000000050b00780c */ /* 0x008fda0003f04270 */
[----:B0-----:R-:W-:Y:S05]  /*01c0*/  @P0 BRA `(.L_x_1) ;  /* 0x0000000000c40947 */ /* 0x001fea0003800000 */
[----:B------:R-:W-:-:S13]  /*01d0*/  ISETP.GT.AND P0, PT, R11, -0x3da, PT ;  /* 0xfffffc260b00780c */ /* 0x000fda0003f04270 */
[----:B------:R-:W-:Y:S05]  /*01e0*/  @P0 BRA `(.L_x_2) ;  /* 0x0000000000300947 */ /* 0x000fea0003800000 */
[----:B------:R-:W-:-:S13]  /*01f0*/  ISETP.GT.AND P0, PT, R11, -0x3e5, PT ;  /* 0xfffffc1b0b00780c */ /* 0x000fda0003f04270 */
[----:B------:R-:W-:Y:S05]  /*0200*/  @P0 BRA `(.L_x_3) ;  /* 0x0000000000600947 */ /* 0x000fea0003800000 */
[----:B-----5:R-:W-:-:S05]  /*0210*/  IMAD.MOV.U32 R9, RZ, RZ, 0x3e7 ;  /* 0x000003e7ff097424 */ /* 0x020fca00078e00ff */
[----:B------:R-:W-:-:S04]  /*0220*/  VIADDMNMX.U32 R9, R11, R9, 0x3, PT ;  /* 0x000000030b097446 */ /* 0x000fc80003800009 */
[----:B------:R-:W-:-:S04]  /*0230*/  SHF.L.U32 R9, R9, 0x2, RZ ;  /* 0x0000000209097819 */ /* 0x000fc800000006ff */
[----:B------:R-:W0:Y:S02]  /*0240*/  LDC R10, c[0x2][R9] ;  /* 0x00800000090a7b82 */ /* 0x000e240000000800 */
[----:B0-----:R-:W-:-:S04]  /*0250*/  SHF.R.S32.HI R11, RZ, 0x1f, R10 ;  /* 0x0000001fff0b7819 */ /* 0x001fc8000001140a */
.L_x_392:
[----:B--2---:R-:W-:Y:S05]  /*0260*/  BRX R10 -0x270                                                           (*"BRANCH_TARGETS .L_x_393,.L_x_3,.L_x_395,.L_x_8"*) ;  /* 0xfffffffc0a647949 */ /* 0x004fea000383ffff */
.L_x_395:
[----:B------:R-:W-:Y:S01]  /*0270*/  FADD R9, R8, 1 ;  /* 0x3f80000008097421 */ /* 0x000fe20000000000 */
[----:B------:R-:W-:Y:S06]  /*0280*/  BRA `(.L_x_4) ;  /* 0x0000000800647947 */ /* 0x000fec0003800000 */
.L_x_393:
[----:B------:R-:W-:Y:S01]  /*0290*/  FADD R9, R8, 1 ;  /* 0x3f80000008097421 */ /* 0x000fe20000000000 */
[----:B------:R-:W-:Y:S06]  /*02a0*/  BRA `(.L_x_4) ;  /* 0x00000008005c7947 */ /* 0x000fec0003800000 */
.L_x_2:
[----:B------:R-:W-:-:S13]  /*02b0*/  ISETP.GT.AND P0, PT, R11, 0x1, PT ;  /* 0x000000010b00780c */ /* 0x000fda0003f04270 */
[----:B------:R-:W-:Y:S05]  /*02c0*/  @P0 BRA `(.L_x_5) ;  /* 0x0000000000380947 */ /* 0x000fea0003800000 */
[----:B------:R-:W-:-:S13]  /*02d0*/  ISETP.GE.U32.AND P0, PT, R11, 0x2, PT ;  /* 0x000000020b00780c */ /* 0x000fda0003f06070 */
[----:B------:R-:W-:Y:S05]  /*02e0*/  @!P0 BRA `(.L_x_3) ;  /* 0x0000000000288947 */ /* 0x000fea0003800000 */
[----:B-----5:R-:W-:-:S05]  /*02f0*/  HFMA2 R9, -RZ, RZ, 0, 5.8710575103759765625e-05 ;  /* 0x000003d9ff097431 */ /* 0x020fca00000001ff */
[----:B------:R-:W-:-:S04]  /*0300*/  VIADDMNMX.U32 R9, R11, R9, 0x2, PT ;  /* 0x000000020b097446 */ /* 0x000fc80003800009 */
[----:B------:R-:W-:-:S04]  /*0310*/  SHF.L.U32 R9, R9, 0x2, RZ ;  /* 0x0000000209097819 */ /* 0x000fc800000006ff */
[----:B------:R-:W0:Y:S02]  /*0320*/  LDC R10, c[0x2][R9+0x10] ;  /* 0x00800400090a7b82 */ /* 0x000e240000000800 */
[----:B0-----:R-:W-:-:S04]  /*0330*/  SHF.R.S32.HI R11, RZ, 0x1f, R10 ;  /* 0x0000001fff0b7819 */ /* 0x001fc8000001140a */
.L_x_397:
[----:B--2---:R-:W-:Y:S05]  /*0340*/  BRX R10 -0x350                                                           (*"BRANCH_TARGETS .L_x_398,.L_x_399,.L_x_8"*) ;  /* 0xfffffffc0a2c7949 */ /* 0x004fea000383ffff */
.L_x_399:
[----:B------:R-:W-:Y:S01]  /*0350*/  FADD R9, R8, 1 ;  /* 0x3f80000008097421 */ /* 0x000fe20000000000 */
[----:B------:R-:W-:Y:S06]  /*0360*/  BRA `(.L_x_4) ;  /* 0x00000008002c7947 */ /* 0x000fec0003800000 */
.L_x_398:
[----:B------:R-:W-:Y:S01]  /*0370*/  FADD R9, R8, 1 ;  /* 0x3f80000008097421 */ /* 0x000fe20000000000 */
[----:B------:R-:W-:Y:S06]  /*0380*/  BRA `(.L_x_4) ;  /* 0x0000000800247947 */ /* 0x000fec0003800000 */
.L_x_3:
[----:B-----5:R-:W-:Y:S01]  /*0390*/  IMAD.MOV.U32 R9, RZ, RZ, 0x3f800000 ;  /* 0x3f800000ff097424 */ /* 0x020fe200078e00ff */
[----:B------:R-:W-:Y:S06]  /*03a0*/  BRA `(.L_x_4) ;  /* 0x00000008001c7947 */ /* 0x000fec0003800000 */
.L_x_5:
[----:B------:R-:W-:-:S13]  /*03b0*/  ISETP.GT.AND P0, PT, R11, 0x3, PT ;  /* 0x000000030b00780c */ /* 0x000fda0003f04270 */
[----:B------:R-:W-:Y:S05]  /*03c0*/  @P0 BRA `(.L_x_6) ;  /* 0x0000000000200947 */ /* 0x000fea0003800000 */
[----:B------:R-:W-:-:S13]  /*03d0*/  ISETP.NE.AND P0, PT, R11, 0x2, PT ;  /* 0x000000020b00780c */ /* 0x000fda0003f05270 */
[----:B------:R-:W-:Y:S05]  /*03e0*/  @!P0 BRA `(.L_x_7) ;  /* 0x0000000000108947 */ /* 0x000fea0003800000 */
[----:B------:R-:W-:Y:S02]  /*03f0*/  ISETP.NE.AND P0, PT, R11, 0x3, PT ;  /* 0x000000030b00780c */ /* 0x000fe40003f05270 */
[----:B-----5:R-:W-:-:S11]  /*0400*/  MOV R9, R8 ;  /* 0x0000000800097202 */ /* 0x020fd60000000f00 */
[----:B------:R-:W-:Y:S05]  /*0410*/  @!P0 BRA `(.L_x_4) ;  /* 0x0000000800008947 */ /* 0x000fea0003800000 */
[----:B------:R-:W-:Y:S05]  /*0420*/  BRA `(.L_x_8) ;  /* 0x0000000400e87947 */ /* 0x000fea0003800000 */
.L_x_7:
[----:B-----5:R-:W-:Y:S01]  /*0430*/  FADD R9, R8, 1 ;  /* 0x3f80000008097421 */ /* 0x020fe20000000000 */
[----:B------:R-:W-:Y:S06]  /*0440*/  BRA `(.L_x_4) ;  /* 0x0000000400f47947 */ /* 0x000fec0003800000 */
.L_x_6:
[----:B------:R-:W-:-:S04]  /*0450*/  MOV R10, 0xfffffffc ;  /* 0xfffffffc000a7802 */ /* 0x000fc80000000f00 */
[----:B------:R-:W-:-:S04]  /*0460*/  VIADDMNMX.U32 R10, R11, R10, 0x2, PT ;  /* 0x000000020b0a7446 */ /* 0x000fc8000380000a */
[----:B------:R-:W-:-:S04]  /*0470*/  SHF.L.U32 R12, R10, 0x2, RZ ;  /* 0x000000020a0c7819 */ /* 0x000fc800000006ff */
[----:B------:R-:W0:Y:S02]  /*0480*/  LDC R10, c[0x2][R12+0x1c] ;  /* 0x008007000c0a7b82 */ /* 0x000e240000000800 */
[----:B0-----:R-:W-:-:S04]  /*0490*/  SHF.R.S32.HI R11, RZ, 0x1f, R10 ;  /* 0x0000001fff0b7819 */ /* 0x001fc8000001140a */
.L_x_401:
[----:B--2---:R-:W-:Y:S05]  /*04a0*/  BRX R10 -0x4b0                                                           (*"BRANCH_TARGETS .L_x_4,.L_x_403,.L_x_8"*) ;  /* 0xfffffff80ad47949 */ /* 0x004fea000383ffff */
.L_x_403:
[----:B-----5:R-:W-:-:S04]  /*04b0*/  FADD R8, R8, 1 ;  /* 0x3f80000008087421 */ /* 0x020fc80000000000 */
[----:B------:R-:W-:Y:S01]  /*04c0*/  FADD R9, R9, R8 ;  /* 0x0000000809097221 */ /* 0x000fe20000000000 */
[----:B------:R-:W-:Y:S06]  /*04d0*/  BRA `(.L_x_4) ;  /* 0x0000000400d07947 */ /* 0x000fec0003800000 */
.L_x_1:
[----:B------:R-:W-:-:S13]  /*04e0*/  ISETP.GT.AND P0, PT, R11, 0xf, PT ;  /* 0x0000000f0b00780c */ /* 0x000fda0003f04270 */
[----:B------:R-:W-:Y:S05]  /*04f0*/  @P0 BRA `(.L_x_9) ;  /* 0x0000000000e80947 */ /* 0x000fea0003800000 */
[----:B------:R-:W-:-:S13]  /*0500*/  ISETP.GT.AND P0, PT, R11, 0xa, PT ;  /* 0x0000000a0b00780c */ /* 0x000fda0003f04270 */
[----:B------:R-:W-:Y:S05]  /*0510*/  @P0 BRA `(.L_x_10) ;  /* 0x0000000000740947 */ /* 0x000fea0003800000 */
[----:B------:R-:W-:-:S13]  /*0520*/  ISETP.GT.AND P0, PT, R11, 0x7, PT ;  /* 0x000000070b00780c */ /* 0x000fda0003f04270 */
[----:B------:R-:W-:Y:S05]  /*0530*/  @P0 BRA `(.L_x_11) ;  /* 0x0000000000300947 */ /* 0x000fea0003800000 */
[----:B------:R-:W-:-:S05]  /*0540*/  IMAD.MOV.U32 R10, RZ, RZ, -0x6 ;  /* 0xfffffffaff0a7424 */ /* 0x000fca00078e00ff */
[----:B------:R-:W-:-:S04]  /*0550*/  VIADDMNMX.U32 R10, R11, R10, 0x2, PT ;  /* 0x000000020b0a7446 */ /* 0x000fc8000380000a */
[----:B------:R-:W-:-:S04]  /*0560*/  SHF.L.U32 R12, R10, 0x2, RZ ;  /* 0x000000020a0c7819 */ /* 0x000fc800000006ff */
[----:B------:R-:W0:Y:S02]  /*0570*/  LDC R10, c[0x2][R12+0x28] ;  /* 0x00800a000c0a7b82 */ /* 0x000e240000000800 */
[----:B0-----:R-:W-:-:S04]  /*0580*/  SHF.R.S32.HI R11, RZ, 0x1f, R10 ;  /* 0x0000001fff0b7819 */ /* 0x001fc8000001140a */
.L_x_405:
[----:B--2---:R-:W-:Y:S05]  /*0590*/  BRX R10 -0x5a0                                                           (*"BRANCH_TARGETS .L_x_406,.L_x_407,.L_x_8"*) ;  /* 0xfffffff80a987949 */ /* 0x004fea000383ffff */
.L_x_407:
[----:B-----5:R-:W-:-:S04]  /*05a0*/  FADD R9, R9, 1 ;  /* 0x3f80000009097421 */ /* 0x020fc80000000000 */
[----:B------:R-:W-:Y:S01]  /*05b0*/  FADD R9, R9, R8 ;  /* 0x0000000809097221 */ /* 0x000fe20000000000 */
[----:B------:R-:W-:Y:S06]  /*05c0*/  BRA `(.L_x_4) ;  /* 0x0000000400947947 */ /* 0x000fec0003800000 */
.L_x_406:
[----:B-----5:R-:W-:-:S04]  /*05d0*/  FADD R8, R8, 1 ;  /* 0x3f80000008087421 */ /* 0x020fc80000000000 */
[----:B------:R-:W-:Y:S01]  /*05e0*/  FADD R9, R9, R8 ;  /* 0x0000000809097221 */ /* 0x000fe20000000000 */
[----:B------:R-:W-:Y:S06]  /*05f0*/  BRA `(.L_x_4) ;  /* 0x0000000400887947 */ /* 0x000fec0003800000 */
.L_x_11:
[----:B------:R-:W-:-:S04]  /*0600*/  MOV R10, 0xfffffff8 ;  /* 0xfffffff8000a7802 */ /* 0x000fc80000000f00 */
[----:B------:R-:W-:-:S04]  /*0610*/  VIADDMNMX.U32 R10, R11, R10, 0x3, PT ;  /* 0x000000030b0a7446 */ /* 0x000fc8000380000a */
[----:B------:R-:W-:-:S04]  /*0620*/  SHF.L.U32 R12, R10, 0x2, RZ ;  /* 0x000000020a0c7819 */ /* 0x000fc800000006ff */
[----:B------:R-:W0:Y:S02]  /*0630*/  LDC R10, c[0x2][R12+0x34] ;  /* 0x00800d000c0a7b82 */ /* 0x000e240000000800 */
[----:B0-----:R-:W-:-:S04]  /*0640*/  SHF.R.S32.HI R11, RZ, 0x1f, R10 ;  /* 0x0000001fff0b7819 */ /* 0x001fc8000001140a */
.L_x_409:
[----:B--2---:R-:W-:Y:S05]  /*0650*/  BRX R10 -0x660                                                           (*"BRANCH_TARGETS .L_x_410,.L_x_411,.L_x_412,.L_x_8"*) ;  /* 0xfffffff80a687949 */ /* 0x004fea000383ffff */
.L_x_412:
[----:B-----5:R-:W-:-:S04]  /*0660*/  FADD R8, R8, 1 ;  /* 0x3f80000008087421 */ /* 0x020fc80000000000 */
[----:B------:R-:W-:Y:S01]  /*0670*/  FADD R9, R8, 1 ;  /* 0x3f80000008097421 */ /* 0x000fe20000000000 */
[----:B------:R-:W-:Y:S06]  /*0680*/  BRA `(.L_x_4) ;  /* 0x0000000400647947 */ /* 0x000fec0003800000 */
.L_x_410:
[----:B-----5:R-:W-:-:S04]  /*0690*/  FADD R8, R8, 1 ;  /* 0x3f80000008087421 */ /* 0x020fc80000000000 */
[----:B------:R-:W-:Y:S01]  /*06a0*/  FADD R9, R8, 1 ;  /* 0x3f80000008097421 */ /* 0x000fe20000000000 */
[----:B------:R-:W-:Y:S06]  /*06b0*/  BRA `(.L_x_4) ;  /* 0x0000000400587947 */ /* 0x000fec0003800000 */
.L_x_411:
[----:B-----5:R-:W-:-:S04]  /*06c0*/  FADD R8, R8, 1 ;  /* 0x3f80000008087421 */ /* 0x020fc80000000000 */
[----:B------:R-:W-:Y:S01]  /*06d0*/  FADD R9, R9, R8 ;  /* 0x0000000809097221 */ /* 0x000fe20000000000 */
[----:B------:R-:W-:Y:S06]  /*06e0*/  BRA `(.L_x_4) ;  /* 0x00000004004c7947 */ /* 0x000fec0003800000 */
.L_x_10:
[----:B------:R-:W-:-:S13]  /*06f0*/  ISETP.GT.AND P0, PT, R11, 0xc, PT ;  /* 0x0000000c0b00780c */ /* 0x000fda0003f04270 */
[----:B------:R-:W-:Y:S05]  /*0700*/  @P0 BRA `(.L_x_12) ;  /* 0x0000000000300947 */ /* 0x000fea0003800000 */
[----:B------:R-:W-:-:S05]  /*0710*/  IMAD.MOV.U32 R10, RZ, RZ, -0xb ;  /* 0xfffffff5ff0a7424 */ /* 0x000fca00078e00ff */
[----:B------:R-:W-:-:S04]  /*0720*/  VIADDMNMX.U32 R10, R11, R10, 0x2, PT ;  /* 0x000000020b0a7446 */ /* 0x000fc8000380000a */
[----:B------:R-:W-:-:S04]  /*0730*/  SHF.L.U32 R12, R10, 0x2, RZ ;  /* 0x000000020a0c7819 */ /* 0x000fc800000006ff */
[----:B------:R-:W0:Y:S02]  /*0740*/  LDC R10, c[0x2][R12+0x44] ;  /* 0x008011000c0a7b82 */ /* 0x000e240000000800 */
[----:B0-----:R-:W-:-:S04]  /*0750*/  SHF.R.S32.HI R11, RZ, 0x1f, R10 ;  /* 0x0000001fff0b7819 */ /* 0x001fc8000001140a */
.L_x_414:
[----:B--2---:R-:W-:Y:S05]  /*0760*/  BRX R10 -0x770                                                           (*"BRANCH_TARGETS .L_x_415,.L_x_416,.L_x_8"*) ;  /* 0xfffffff80a247949 */ /* 0x004fea000383ffff */
.L_x_416:
[----:B-----5:R-:W-:-:S04]  /*0770*/  FADD R8, R8, 1 ;  /* 0x3f80000008087421 */ /* 0x020fc80000000000 */
[----:B------:R-:W-:Y:S01]  /*0780*/  FADD R9, R9, R8 ;  /* 0x0000000809097221 */ /* 0x000fe20000000000 */
[----:B------:R-:W-:Y:S06]  /*0790*/  BRA `(.L_x_4) ;  /* 0x0000000400207947 */ /* 0x000fec0003800000 */
.L_x_415:
[----:B-----5:R-:W-:-:S04]  /*07a0*/  FADD R8, R8, 1 ;  /* 0x3f80000008087421 */ /* 0x020fc80000000000 */
[----:B------:R-:W-:Y:S01]  /*07b0*/  FADD R9, R9, R8 ;  /* 0x0000000809097221 */ /* 0x000fe20000000000 */
[----:B------:R-:W-:Y:S06]  /*07c0*/  BRA `(.L_x_4) ;  /* 0x0000000400147947 */ /* 0x000fec0003800000 */
.L_x_12:
[----:B------:R-:W-:-:S04]  /*07d0*/  MOV R10, 0xfffffff3 ;  /* 0xfffffff3000a7802 */ /* 0x000fc80000000f00 */
[----:B------:R-:W-:-:S04]  /*07e0*/  VIADDMNMX.U32 R10, R11, R10, 0x3, PT ;  /* 0x000000030b0a7446 */ /* 0x000fc8000380000a */
[----:B------:R-:W-:-:S04]  /*07f0*/  SHF.L.U32 R12, R10, 0x2, RZ ;  /* 0x000000020a0c7819 */ /* 0x000fc800000006ff */
[----:B------:R-:W0:Y:S02]  /*0800*/  LDC R10, c[0x2][R12+0x50] ;  /* 0x008014000c0a7b82 */ /* 0x000e240000000800 */
[----:B0-----:R-:W-:-:S04]  /*0810*/  SHF.R.S32.HI R11, RZ, 0x1f, R10 ;  /* 0x0000001fff0b7819 */ /* 0x001fc8000001140a */
.L_x_418:
[----:B--2---:R-:W-:Y:S05]  /*0820*/  BRX R10 -0x830                                                           (*"BRANCH_TARGETS .L_x_419,.L_x_420,.L_x_421,.L_x_8"*) ;  /* 0xfffffff40af47949 */ /* 0x004fea000383ffff */
.L_x_421:
[----:B-----5:R-:W-:-:S04]  /*0830*/  FADD R8, R8, 1 ;  /* 0x3f80000008087421 */ /* 0x020fc80000000000 */
[----:B------:R-:W-:Y:S01]  /*0840*/  FADD R9, R9, R8 ;  /* 0x0000000809097221 */ /* 0x000fe20000000000 */
[----:B------:R-:W-:Y:S06]  /*0850*/  BRA `(.L_x_4) ;  /* 0x0000000000f07947 */ /* 0x000fec0003800000 */
.L_x_419:
[----:B-----5:R-:W-:Y:S01]  /*0860*/  FADD R9, R8, 1 ;  /* 0x3f80000008097421 */ /* 0x020fe20000000000 */
[----:B------:R-:W-:Y:S06]  /*0870*/  BRA `(.L_x_4) ;  /* 0x0000000000e87947 */ /* 0x000fec0003800000 */
.L_x_420:
[----:B-----5:R-:W-:Y:S01]  /*0880*/  FADD R9, R8, 1 ;  /* 0x3f80000008097421 */ /* 0x020fe20000000000 */
[----:B------:R-:W-:Y:S06]  /*0890*/  BRA `(.L_x_4) ;  /* 0x0000000000e07947 */ /* 0x000fec0003800000 */
.L_x_9:
        /* <DEDUP_REMOVED lines=9> */
.L_x_423:
[----:B--2---:R-:W-:Y:S05]  /*0930*/  BRX R10 -0x940                                                           (*"BRANCH_TARGETS .L_x_424,.L_x_425,.L_x_8"*) ;  /* 0xfffffff40ab07949 */ /* 0x004fea000383ffff */
.L_x_425:
[----:B-----5:R-:W-:-:S04]  /*0940*/  FADD R9, R9, 1 ;  /* 0x3f80000009097421 */ /* 0x020fc80000000000 */
[----:B------:R-:W-:Y:S01]  /*0950*/  FADD R9, R9, R8 ;  /* 0x0000000809097221 */ /* 0x000fe20000000000 */
[----:B------:R-:W-:Y:S06]  /*0960*/  BRA `(.L_x_4) ;  /* 0x0000000000ac7947 */ /* 0x000fec0003800000 */
.L_x_424:
[----:B-----5:R-:W-:-:S04]  /*0970*/  FADD R8, R8, 1 ;  /* 0x3f80000008087421 */ /* 0x020fc80000000000 */
[----:B------:R-:W-:Y:S01]  /*0980*/  FADD R9, R8, 1 ;  /* 0x3f80000008097421 */ /* 0x000fe20000000000 */
[----:B------:R-:W-:Y:S06]  /*0990*/  BRA `(.L_x_4) ;  /* 0x0000000000a07947 */ /* 0x000fec0003800000 */
.L_x_14:
[----:B-----5:R-:W-:-:S04]  /*09a0*/  MOV R9, 0xffffffee ;  /* 0xffffffee00097802 */ /* 0x020fc80000000f00 */
[----:B------:R-:W-:-:S04]  /*09b0*/  VIADDMNMX.U32 R9, R11, R9, 0x3, PT ;  /* 0x000000030b097446 */ /* 0x000fc80003800009 */
[----:B------:R-:W-:-:S04]  /*09c0*/  SHF.L.U32 R9, R9, 0x2, RZ ;  /* 0x0000000209097819 */ /* 0x000fc800000006ff */
[----:B------:R-:W0:Y:S02]  /*09d0*/  LDC R10, c[0x2][R9+0x6c] ;  /* 0x00801b00090a7b82 */ /* 0x000e240000000800 */
[----:B0-----:R-:W-:-:S04]  /*09e0*/  SHF.R.S32.HI R11, RZ, 0x1f, R10 ;  /* 0x0000001fff0b7819 */ /* 0x001fc8000001140a */
.L_x_427:
[----:B--2---:R-:W-:Y:S05]  /*09f0*/  BRX R10 -0xa00                                                           (*"BRANCH_TARGETS .L_x_428,.L_x_429,.L_x_430,.L_x_8"*) ;  /* 0xfffffff40a807949 */ /* 0x004fea000383ffff */
.L_x_430:
[----:B------:R-:W-:Y:S01]  /*0a00*/  FADD R9, R8, 1 ;  /* 0x3f80000008097421 */ /* 0x000fe20000000000 */
[----:B------:R-:W-:Y:S06]  /*0a10*/  BRA `(.L_x_4) ;  /* 0x0000000000807947 */ /* 0x000fec0003800000 */
.L_x_429:
[----:B------:R-:W-:Y:S01]  /*0a20*/  FADD R9, R8, 1 ;  /* 0x3f80000008097421 */ /* 0x000fe20000000000 */
[----:B------:R-:W-:Y:S06]  /*0a30*/  BRA `(.L_x_4) ;  /* 0x0000000000787947 */ /* 0x000fec0003800000 */
.L_x_428:
[----:B------:R-:W-:-:S04]  /*0a40*/  FADD R8, R8, 1 ;  /* 0x3f80000008087421 */ /* 0x000fc80000000000 */
[----:B------:R-:W-:Y:S01]  /*0a50*/  FADD R9, R8, 1 ;  /* 0x3f80000008097421 */ /* 0x000fe20000000000 */
[----:B------:R-:W-:Y:S06]  /*0a60*/  BRA `(.L_x_4) ;  /* 0x00000000006c7947 */ /* 0x000fec0003800000 */
.L_x_13:
[----:B------:R-:W-:-:S13]  /*0a70*/  ISETP.GT.AND P0, PT, R11, 0x17, PT ;  /* 0x000000170b00780c */ /* 0x000fda0003f04270 */
[----:B------:R-:W-:Y:S05]  /*0a80*/  @P0 BRA `(.L_x_15) ;  /* 0x0000000000300947 */ /* 0x000fea0003800000 */
[----:B-----5:R-:W-:-:S05]  /*0a90*/  IMAD.MOV.U32 R9, RZ, RZ, -0x15 ;  /* 0xffffffebff097424 */ /* 0x020fca00078e00ff */
[----:B------:R-:W-:-:S04]  /*0aa0*/  VIADDMNMX.U32 R9, R11, R9, 0x3, PT ;  /* 0x000000030b097446 */ /* 0x000fc80003800009 */
[----:B------:R-:W-:-:S04]  /*0ab0*/  SHF.L.U32 R9, R9, 0x2, RZ ;  /* 0x0000000209097819 */ /* 0x000fc800000006ff */
[----:B------:R-:W0:Y:S02]  /*0ac0*/  LDC R10, c[0x2][R9+0x7c] ;  /* 0x00801f00090a7b82 */ /* 0x000e240000000800 */
[----:B0-----:R-:W-:-:S04]  /*0ad0*/  SHF.R.S32.HI R11, RZ, 0x1f, R10 ;  /* 0x0000001fff0b7819 */ /* 0x001fc8000001140a */
.L_x_432:
[----:B--2---:R-:W-:Y:S05]  /*0ae0*/  BRX R10 -0xaf0                                                           (*"BRANCH_TARGETS .L_x_433,.L_x_434,.L_x_435,.L_x_8"*) ;  /* 0xfffffff40a447949 */ /* 0x004fea000383ffff */
.L_x_435:
[----:B------:R-:W-:Y:S01]  /*0af0*/  FADD R9, R8, 1 ;  /* 0x3f80000008097421 */ /* 0x000fe20000000000 */
[----:B------:R-:W-:Y:S06]  /*0b00*/  BRA `(.L_x_4) ;  /* 0x0000000000447947 */ /* 0x000fec0003800000 */
.L_x_433:
[----:B------:R-:W-:Y:S01]  /*0b10*/  FADD R9, R8, 1 ;  /* 0x3f80000008097421 */ /* 0x000fe20000000000 */
[----:B------:R-:W-:Y:S06]  /*0b20*/  BRA `(.L_x_4) ;  /* 0x00000000003c7947 */ /* 0x000fec0003800000 */
.L_x_434:
[----:B------:R-:W-:Y:S01]  /*0b30*/  FADD R9, R8, 1 ;  /* 0x3f80000008097421 */ /* 0x000fe20000000000 */
[----:B------:R-:W-:Y:S06]  /*0b40*/  BRA `(.L_x_4) ;  /* 0x0000000000347947 */ /* 0x000fec0003800000 */
.L_x_15:
[----:B-----5:R-:W-:-:S04]  /*0b50*/  MOV R9, 0xffffffe8 ;  /* 0xffffffe800097802 */ /* 0x020fc80000000f00 */
[----:B------:R-:W-:-:S04]  /*0b60*/  VIADDMNMX.U32 R9, R11, R9, 0x3, PT ;  /* 0x000000030b097446 */ /* 0x000fc80003800009 */
[----:B------:R-:W-:-:S04]  /*0b70*/  SHF.L.U32 R9, R9, 0x2, RZ ;  /* 0x0000000209097819 */ /* 0x000fc800000006ff */
[----:B------:R-:W0:Y:S02]  /*0b80*/  LDC R10, c[0x2][R9+0x8c] ;  /* 0x00802300090a7b82 */ /* 0x000e240000000800 */
[----:B0-----:R-:W-:-:S04]  /*0b90*/  SHF.R.S32.HI R11, RZ, 0x1f, R10 ;  /* 0x0000001fff0b7819 */ /* 0x001fc8000001140a */
.L_x_437:
[----:B--2---:R-:W-:Y:S05]  /*0ba0*/  BRX R10 -0xbb0                                                           (*"BRANCH_TARGETS .L_x_438,.L_x_439,.L_x_440,.L_x_8"*) ;  /* 0xfffffff40a147949 */ /* 0x004fea000383ffff */
.L_x_440:
[----:B------:R-:W-:Y:S01]  /*0bb0*/  FADD R9, R8, 1 ;  /* 0x3f80000008097421 */ /* 0x000fe20000000000 */
[----:B------:R-:W-:Y:S06]  /*0bc0*/  BRA `(.L_x_4) ;  /* 0x0000000000147947 */ /* 0x000fec0003800000 */
.L_x_8:
[----:B-----5:R-:W-:Y:S01]  /*0bd0*/  IMAD.MOV.U32 R9, RZ, RZ, 0x7fc00000 ;  /* 0x7fc00000ff097424 */ /* 0x020fe200078e00ff */
[----:B------:R-:W-:Y:S06]  /*0be0*/  BRA `(.L_x_4) ;  /* 0x00000000000c7947 */ /* 0x000fec0003800000 */
.L_x_438:
[----:B------:R-:W-:Y:S01]  /*0bf0*/  FADD R9, R8, 1 ;  /* 0x3f80000008097421 */ /* 0x000fe20000000000 */
[----:B------:R-:W-:Y:S06]  /*0c00*/  BRA `(.L_x_4) ;  /* 0x0000000000047947 */ /* 0x000fec0003800000 */
.L_x_439:
[----:B------:R-:W-:-:S07]  /*0c10*/  FADD R9, R8, 1 ;  /* 0x3f80000008097421 */ /* 0x000fce0000000000 */
.L_x_4:
[----:B--2---:R-:W-:Y:S05]  /*0c20*/  BSYNC.RECONVERGENT B0 ;  /* 0x0000000000007941 */ /* 0x004fea0003800200 */
.L_x_0:
[----:B-----5:R0:W-:Y:S01]  /*0c30*/  STL [R0], R9 ;  /* 0x0000000900007387 */ /* 0x0201e20000100800 */
[----:B------:R-:W-:-:S13]  /*0c40*/  ISETP.GE.U32.AND P0, PT, R13, 0x2, PT ;  /* 0x000000020d00780c */ /* 0x000fda0003f06070 */
[----:B0-----:R-:W-:Y:S05]  /*0c50*/  @!P0 BRA `(.L_x_16) ;  /* 0x0000000800e48947 */ /* 0x001fea0003800000 */
[----:B------:R-:W-:Y:S01]  /*0c60*/  IMAD.WIDE R10, R5, 0x4, R2 ;  /* 0x00000004050a7825 */ /* 0x000fe200078e0202 */
[----:B------:R-:W-:-:S04]  /*0c70*/  IADD3 R8, PT, PT, R6, 0x1e, RZ ;  /* 0x0000001e06087810 */ /* 0x000fc80007ffe0ff */
[----:B------:R-:W2:Y:S01]  /*0c80*/  LDG.E R12, desc[UR8][R10.64] ;  /* 0x000000080a0c7981 */ /* 0x000ea2000c1e1900 */
[----:B------:R-:W-:Y:S01]  /*0c90*/  ISETP.GT.U32.AND P0, PT, R8, 0xf, PT ;  /* 0x0000000f0800780c */ /* 0x000fe20003f04070 */
[----:B------:R-:W-:Y:S01]  /*0ca0*/  HFMA2 R8, -RZ, RZ, 1.875, 0 ;  /* 0x3f800000ff087431 */ /* 0x000fe200000001ff */
[----:B------:R-:W-:-:S11]  /*0cb0*/  MOV R9, 0x3f800000 ;  /* 0x3f80000000097802 */ /* 0x000fd60000000f00 */
[----:B------:R0:W5:Y:S01]  /*0cc0*/  @!P0 LDL.64 R8, [R4+-0x8] ;  /* 0xfffff80004088983 */ /* 0x0001620000100a00 */
[----:B------:R-:W-:Y:S01]  /*0cd0*/  BSSY.RECONVERGENT B0, `(.L_x_17) ;  /* 0x00000a9000007945 */ /* 0x000fe20003800200 */
[----:B--2---:R-:W-:-:S13]  /*0ce0*/  ISETP.GT.AND P0, PT, R12, 0x5, PT ;  /* 0x000000050c00780c */ /* 0x004fda0003f04270 */
        /* <DEDUP_REMOVED lines=10> */
.L_x_442:
[----:B------:R-:W-:Y:S05]  /*0d90*/  BRX R10 -0xda0                                                           (*"BRANCH_TARGETS .L_x_443,.L_x_20,.L_x_445,.L_x_25"*) ;  /* 0xfffffff00a987949 */ /* 0x000fea000383ffff */
.L_x_445:
[----:B------:R-:W-:Y:S01]  /*0da0*/  FADD R9, R8, 1 ;  /* 0x3f80000008097421 */ /* 0x000fe20000000000 */
[----:B------:R-:W-:Y:S06]  /*0db0*/  BRA `(.L_x_21) ;  /* 0x0000000800687947 */ /* 0x000fec0003800000 */
.L_x_443:
[----:B------:R-:W-:Y:S01]  /*0dc0*/  FADD R9, R8, 1 ;  /* 0x3f80000008097421 */ /* 0x000fe20000000000 */
[----:B------:R-:W-:Y:S06]  /*0dd0*/  BRA `(.L_x_21) ;  /* 0x0000000800607947 */ /* 0x000fec0003800000 */
.L_x_19:
        /* <DEDUP_REMOVED lines=9> */
.L_x_447:
[----:B------:R-:W-:Y:S05]  /*0e70*/  BRX R10 -0xe80                                                           (*"BRANCH_TARGETS .L_x_448,.L_x_449,.L_x_25"*) ;  /* 0xfffffff00a607949 */ /* 0x000fea000383ffff */
.L_x_449:
[----:B------:R-:W-:Y:S01]  /*0e80*/  FADD R9, R8, 1 ;  /* 0x3f80000008097421 */ /* 0x000fe20000000000 */
[----:B------:R-:W-:Y:S06]  /*0e90*/  BRA `(.L_x_21) ;  /* 0x0000000800307947 */ /* 0x000fec0003800000 */
.L_x_448:
[----:B------:R-:W-:Y:S01]  /*0ea0*/  FADD R9, R8, 1 ;  /* 0x3f80000008097421 */ /* 0x000fe20000000000 */
[----:B------:R-:W-:Y:S06]  /*0eb0*/  BRA `(.L_x_21) ;  /* 0x0000000800287947 */ /* 0x000fec0003800000 */
.L_x_20:
[----:B-----5:R-:W-:Y:S01]  /*0ec0*/  IMAD.MOV.U32 R9, RZ, RZ, 0x3f800000 ;  /* 0x3f800000ff097424 */ /* 0x020fe200078e00ff */
[----:B------:R-:W-:Y:S06]  /*0ed0*/  BRA `(.L_x_21) ;  /* 0x0000000800207947 */ /* 0x000fec0003800000 */
.L_x_22:
        /* <DEDUP_REMOVED lines=8> */
.L_x_24:
[----:B-----5:R-:W-:Y:S01]  /*0f60*/  FADD R9, R8, 1 ;  /* 0x3f80000008097421 */ /* 0x020fe20000000000 */
[----:B------:R-:W-:Y:S06]  /*0f70*/  BRA `(.L_x_21) ;  /* 0x0000000400f87947 */ /* 0x000fec0003800000 */
.L_x_23:
[----:B------:R-:W-:-:S04]  /*0f80*/  MOV R11, 0xfffffffc ;  /* 0xfffffffc000b7802 */ /* 0x000fc80000000f00 */
[----:B------:R-:W-:-:S04]  /*0f90*/  VIADDMNMX.U32 R10, R12, R11, 0x2, PT ;  /* 0x000000020c0a7446 */ /* 0x000fc8000380000b */
[----:B------:R-:W-:-:S04]  /*0fa0*/  SHF.L.U32 R12, R10, 0x2, RZ ;  /* 0x000000020a0c7819 */ /* 0x000fc800000006ff */
[----:B------:R-:W0:Y:S02]  /*0fb0*/  LDC R10, c[0x2][R12+0xb8] ;  /* 0x00802e000c0a7b82 */ /* 0x000e240000000800 */
[----:B0-----:R-:W-:-:S04]  /*0fc0*/  SHF.R.S32.HI R11, RZ, 0x1f, R10 ;  /* 0x0000001fff0b7819 */ /* 0x001fc8000001140a */
.L_x_451:
[----:B------:R-:W-:Y:S05]  /*0fd0*/  BRX R10 -0xfe0                                                           (*"BRANCH_TARGETS .L_x_21,.L_x_453,.L_x_25"*) ;  /* 0xfffffff00a087949 */ /* 0x000fea000383ffff */
.L_x_453:
[----:B-----5:R-:W-:-:S04]  /*0fe0*/  FADD R8, R8, 1 ;  /* 0x3f80000008087421 */ /* 0x020fc80000000000 */
[----:B------:R-:W-:Y:S01]  /*0ff0*/  FADD R9, R9, R8 ;  /* 0x0000000809097221 */ /* 0x000fe20000000000 */
[----:B------:R-:W-:Y:S06]  /*1000*/  BRA `(.L_x_21) ;  /* 0x0000000400d47947 */ /* 0x000fec0003800000 */
.L_x_18:
        /* <DEDUP_REMOVED lines=11> */
.L_x_455:
[----:B------:R-:W-:Y:S05]  /*10c0*/  BRX R10 -0x10d0                                                          (*"BRANCH_TARGETS .L_x_456,.L_x_457,.L_x_25"*) ;  /* 0xffffffec0acc7949 */ /* 0x000fea000383ffff */
.L_x_457:
[----:B-----5:R-:W-:-:S04]  /*10d0*/  FADD R9, R9, 1 ;  /* 0x3f80000009097421 */ /* 0x020fc80000000000 */
[----:B------:R-:W-:Y:S01]  /*10e0*/  FADD R9, R9, R8 ;  /* 0x0000000809097221 */ /* 0x000fe20000000000 */
[----:B------:R-:W-:Y:S06]  /*10f0*/  BRA `(.L_x_21) ;  /* 0x0000000400987947 */ /* 0x000fec0003800000 */
.L_x_456:
[----:B-----5:R-:W-:-:S04]  /*1100*/  FADD R8, R8, 1 ;  /* 0x3f80000008087421 */ /* 0x020fc80000000000 */
[----:B------:R-:W-:Y:S01]  /*1110*/  FADD R9, R9, R8 ;  /* 0x0000000809097221 */ /* 0x000fe20000000000 */
[----:B------:R-:W-:Y:S06]  /*1120*/  BRA `(.L_x_21) ;  /* 0x00000004008c7947 */ /* 0x000fec0003800000 */
.L_x_28:
[----:B------:R-:W-:-:S04]  /*1130*/  MOV R11, 0xfffffff8 ;  /* 0xfffffff8000b7802 */ /* 0x000fc80000000f00 */
[----:B------:R-:W-:-:S04]  /*1140*/  VIADDMNMX.U32 R10, R12, R11, 0x3, PT ;  /* 0x000000030c0a7446 */ /* 0x000fc8000380000b */
[----:B------:R-:W-:-:S04]  /*1150*/  SHF.L.U32 R12, R10, 0x2, RZ ;  /* 0x000000020a0c7819 */ /* 0x000fc800000006ff */
[----:B------:R-:W0:Y:S02]  /*1160*/  LDC R10, c[0x2][R12+0xd0] ;  /* 0x008034000c0a7b82 */ /* 0x000e240000000800 */
[----:B0-----:R-:W-:-:S04]  /*1170*/  SHF.R.S32.HI R11, RZ, 0x1f, R10 ;  /* 0x0000001fff0b7819 */ /* 0x001fc8000001140a */
.L_x_459:
[----:B------:R-:W-:Y:S05]  /*1180*/  BRX R10 -0x1190                                                          (*"BRANCH_TARGETS .L_x_460,.L_x_461,.L_x_462,.L_x_25"*) ;  /* 0xffffffec0a9c7949 */ /* 0x000fea000383ffff */
.L_x_462:
[----:B-----5:R-:W-:-:S04]  /*1190*/  FADD R8, R8, 1 ;  /* 0x3f80000008087421 */ /* 0x020fc80000000000 */
[----:B------:R-:W-:Y:S01]  /*11a0*/  FADD R9, R8, 1 ;  /* 0x3f80000008097421 */ /* 0x000fe20000000000 */
[----:B------:R-:W-:Y:S06]  /*11b0*/  BRA `(.L_x_21) ;  /* 0x0000000400687947 */ /* 0x000fec0003800000 */
.L_x_461:
[----:B-----5:R-:W-:-:S04]  /*11c0*/  FADD R8, R8, 1 ;  /* 0x3f80000008087421 */ /* 0x020fc80000000000 */
[----:B------:R-:W-:Y:S01]  /*11d0*/  FADD R9, R9, R8 ;  /* 0x0000000809097221 */ /* 0x000fe20000000000 */
[----:B------:R-:W-:Y:S06]  /*11e0*/  BRA `(.L_x_21) ;  /* 0x00000004005c7947 */ /* 0x000fec0003800000 */
.L_x_460:
[----:B-----5:R-:W-:-:S04]  /*11f0*/  FADD R8, R8, 1 ;  /* 0x3f80000008087421 */ /* 0x020fc80000000000 */
[----:B------:R-:W-:Y:S01]  /*1200*/  FADD R9, R8, 1 ;  /* 0x3f80000008097421 */ /* 0x000fe20000000000 */
[----:B------:R-:W-:Y:S06]  /*1210*/  BRA `(.L_x_21) ;  /* 0x0000000400507947 */ /* 0x000fec0003800000 */
.L_x_27:
[----:B------:R-:W-:-:S13]  /*1220*/  ISETP.GT.AND P0, PT, R12, 0xc, PT ;  /* 0x0000000c0c00780c */ /* 0x000fda0003f04270 */
[----:B------:R-:W-:Y:S05]  /*1230*/  @P0 BRA `(.L_x_29) ;  /* 0x0000000000300947 */ /* 0x000fea0003800000 */
[----:B------:R-:W-:-:S05]  /*1240*/  IMAD.MOV.U32 R11, RZ, RZ, -0xb ;  /* 0xfffffff5ff0b7424 */ /* 0x000fca00078e00ff */
[----:B------:R-:W-:-:S04]  /*1250*/  VIADDMNMX.U32 R10, R12, R11, 0x2, PT ;  /* 0x000000020c0a7446 */ /* 0x000fc8000380000b */
[----:B------:R-:W-:-:S04]  /*1260*/  SHF.L.U32 R12, R10, 0x2, RZ ;  /* 0x000000020a0c7819 */ /* 0x000fc800000006ff */
[----:B------:R-:W0:Y:S02]  /*1270*/  LDC R10, c[0x2][R12+0xe0] ;  /* 0x008038000c0a7b82 */ /* 0x000e240000000800 */
[----:B0-----:R-:W-:-:S04]  /*1280*/  SHF.R.S32.HI R11, RZ, 0x1f, R10 ;  /* 0x0000001fff0b7819 */ /* 0x001fc8000001140a */
.L_x_464:
[----:B------:R-:W-:Y:S05]  /*1290*/  BRX R10 -0x12a0                                                          (*"BRANCH_TARGETS .L_x_465,.L_x_466,.L_x_25"*) ;  /* 0xffffffec0a587949 */ /* 0x000fea000383ffff */
.L_x_466:
[----:B-----5:R-:W-:-:S04]  /*12a0*/  FADD R8, R8, 1 ;  /* 0x3f80000008087421 */ /* 0x020fc80000000000 */
[----:B------:R-:W-:Y:S01]  /*12b0*/  FADD R9, R9, R8 ;  /* 0x0000000809097221 */ /* 0x000fe20000000000 */
[----:B------:R-:W-:Y:S06]  /*12c0*/  BRA `(.L_x_21) ;  /* 0x0000000400247947 */ /* 0x000fec0003800000 */
.L_x_465:
[----:B-----5:R-:W-:-:S04]  /*12d0*/  FADD R8, R8, 1 ;  /* 0x3f80000008087421 */ /* 0x020fc80000000000 */
[----:B------:R-:W-:Y:S01]  /*12e0*/  FADD R9, R9, R8 ;  /* 0x0000000809097221 */ /* 0x000fe20000000000 */
[----:B------:R-:W-:Y:S06]  /*12f0*/  BRA `(.L_x_21) ;  /* 0x0000000400187947 */ /* 0x000fec0003800000 */
.L_x_29:
[----:B------:R-:W-:-:S04]  /*1300*/  MOV R11, 0xfffffff3 ;  /* 0xfffffff3000b7802 */ /* 0x000fc80000000f00 */
[----:B------:R-:W-:-:S04]  /*1310*/  VIADDMNMX.U32 R10, R12, R11, 0x3, PT ;  /* 0x000000030c0a7446 */ /* 0x000fc8000380000b */
[----:B------:R-:W-:-:S04]  /*1320*/  SHF.L.U32 R12, R10, 0x2, RZ ;  /* 0x000000020a0c7819 */ /* 0x000fc800000006ff */
[----:B------:R-:W0:Y:S02]  /*1330*/  LDC R10, c[0x2][R12+0xec] ;  /* 0x00803b000c0a7b82 */ /* 0x000e240000000800 */
[----:B0-----:R-:W-:-:S04]  /*1340*/  SHF.R.S32.HI R11, RZ, 0x1f, R10 ;  /* 0x0000001fff0b7819 */ /* 0x001fc8000001140a */
.L_x_468:
[----:B------:R-:W-:Y:S05]  /*1350*/  BRX R10 -0x1360                                                          (*"BRANCH_TARGETS .L_x_469,.L_x_470,.L_x_471,.L_x_25"*) ;  /* 0xffffffec0a287949 */ /* 0x000fea000383ffff */
.L_x_471:
[----:B-----5:R-:W-:-:S04]  /*1360*/  FADD R8, R8, 1 ;  /* 0x3f80000008087421 */ /* 0x020fc80000000000 */
[----:B------:R-:W-:Y:S01]  /*1370*/  FADD R9, R9, R8 ;  /* 0x0000000809097221 */ /* 0x000fe20000000000 */
[----:B------:R-:W-:Y:S06]  /*1380*/  BRA `(.L_x_21) ;  /* 0x0000000000f47947 */ /* 0x000fec0003800000 */
.L_x_470:
[----:B-----5:R-:W-:Y:S01]  /*1390*/  FADD R9, R8, 1 ;  /* 0x3f80000008097421 */ /* 0x020fe20000000000 */
[----:B------:R-:W-:Y:S06]  /*13a0*/  BRA `(.L_x_21) ;  /* 0x0000000000ec7947 */ /* 0x000fec0003800000 */
.L_x_469:
[----:B-----5:R-:W-:Y:S01]  /*13b0*/  FADD R9, R8, 1 ;  /* 0x3f80000008097421 */ /* 0x020fe20000000000 */
[----:B------:R-:W-:Y:S06]  /*13c0*/  BRA `(.L_x_21) ;  /* 0x0000000000e47947 */ /* 0x000fec0003800000 */
.L_x_26:
        /* <DEDUP_REMOVED lines=9> */
.L_x_473:
[----:B------:R-:W-:Y:S05]  /*1460*/  BRX R10 -0x1470                                                          (*"BRANCH_TARGETS .L_x_474,.L_x_475,.L_x_25"*) ;  /* 0xffffffe80ae47949 */ /* 0x000fea000383ffff */
.L_x_475:
[----:B-----5:R-:W-:-:S04]  /*1470*/  FADD R9, R9, 1 ;  /* 0x3f80000009097421 */ /* 0x020fc80000000000 */
[----:B------:R-:W-:Y:S01]  /*1480*/  FADD R9, R9, R8 ;  /* 0x0000000809097221 */ /* 0x000fe20000000000 */
[----:B------:R-:W-:Y:S06]  /*1490*/  BRA `(.L_x_21) ;  /* 0x0000000000b07947 */ /* 0x000fec0003800000 */
.L_x_474:
[----:B-----5:R-:W-:-:S04]  /*14a0*/  FADD R8, R8, 1 ;  /* 0x3f80000008087421 */ /* 0x020fc80000000000 */
[----:B------:R-:W-:Y:S01]  /*14b0*/  FADD R9, R8, 1 ;  /* 0x3f80000008097421 */ /* 0x000fe20000000000 */
[----:B------:R-:W-:Y:S06]  /*14c0*/  BRA `(.L_x_21) ;  /* 0x0000000000a47947 */ /* 0x000fec0003800000 */
.L_x_31:
[----:B-----5:R-:W-:-:S04]  /*14d0*/  MOV R9, 0xffffffee ;  /* 0xffffffee00097802 */ /* 0x020fc80000000f00 */
[----:B------:R-:W-:-:S04]  /*14e0*/  VIADDMNMX.U32 R9, R12, R9, 0x3, PT ;  /* 0x000000030c097446 */ /* 0x000fc80003800009 */
[----:B------:R-:W-:-:S04]  /*14f0*/  SHF.L.U32 R9, R9, 0x2, RZ ;  /* 0x0000000209097819 */ /* 0x000fc800000006ff */
[----:B------:R-:W0:Y:S02]  /*1500*/  LDC R10, c[0x2][R9+0x108] ;  /* 0x00804200090a7b82 */ /* 0x000e240000000800 */
[----:B0-----:R-:W-:-:S04]  /*1510*/  SHF.R.S32.HI R11, RZ, 0x1f, R10 ;  /* 0x0000001fff0b7819 */ /* 0x001fc8000001140a */
.L_x_477:
[----:B------:R-:W-:Y:S05]  /*1520*/  BRX R10 -0x1530                                                          (*"BRANCH_TARGETS .L_x_478,.L_x_479,.L_x_480,.L_x_25"*) ;  /* 0xffffffe80ab47949 */ /* 0x000fea000383ffff */
.L_x_480:
[----:B------:R-:W-:Y:S01]  /*1530*/  FADD R9, R8, 1 ;  /* 0x3f80000008097421 */ /* 0x000fe20000000000 */
[----:B------:R-:W-:Y:S06]  /*1540*/  BRA `(.L_x_21) ;  /* 0x0000000000847947 */ /* 0x000fec0003800000 */
.L_x_479:
[----:B------:R-:W-:Y:S01]  /*1550*/  FADD R9, R8, 1 ;  /* 0x3f80000008097421 */ /* 0x000fe20000000000 */
[----:B------:R-:W-:Y:S06]  /*1560*/  BRA `(.L_x_21) ;  /* 0x00000000007c7947 */ /* 0x000fec0003800000 */
.L_x_478:
[----:B------:R-:W-:-:S04]  /*1570*/  FADD R8, R8, 1 ;  /* 0x3f80000008087421 */ /* 0x000fc80000000000 */
[----:B------:R-:W-:Y:S01]  /*1580*/  FADD R9, R8, 1 ;  /* 0x3f80000008097421 */ /* 0x000fe20000000000 */
[----:B------:R-:W-:Y:S06]  /*1590*/  BRA `(.L_x_21) ;  /* 0x0000000000707947 */ /* 0x000fec0003800000 */
.L_x_30:
[----:B------:R-:W-:-:S13]  /*15a0*/  ISETP.GT.AND P0, PT, R12, 0x17, PT ;  /* 0x000000170c00780c */ /* 0x000fda0003f04270 */
[----:B------:R-:W-:Y:S05]  /*15b0*/  @P0 BRA `(.L_x_32) ;  /* 0x0000000000300947 */ /* 0x000fea0003800000 */
[----:B-----5:R-:W-:-:S05]  /*15c0*/  IMAD.MOV.U32 R9, RZ, RZ, -0x15 ;  /* 0xffffffebff097424 */ /* 0x020fca00078e00ff */
[----:B------:R-:W-:-:S04]  /*15d0*/  VIADDMNMX.U32 R9, R12, R9, 0x3, PT ;  /* 0x000000030c097446 */ /* 0x000fc80003800009 */
[----:B------:R-:W-:-:S04]  /*15e0*/  SHF.L.U32 R9, R9, 0x2, RZ ;  /* 0x0000000209097819 */ /* 0x000fc800000006ff */
[----:B------:R-:W0:Y:S02]  /*15f0*/  LDC R10, c[0x2][R9+0x118] ;  /* 0x00804600090a7b82 */ /* 0x000e240000000800 */
[----:B0-----:R-:W-:-:S04]  /*1600*/  SHF.R.S32.HI R11, RZ, 0x1f, R10 ;  /* 0x0000001fff0b7819 */ /* 0x001fc8000001140a */
.L_x_482:
[----:B------:R-:W-:Y:S05]  /*1610*/  BRX R10 -0x1620                                                          (*"BRANCH_TARGETS .L_x_483,.L_x_484,.L_x_485,.L_x_25"*) ;  /* 0xffffffe80a787949 */ /* 0x000fea000383ffff */
.L_x_485:
[----:B------:R-:W-:Y:S01]  /*1620*/  FADD R9, R8, 1 ;  /* 0x3f80000008097421 */ /* 0x000fe20000000000 */
[----:B------:R-:W-:Y:S06]  /*1630*/  BRA `(.L_x_21) ;  /* 0x0000000000487947 */ /* 0x000fec0003800000 */
.L_x_484:
[----:B------:R-:W-:Y:S01]  /*1640*/  FADD R9, R8, 1 ;  /* 0x3f80000008097421 */ /* 0x000fe20000000000 */
[----:B------:R-:W-:Y:S06]  /*1650*/  BRA `(.L_x_21) ;  /* 0x0000000000407947 */ /* 0x000fec0003800000 */
.L_x_483:
[----:B------:R-:W-:Y:S01]  /*1660*/  FADD R9, R8, 1 ;  /* 0x3f80000008097421 */ /* 0x000fe20000000000 */
[----:B------:R-:W-:Y:S06]  /*1670*/  BRA `(.L_x_21) ;  /* 0x0000000000387947 */ /* 0x000fec0003800000 */
.L_x_32:
[----:B-----5:R-:W-:-:S04]  /*1680*/  MOV R9, 0xffffffe8 ;  /* 0xffffffe800097802 */ /* 0x020fc80000000f00 */
[----:B------:R-:W-:-:S04]  /*1690*/  VIADDMNMX.U32 R9, R12, R9, 0x2, PT ;  /* 0x000000020c097446 */ /* 0x000fc80003800009 */
[----:B------:R-:W-:-:S04]  /*16a0*/  SHF.L.U32 R9, R9, 0x2, RZ ;  /* 0x0000000209097819 */ /* 0x000fc800000006ff */
[----:B------:R-:W0:Y:S02]  /*16b0*/  LDC R10, c[0x2][R9+0x128] ;  /* 0x00804a00090a7b82 */ /* 0x000e240000000800 */
[----:B0-----:R-:W-:-:S04]  /*16c0*/  SHF.R.S32.HI R11, RZ, 0x1f, R10 ;  /* 0x0000001fff0b7819 */ /* 0x001fc8000001140a */
.L_x_487:
[----:B------:R-:W-:Y:S05]  /*16d0*/  BRX R10 -0x16e0                                                          (*"BRANCH_TARGETS .L_x_488,.L_x_489,.L_x_490"*) ;  /* 0xffffffe80a487949 */ /* 0x000fea000383ffff */
.L_x_490:
[----:B------:R-:W-:-:S13]  /*16e0*/  ISETP.NE.AND P0, PT, R12, 0x1a, PT ;  /* 0x0000001a0c00780c */ /* 0x000fda0003f05270 */
[----:B------:R-:W-:Y:S01]  /*16f0*/  @!P0 FADD R9, R8, 1 ;  /* 0x3f80000008098421 */ /* 0x000fe20000000000 */
[----:B------:R-:W-:Y:S06]  /*1700*/  @!P0 BRA `(.L_x_21) ;  /* 0x0000000000148947 */ /* 0x000fec0003800000 */
.L_x_25:
[----:B-----5:R-:W-:Y:S01]  /*1710*/  IMAD.MOV.U32 R9, RZ, RZ, 0x7fc00000 ;  /* 0x7fc00000ff097424 */ /* 0x020fe200078e00ff */
[----:B------:R-:W-:Y:S06]  /*1720*/  BRA `(.L_x_21) ;  /* 0x00000000000c7947 */ /* 0x000fec0003800000 */
.L_x_489:
[----:B------:R-:W-:Y:S01]  /*1730*/  FADD R9, R8, 1 ;  /* 0x3f80000008097421 */ /* 0x000fe20000000000 */
[----:B------:R-:W-:Y:S06]  /*1740*/  BRA `(.L_x_21) ;  /* 0x0000000000047947 */ /* 0x000fec0003800000 */
.L_x_488:
[----:B------:R-:W-:-:S07]  /*1750*/  FADD R9, R8, 1 ;  /* 0x3f80000008097421 */ /* 0x000fce0000000000 */
.L_x_21:
[----:B------:R-:W-:Y:S05]  /*1760*/  BSYNC.RECONVERGENT B0 ;  /* 0x0000000000007941 */ /* 0x000fea0003800200 */
.L_x_17:
[----:B-----5:R-:W-:Y:S01]  /*1770*/  IADD3 R8, PT, PT, RZ, -UR4, RZ ;  /* 0x80000004ff087c10 */ /* 0x020fe2000fffe0ff */
[----:B------:R0:W-:Y:S01]  /*1780*/  STL [R0+-0x4], R9 ;  /* 0xfffffc0900007387 */ /* 0x0001e20000100800 */
[----:B------:R-:W-:Y:S01]  /*1790*/  VIADD R6, R6, 0xfffffffe ;  /* 0xfffffffe06067836 */ /* 0x000fe20000000000 */
[----:B------:R-:W-:Y:S02]  /*17a0*/  IADD3 R4, PT, PT, R4, -0x10, RZ ;  /* 0xfffffff004047810 */ /* 0x000fe40007ffe0ff */
[C---:B------:R-:W-:Y:S02]  /*17b0*/  LEA R5, R8.reuse, R5, 0x1 ;  /* 0x0000000508057211 */ /* 0x040fe400078e08ff */
[----:B------:R-:W-:Y:S02]  /*17c0*/  LEA R7, R8, R7, 0x1 ;  /* 0x0000000708077211 */ /* 0x000fe400078e08ff */
[----:B0-----:R-:W-:Y:S01]  /*17d0*/  IADD3 R0, PT, PT, R0, -0x8, RZ ;  /* 0xfffffff800007810 */ /* 0x001fe20007ffe0ff */
[----:B------:R-:W-:Y:S06]  /*17e0*/  BRA `(.L_x_33) ;  /* 0xffffffe800507947 */ /* 0x000fec000383ffff */
.L_x_16:
[----:B------:R-:W0:Y:S01]  /*17f0*/  LDC.64 R6, c[0x0][0x390] ;  /* 0x0000e400ff067b82 */ /* 0x000e220000000a00 */
[----:B------:R-:W2:Y:S07]  /*1800*/  LDL R14, [R1+0x24] ;  /* 0x00002400010e7983 */ /* 0x000eae0000100800 */
[----:B------:R-:W1:Y:S01]  /*1810*/  LDC R13, c[0x0][0x380] ;  /* 0x0000e000ff0d7b82 */ /* 0x000e620000000800 */
[----:B0-----:R-:W-:-:S05]  /*1820*/  IMAD.WIDE R2, R34, 0x4, R6 ;  /* 0x0000000422027825 */ /* 0x001fca00078e0206 */
[----:B------:R-:W3:Y:S01]  /*1830*/  LDG.E R0, desc[UR8][R2.64] ;  /* 0x0000000802007981 */ /* 0x000ee2000c1e1900 */
[----:B-1----:R-:W-:-:S05]  /*1840*/  IMAD.WIDE R10, R13, 0x4, R2 ;  /* 0x000000040d0a7825 */ /* 0x002fca00078e0202 */
[----:B------:R-:W4:Y:S01]  /*1850*/  LDG.E R4, desc[UR8][R10.64] ;  /* 0x000000080a047981 */ /* 0x000f22000c1e1900 */
[----:B------:R-:W-:-:S05]  /*1860*/  IMAD.WIDE R8, R13, 0x4, R10 ;  /* 0x000000040d087825 */ /* 0x000fca00078e020a */
[----:B------:R-:W5:Y:S01]  /*1870*/  LDG.E R5, desc[UR8][R8.64] ;  /* 0x0000000808057981 */ /* 0x000f62000c1e1900 */
[----:B------:R-:W-:Y:S01]  /*1880*/  HFMA2 R12, -RZ, RZ, 1.5048828125, 33.21875 ;  /* 0x3e055027ff0c7431 */ /* 0x000fe200000001ff */
[----:B------:R-:W-:Y:S01]  /*1890*/  UMOV UR4, URZ ;  /* 0x000000ff00047c82 */ /* 0x000fe20008000000 */
[----:B---3--:R-:W-:-:S05]  /*18a0*/  FFMA R0, R0, R0, 1 ;  /* 0x3f80000000007423 */ /* 0x008fca0000000000 */
[----:B------:R-:W-:Y:S01]  /*18b0*/  FSETP.GEU.AND P1, PT, R0, 1.175494350822287508e-38, PT ;  /* 0x008000000000780b */ /* 0x000fe20003f2e000 */
[----:B----4-:R-:W-:-:S05]  /*18c0*/  FFMA R4, R4, R4, 1 ;  /* 0x3f80000004047423 */ /* 0x010fca0000000004 */
[----:B------:R-:W-:-:S07]  /*18d0*/  FSETP.GEU.AND P2, PT, R4, 1.175494350822287508e-38, PT ;  /* 0x008000000400780b */ /* 0x000fce0003f4e000 */
[----:B------:R-:W-:Y:S01]  /*18e0*/  @!P1 FMUL R0, R0, 8388608 ;  /* 0x4b00000000009820 */ /* 0x000fe20000400000 */
[----:B-----5:R-:W-:-:S04]  /*18f0*/  FFMA R5, R5, R5, 1 ;  /* 0x3f80000005057423 */ /* 0x020fc80000000005 */
[----:B------:R-:W-:Y:S02]  /*1900*/  IADD3 R2, PT, PT, R0, -0x3f2aaaab, RZ ;  /* 0xc0d5555500027810 */ /* 0x000fe40007ffe0ff */
[----:B------:R-:W-:Y:S02]  /*1910*/  FSETP.GEU.AND P0, PT, R5, 1.175494350822287508e-38, PT ;  /* 0x008000000500780b */ /* 0x000fe40003f0e000 */
[----:B------:R-:W-:Y:S01]  /*1920*/  LOP3.LUT R3, R2, 0xff800000, RZ, 0xc0, !PT ;  /* 0xff80000002037812 */ /* 0x000fe200078ec0ff */
[----:B------:R-:W-:-:S04]  /*1930*/  @!P2 FMUL R4, R4, 8388608 ;  /* 0x4b0000000404a820 */ /* 0x000fc80000400000 */
[----:B------:R-:W-:Y:S01]  /*1940*/  IMAD.IADD R2, R0, 0x1, -R3 ;  /* 0x0000000100027824 */ /* 0x000fe200078e0a03 */
[----:B------:R-:W-:-:S03]  /*1950*/  IADD3 R10, PT, PT, R4, -0x3f2aaaab, RZ ;  /* 0xc0d55555040a7810 */ /* 0x000fc60007ffe0ff */
[----:B------:R-:W-:Y:S01]  /*1960*/  FADD R11, R2, -1 ;  /* 0xbf800000020b7421 */ /* 0x000fe20000000000 */
[----:B------:R-:W-:Y:S01]  /*1970*/  LOP3.LUT R15, R10, 0xff800000, RZ, 0xc0, !PT ;  /* 0xff8000000a0f7812 */ /* 0x000fe200078ec0ff */
[----:B------:R-:W-:Y:S02]  /*1980*/  @!P0 FMUL R5, R5, 8388608 ;  /* 0x4b00000005058820 */ /* 0x000fe40000400000 */
[----:B------:R-:W-:Y:S01]  /*1990*/  FFMA R2, R11, -R12, 0.14084610342979431152 ;  /* 0x3e1039f60b027423 */ /* 0x000fe2000000080c */
[----:B------:R-:W-:Y:S01]  /*19a0*/  IADD3 R10, PT, PT, R4, -R15, RZ ;  /* 0x8000000f040a7210 */ /* 0x000fe20007ffe0ff */
[----:B------:R-:W-:Y:S02]  /*19b0*/  VIADD R16, R5, 0xc0d55555 ;  /* 0xc0d5555505107836 */ /* 0x000fe40000000000 */
[----:B------:R-:W-:Y:S02]  /*19c0*/  FFMA R2, R11, R2, -0.12148627638816833496 ;  /* 0xbdf8cdcc0b027423 */ /* 0x000fe40000000002 */
[----:B------:R-:W-:-:S02]  /*19d0*/  FADD R17, R10, -1 ;  /* 0xbf8000000a117421 */ /* 0x000fc40000000000 */
[----:B------:R-:W-:Y:S01]  /*19e0*/  FFMA R2, R11, R2, 0.13980610668659210205 ;  /* 0x3e0f29550b027423 */ /* 0x000fe20000000002 */
[----:B------:R-:W-:Y:S01]  /*19f0*/  LOP3.LUT R18, R16, 0xff800000, RZ, 0xc0, !PT ;  /* 0xff80000010127812 */ /* 0x000fe200078ec0ff */
[----:B------:R-:W-:Y:S02]  /*1a00*/  FFMA R10, R17, -R12, 0.14084610342979431152 ;  /* 0x3e1039f6110a7423 */ /* 0x000fe4000000080c */
[----:B------:R-:W-:Y:S01]  /*1a10*/  FFMA R2, R11, R2, -0.16684235632419586182 ;  /* 0xbe2ad8b90b027423 */ /* 0x000fe20000000002 */
[----:B------:R-:W-:Y:S01]  /*1a20*/  IADD3 R19, PT, PT, R5, -R18, RZ ;  /* 0x8000001205137210 */ /* 0x000fe20007ffe0ff */
[----:B------:R-:W-:Y:S02]  /*1a30*/  FFMA R16, R17, R10, -0.12148627638816833496 ;  /* 0xbdf8cdcc11107423 */ /* 0x000fe4000000000a */
[----:B------:R-:W-:Y:S02]  /*1a40*/  FFMA R2, R11, R2, 0.20012299716472625732 ;  /* 0x3e4ced0b0b027423 */ /* 0x000fe40000000002 */
[----:B------:R-:W-:Y:S01]  /*1a50*/  FADD R19, R19, -1 ;  /* 0xbf80000013137421 */ /* 0x000fe20000000000 */
[----:B------:R-:W-:Y:S01]  /*1a60*/  FFMA R16, R17, R16, 0.13980610668659210205 ;  /* 0x3e0f295511107423 */ /* 0x000fe20000000010 */
[----:B------:R-:W-:-:S02]  /*1a70*/  FFMA R10, R11, R2, -0.24999669194221496582 ;  /* 0xbe7fff220b0a7423 */ /* 0x000fc40000000002 */
[----:B------:R-:W-:Y:S01]  /*1a80*/  FFMA R20, R19, -R12, 0.14084610342979431152 ;  /* 0x3e1039f613147423 */ /* 0x000fe2000000080c */
[----:B------:R-:W-:Y:S01]  /*1a90*/  FFMA R16, R17, R16, -0.16684235632419586182 ;  /* 0xbe2ad8b911107423 */ /* 0x000fe20000000010 */
[----:B------:R-:W-:Y:S02]  /*1aa0*/  FFMA R10, R11, R10, 0.33333182334899902344 ;  /* 0x3eaaaa780b0a7423 */ /* 0x000fe4000000000a */
[----:B------:R-:W-:Y:S01]  /*1ab0*/  FFMA R20, R19, R20, -0.12148627638816833496 ;  /* 0xbdf8cdcc13147423 */ /* 0x000fe20000000014 */
[----:B------:R-:W-:Y:S01]  /*1ac0*/  FFMA R16, R17, R16, 0.20012299716472625732 ;  /* 0x3e4ced0b11107423 */ /* 0x000fe20000000010 */
[----:B------:R-:W-:Y:S01]  /*1ad0*/  FFMA R10, R11, R10, -0.5 ;  /* 0xbf0000000b0a7423 */ /* 0x000fe2000000000a */
[----:B------:R-:W-:Y:S01]  /*1ae0*/  FSEL R2, RZ, -23, P1 ;  /* 0xc1b80000ff027808 */ /* 0x000fe20000800000 */
[----:B------:R-:W-:Y:S01]  /*1af0*/  FFMA R20, R19, R20, 0.13980610668659210205 ;  /* 0x3e0f295513147423 */ /* 0x000fe20000000014 */
[----:B------:R-:W-:Y:S01]  /*1b00*/  I2FP.F32.S32 R3, R3 ;  /* 0x0000000300037245 */ /* 0x000fe20000201400 */
[----:B------:R-:W-:Y:S01]  /*1b10*/  FMUL R10, R11, R10 ;  /* 0x0000000a0b0a7220 */ /* 0x000fe20000400000 */
[----:B------:R-:W-:Y:S01]  /*1b20*/  FFMA R16, R17, R16, -0.24999669194221496582 ;  /* 0xbe7fff2211107423 */ /* 0x000fe20000000010 */
[----:B------:R-:W-:Y:S01]  /*1b30*/  ISETP.GT.U32.AND P1, PT, R0, 0x7f7fffff, PT ;  /* 0x7f7fffff0000780c */ /* 0x000fe20003f24070 */
[----:B------:R-:W-:Y:S01]  /*1b40*/  FFMA R20, R19, R20, -0.16684235632419586182 ;  /* 0xbe2ad8b913147423 */ /* 0x000fe20000000014 */
[----:B------:R-:W-:Y:S01]  /*1b50*/  FFMA R2, R3, 1.1920928955078125e-07, R2 ;  /* 0x3400000003027823 */ /* 0x000fe20000000002 */
[----:B------:R-:W-:Y:S01]  /*1b60*/  FFMA R11, R11, R10, R11 ;  /* 0x0000000a0b0b7223 */ /* 0x000fe2000000000b */
[----:B------:R-:W-:Y:S01]  /*1b70*/  FFMA R16, R17, R16, 0.33333182334899902344 ;  /* 0x3eaaaa7811107423 */ /* 0x000fe20000000010 */
[----:B------:R-:W-:-:S02]  /*1b80*/  FSEL R3, RZ, -23, P2 ;  /* 0xc1b80000ff037808 */ /* 0x000fc40001000000 */
[----:B------:R-:W-:Y:S01]  /*1b90*/  I2FP.F32.S32 R10, R15 ;  /* 0x0000000f000a7245 */ /* 0x000fe20000201400 */
[----:B------:R-:W-:Y:S01]  /*1ba0*/  FFMA R20, R19, R20, 0.20012299716472625732 ;  /* 0x3e4ced0b13147423 */ /* 0x000fe20000000014 */
[----:B------:R-:W-:Y:S01]  /*1bb0*/  FFMA R16, R17, R16, -0.5 ;  /* 0xbf00000011107423 */ /* 0x000fe20000000010 */
[----:B------:R-:W-:Y:S02]  /*1bc0*/  ISETP.GT.U32.AND P2, PT, R4, 0x7f7fffff, PT ;  /* 0x7f7fffff0400780c */ /* 0x000fe40003f44070 */
[----:B------:R-:W-:Y:S01]  /*1bd0*/  FFMA R10, R10, 1.1920928955078125e-07, R3 ;  /* 0x340000000a0a7823 */ /* 0x000fe20000000003 */
[----:B------:R-:W-:Y:S01]  /*1be0*/  MOV R3, 0x7f800000 ;  /* 0x7f80000000037802 */ /* 0x000fe20000000f00 */
[----:B------:R-:W-:Y:S01]  /*1bf0*/  FFMA R20, R19, R20, -0.24999669194221496582 ;  /* 0xbe7fff2213147423 */ /* 0x000fe20000000014 */
[----:B------:R-:W-:Y:S01]  /*1c00*/  FMUL R16, R17, R16 ;  /* 0x0000001011107220 */ /* 0x000fe20000400000 */
[----:B------:R-:W-:Y:S02]  /*1c10*/  FFMA R2, R2, 0.69314718246459960938, R11 ;  /* 0x3f31721802027823 */ /* 0x000fe4000000000b */
[----:B------:R-:W-:Y:S01]  /*1c20*/  FFMA R20, R19, R20, 0.33333182334899902344 ;  /* 0x3eaaaa7813147423 */ /* 0x000fe20000000014 */
[CC--:B------:R-:W-:Y:S01]  /*1c30*/  @P1 FFMA R2, R0.reuse, R3.reuse, +INF ;  /* 0x7f80000000021423 */ /* 0x0c0fe20000000003 */
[----:B------:R-:W-:Y:S01]  /*1c40*/  FFMA R17, R17, R16, R17 ;  /* 0x0000001011117223 */ /* 0x000fe20000000011 */
[----:B------:R-:W-:Y:S01]  /*1c50*/  FSETP.NEU.AND P3, PT, R0, RZ, PT ;  /* 0x000000ff0000720b */ /* 0x000fe20003f6d000 */
[----:B------:R-:W-:Y:S01]  /*1c60*/  FFMA R20, R19, R20, -0.5 ;  /* 0xbf00000013147423 */ /* 0x000fe20000000014 */
[----:B------:R-:W-:Y:S01]  /*1c70*/  FSEL R0, RZ, -23, P0 ;  /* 0xc1b80000ff007808 */ /* 0x000fe20000000000 */
[----:B------:R-:W-:Y:S01]  /*1c80*/  FADD R2, -R2, -1.1447298526763916016 ;  /* 0xbf92868202027421 */ /* 0x000fe20000000100 */
[----:B------:R-:W-:Y:S01]  /*1c90*/  ISETP.GT.U32.AND P0, PT, R5, 0x7f7fffff, PT ;  /* 0x7f7fffff0500780c */ /* 0x000fe20003f04070 */
[----:B------:R-:W-:Y:S01]  /*1ca0*/  FFMA R17, R10, 0.69314718246459960938, R17 ;  /* 0x3f3172180a117823 */ /* 0x000fe20000000011 */
[----:B------:R-:W-:Y:S01]  /*1cb0*/  I2FP.F32.S32 R15, R18 ;  /* 0x00000012000f7245 */ /* 0x000fe20000201400 */
[-C--:B------:R-:W-:Y:S01]  /*1cc0*/  @P2 FFMA R17, R4, R3.reuse, +INF ;  /* 0x7f80000004112423 */ /* 0x080fe20000000003 */
[----:B--2---:R-:W-:Y:S01]  /*1cd0*/  FMUL R10, R14, -27 ;  /* 0xc1d800000e0a7820 */ /* 0x004fe20000400000 */
[----:B------:R-:W-:Y:S01]  /*1ce0*/  FMUL R20, R19, R20 ;  /* 0x0000001413147220 */ /* 0x000fe20000400000 */
[----:B------:R-:W-:Y:S01]  /*1cf0*/  FSEL R2, R2, +INF , P3 ;  /* 0x7f80000002027808 */ /* 0x000fe20001800000 */
[----:B------:R-:W-:Y:S01]  /*1d00*/  FADD R17, -R17, -1.1447298526763916016 ;  /* 0xbf92868211117421 */ /* 0x000fe20000000100 */
[----:B------:R-:W-:Y:S01]  /*1d10*/  FFMA R0, R15, 1.1920928955078125e-07, R0 ;  /* 0x340000000f007823 */ /* 0x000fe20000000000 */
[----:B------:R-:W-:Y:S01]  /*1d20*/  FFMA R19, R19, R20, R19 ;  /* 0x0000001413137223 */ /* 0x000fe20000000013 */
[----:B------:R-:W-:Y:S01]  /*1d30*/  FSETP.NEU.AND P1, PT, R4, RZ, PT ;  /* 0x000000ff0400720b */ /* 0x000fe20003f2d000 */
[----:B------:R-:W-:Y:S02]  /*1d40*/  F2F.F64.F32 R10, R10 ;  /* 0x0000000a000a7310 */ /* 0x000fe40000201800 */
[----:B------:R-:W-:Y:S01]  /*1d50*/  FFMA R0, R0, 0.69314718246459960938, R19 ;  /* 0x3f31721800007823 */ /* 0x000fe20000000013 */
[----:B------:R-:W-:Y:S01]  /*1d60*/  FSEL R4, R17, +INF , P1 ;  /* 0x7f80000011047808 */ /* 0x000fe20000800000 */
[----:B------:R-:W-:-:S04]  /*1d70*/  @P0 FFMA R0, R5, R3, +INF ;  /* 0x7f80000005000423 */ /* 0x000fc80000000003 */
[----:B------:R-:W0:Y:S01]  /*1d80*/  F2F.F64.F32 R14, R2 ;  /* 0x00000002000e7310 */ /* 0x000e220000201800 */
[----:B------:R-:W-:Y:S01]  /*1d90*/  FSETP.NEU.AND P0, PT, R5, RZ, PT ;  /* 0x000000ff0500720b */ /* 0x000fe20003f0d000 */
[----:B------:R-:W-:-:S06]  /*1da0*/  FADD R0, -R0, -1.1447298526763916016 ;  /* 0xbf92868200007421 */ /* 0x000fcc0000000100 */
[----:B------:R-:W1:Y:S01]  /*1db0*/  F2F.F64.F32 R4, R4 ;  /* 0x0000000400047310 */ /* 0x000e620000201800 */
[----:B------:R-:W-:Y:S01]  /*1dc0*/  FSEL R0, R0, +INF , P0 ;  /* 0x7f80000000007808 */ /* 0x000fe20000000000 */
[----:B0-----:R-:W-:-:S06]  /*1dd0*/  DADD R10, R10, R14 ;  /* 0x000000000a0a7229 */ /* 0x001fcc000000000e */
[----:B------:R-:W0:Y:S02]  /*1de0*/  F2F.F64.F32 R14, R0 ;  /* 0x00000000000e7310 */ /* 0x000e240000201800 */
[----:B-1----:R-:W-:-:S08]  /*1df0*/  DADD R10, R10, R4 ;  /* 0x000000000a0a7229 */ /* 0x002fd00000000004 */
[----:B0-----:R-:W-:-:S11]  /*1e00*/  DADD R10, R10, R14 ;  /* 0x000000000a0a7229 */ /* 0x001fd6000000000e */
.L_x_34:
[----:B------:R-:W-:-:S06]  /*1e10*/  IMAD.WIDE R4, R13, 0x4, R8 ;  /* 0x000000040d047825 */ /* 0x000fcc00078e0208 */
[----:B------:R-:W2:Y:S01]  /*1e20*/  LDG.E R4, desc[UR8][R4.64] ;  /* 0x0000000804047981 */ /* 0x000ea2000c1e1900 */
[----:B------:R-:W-:-:S06]  /*1e30*/  UIADD3 UR4, UPT, UPT, UR4, 0x4, URZ ;  /* 0x0000000404047890 */ /* 0x000fcc000fffe0ff */
[----:B------:R-:W-:-:S04]  /*1e40*/  IMAD R17, R13, UR4, R34 ;  /* 0x000000040d117c24 */ /* 0x000fc8000f8e0222 */
[----:B------:R-:W-:-:S04]  /*1e50*/  IMAD.WIDE R16, R17, 0x4, R6 ;  /* 0x0000000411107825 */ /* 0x000fc800078e0206 */
[C---:B------:R-:W-:Y:S02]  /*1e60*/  IMAD.WIDE R18, R13.reuse, 0x4, R16 ;  /* 0x000000040d127825 */ /* 0x040fe400078e0210 */
[----:B------:R-:W3:Y:S04]  /*1e70*/  LDG.E R16, desc[UR8][R16.64] ;  /* 0x0000000810107981 */ /* 0x000ee8000c1e1900 */
[----:B------:R-:W4:Y:S01]  /*1e80*/  LDG.E R2, desc[UR8][R18.64] ;  /* 0x0000000812027981 */ /* 0x000f22000c1e1900 */
[----:B------:R-:W-:-:S05]  /*1e90*/  IMAD.WIDE R8, R13, 0x4, R18 ;  /* 0x000000040d087825 */ /* 0x000fca00078e0212 */
[----:B------:R-:W5:Y:S01]  /*1ea0*/  LDG.E R20, desc[UR8][R8.64] ;  /* 0x0000000808147981 */ /* 0x000f62000c1e1900 */
[----:B------:R-:W-:Y:S01]  /*1eb0*/  UISETP.NE.AND UP0, UPT, UR4, 0x1c, UPT ;  /* 0x0000001c0400788c */ /* 0x000fe2000bf05270 */
[----:B--2---:R-:W-:-:S05]  /*1ec0*/  FFMA R14, R4, R4, 1 ;  /* 0x3f800000040e7423 */ /* 0x004fca0000000004 */
[----:B------:R-:W-:-:S13]  /*1ed0*/  FSETP.GEU.AND P0, PT, R14, 1.175494350822287508e-38, PT ;  /* 0x008000000e00780b */ /* 0x000fda0003f0e000 */
[----:B------:R-:W-:Y:S01]  /*1ee0*/  @!P0 FMUL R14, R14, 8388608 ;  /* 0x4b0000000e0e8820 */ /* 0x000fe20000400000 */
[----:B---3--:R-:W-:-:S04]  /*1ef0*/  FFMA R4, R16, R16, 1 ;  /* 0x3f80000010047423 */ /* 0x008fc80000000010 */
[----:B------:R-:W-:Y:S01]  /*1f00*/  IADD3 R0, PT, PT, R14, -0x3f2aaaab, RZ ;  /* 0xc0d555550e007810 */ /* 0x000fe20007ffe0ff */
[----:B----4-:R-:W-:Y:S01]  /*1f10*/  FFMA R2, R2, R2, 1 ;  /* 0x3f80000002027423 */ /* 0x010fe20000000002 */
[----:B------:R-:W-:Y:S02]  /*1f20*/  FSETP.GEU.AND P1, PT, R4, 1.175494350822287508e-38, PT ;  /* 0x008000000400780b */ /* 0x000fe40003f2e000 */
[----:B------:R-:W-:Y:S02]  /*1f30*/  LOP3.LUT R15, R0, 0xff800000, RZ, 0xc0, !PT ;  /* 0xff800000000f7812 */ /* 0x000fe400078ec0ff */
[----:B------:R-:W-:Y:S02]  /*1f40*/  FSETP.GEU.AND P4, PT, R2, 1.175494350822287508e-38, PT ;  /* 0x008000000200780b */ /* 0x000fe40003f8e000 */
[C---:B------:R-:W-:Y:S01]  /*1f50*/  ISETP.GT.U32.AND P3, PT, R14.reuse, 0x7f7fffff, PT ;  /* 0x7f7fffff0e00780c */ /* 0x040fe20003f64070 */
[----:B------:R-:W-:-:S04]  /*1f60*/  IMAD.IADD R0, R14, 0x1, -R15 ;  /* 0x000000010e007824 */ /* 0x000fc800078e0a0f */
[----:B------:R-:W-:Y:S02]  /*1f70*/  FADD R17, R0, -1 ;  /* 0xbf80000000117421 */ /* 0x000fe40000000000 */
[----:B------:R-:W-:Y:S02]  /*1f80*/  @!P1 FMUL R4, R4, 8388608 ;  /* 0x4b00000004049820 */ /* 0x000fe40000400000 */
[C---:B------:R-:W-:Y:S02]  /*1f90*/  FFMA R0, R17.reuse, -R12, 0.14084610342979431152 ;  /* 0x3e1039f611007423 */ /* 0x040fe4000000080c */
[----:B------:R-:W-:Y:S01]  /*1fa0*/  @!P4 FMUL R2, R2, 8388608 ;  /* 0x4b0000000202c820 */ /* 0x000fe20000400000 */
[----:B------:R-:W-:Y:S01]  /*1fb0*/  IADD3 R5, PT, PT, R4, -0x3f2aaaab, RZ ;  /* 0xc0d5555504057810 */ /* 0x000fe20007ffe0ff */
[----:B------:R-:W-:-:S03]  /*1fc0*/  FFMA R0, R17, R0, -0.12148627638816833496 ;  /* 0xbdf8cdcc11007423 */ /* 0x000fc60000000000 */
[----:B------:R-:W-:Y:S01]  /*1fd0*/  LOP3.LUT R19, R5, 0xff800000, RZ, 0xc0, !PT ;  /* 0xff80000005137812 */ /* 0x000fe200078ec0ff */
[C---:B------:R-:W-:Y:S01]  /*1fe0*/  FFMA R16, R17.reuse, R0, 0.13980610668659210205 ;  /* 0x3e0f295511107423 */ /* 0x040fe20000000000 */
[----:B-----5:R-:W-:Y:S01]  /*1ff0*/  FFMA R0, R20, R20, 1 ;  /* 0x3f80000014007423 */ /* 0x020fe20000000014 */
[----:B------:R-:W-:Y:S02]  /*2000*/  IADD3 R18, PT, PT, R2, -0x3f2aaaab, RZ ;  /* 0xc0d5555502127810 */ /* 0x000fe40007ffe0ff */
[C---:B------:R-:W-:Y:S01]  /*2010*/  FFMA R16, R17.reuse, R16, -0.16684235632419586182 ;  /* 0xbe2ad8b911107423 */ /* 0x040fe20000000010 */
[----:B------:R-:W-:Y:S02]  /*2020*/  IADD3 R20, PT, PT, R4, -R19, RZ ;  /* 0x8000001304147210 */ /* 0x000fe40007ffe0ff */
[----:B------:R-:W-:Y:S01]  /*2030*/  FSETP.GEU.AND P2, PT, R0, 1.175494350822287508e-38, PT ;  /* 0x008000000000780b */ /* 0x000fe20003f4e000 */
[C---:B------:R-:W-:Y:S01]  /*2040*/  FFMA R16, R17.reuse, R16, 0.20012299716472625732 ;  /* 0x3e4ced0b11107423 */ /* 0x040fe20000000010 */
[----:B------:R-:W-:Y:S01]  /*2050*/  LOP3.LUT R23, R18, 0xff800000, RZ, 0xc0, !PT ;  /* 0xff80000012177812 */ /* 0x000fe200078ec0ff */
[----:B------:R-:W-:Y:S01]  /*2060*/  FADD R21, R20, -1 ;  /* 0xbf80000014157421 */ /* 0x000fe20000000000 */
[----:B------:R-:W-:Y:S01]  /*2070*/  FSEL R5, RZ, -23, P0 ;  /* 0xc1b80000ff057808 */ /* 0x000fe20000000000 */
[----:B------:R-:W-:Y:S01]  /*2080*/  FFMA R16, R17, R16, -0.24999669194221496582 ;  /* 0xbe7fff2211107423 */ /* 0x000fe20000000010 */
[----:B------:R-:W-:Y:S01]  /*2090*/  ISETP.GT.U32.AND P0, PT, R4, 0x7f7fffff, PT ;  /* 0x7f7fffff0400780c */ /* 0x000fe20003f04070 */
[----:B------:R-:W-:-:S02]  /*20a0*/  IMAD.IADD R22, R2, 0x1, -R23 ;  /* 0x0000000102167824 */ /* 0x000fc400078e0a17 */
[----:B------:R-:W-:Y:S01]  /*20b0*/  FFMA R20, R21, -R12, 0.14084610342979431152 ;  /* 0x3e1039f615147423 */ /* 0x000fe2000000080c */
[----:B------:R-:W-:Y:S01]  /*20c0*/  FFMA R18, R17, R16, 0.33333182334899902344 ;  /* 0x3eaaaa7811127423 */ /* 0x000fe20000000010 */
[----:B------:R-:W-:Y:S01]  /*20d0*/  I2FP.F32.S32 R16, R15 ;  /* 0x0000000f00107245 */ /* 0x000fe20000201400 */
[----:B------:R-:W-:Y:S01]  /*20e0*/  FADD R25, R22, -1 ;  /* 0xbf80000016197421 */ /* 0x000fe20000000000 */
[----:B------:R-:W-:Y:S01]  /*20f0*/  FFMA R20, R21, R20, -0.12148627638816833496 ;  /* 0xbdf8cdcc15147423 */ /* 0x000fe20000000014 */
[----:B------:R-:W-:Y:S01]  /*2100*/  @!P2 FMUL R0, R0, 8388608 ;  /* 0x4b0000000000a820 */ /* 0x000fe20000400000 */
[----:B------:R-:W-:Y:S01]  /*2110*/  FFMA R18, R17, R18, -0.5 ;  /* 0xbf00000011127423 */ /* 0x000fe20000000012 */
[----:B------:R-:W-:Y:S01]  /*2120*/  FFMA R5, R16, 1.1920928955078125e-07, R5 ;  /* 0x3400000010057823 */ /* 0x000fe20000000005 */
[----:B------:R-:W-:Y:S01]  /*2130*/  FFMA R16, R25, -R12, 0.14084610342979431152 ;  /* 0x3e1039f619107423 */ /* 0x000fe2000000080c */
[----:B------:R-:W-:Y:S01]  /*2140*/  FFMA R20, R21, R20, 0.13980610668659210205 ;  /* 0x3e0f295515147423 */ /* 0x000fe20000000014 */
[C---:B------:R-:W-:Y:S01]  /*2150*/  IADD3 R15, PT, PT, R0.reuse, -0x3f2aaaab, RZ ;  /* 0xc0d55555000f7810 */ /* 0x040fe20007ffe0ff */
[----:B------:R-:W-:Y:S01]  /*2160*/  FMUL R18, R17, R18 ;  /* 0x0000001211127220 */ /* 0x000fe20000400000 */
[----:B------:R-:W-:Y:S01]  /*2170*/  FFMA R16, R25, R16, -0.12148627638816833496 ;  /* 0xbdf8cdcc19107423 */ /* 0x000fe20000000010 */
[----:B------:R-:W-:Y:S01]  /*2180*/  FFMA R20, R21, R20, -0.16684235632419586182 ;  /* 0xbe2ad8b915147423 */ /* 0x000fe20000000014 */
[----:B------:R-:W-:Y:S01]  /*2190*/  LOP3.LUT R27, R15, 0xff800000, RZ, 0xc0, !PT ;  /* 0xff8000000f1b7812 */ /* 0x000fe200078ec0ff */
[----:B------:R-:W-:Y:S01]  /*21a0*/  FFMA R18, R17, R18, R17 ;  /* 0x0000001211127223 */ /* 0x000fe20000000011 */
[----:B------:R-:W-:Y:S01]  /*21b0*/  FFMA R16, R25, R16, 0.13980610668659210205 ;  /* 0x3e0f295519107423 */ /* 0x000fe20000000010 */
[----:B------:R-:W-:Y:S01]  /*21c0*/  FFMA R20, R21, R20, 0.20012299716472625732 ;  /* 0x3e4ced0b15147423 */ /* 0x000fe20000000014 */
[----:B------:R-:W-:Y:S01]  /*21d0*/  IADD3 R17, PT, PT, R0, -R27, RZ ;  /* 0x8000001b00117210 */ /* 0x000fe20007ffe0ff */
[----:B------:R-:W-:Y:S01]  /*21e0*/  FFMA R5, R5, 0.69314718246459960938, R18 ;  /* 0x3f31721805057823 */ /* 0x000fe20000000012 */
[----:B------:R-:W-:Y:S01]  /*21f0*/  FFMA R16, R25, R16, -0.16684235632419586182 ;  /* 0xbe2ad8b919107423 */ /* 0x000fe20000000010 */
[----:B------:R-:W-:Y:S01]  /*2200*/  FFMA R20, R21, R20, -0.24999669194221496582 ;  /* 0xbe7fff2215147423 */ /* 0x000fe20000000014 */
[C---:B------:R-:W-:Y:S01]  /*2210*/  @P3 FFMA R5, R14.reuse, R3, +INF ;  /* 0x7f8000000e053423 */ /* 0x040fe20000000003 */
[----:B------:R-:W-:Y:S01]  /*2220*/  FADD R29, R17, -1 ;  /* 0xbf800000111d7421 */ /* 0x000fe20000000000 */
[----:B------:R-:W-:Y:S01]  /*2230*/  FFMA R16, R25, R16, 0.20012299716472625732 ;  /* 0x3e4ced0b19107423 */ /* 0x000fe20000000010 */
[----:B------:R-:W-:Y:S01]  /*2240*/  FFMA R20, R21, R20, 0.33333182334899902344 ;  /* 0x3eaaaa7815147423 */ /* 0x000fe20000000014 */
[----:B------:R-:W-:Y:S01]  /*2250*/  FSEL R15, RZ, -23, P1 ;  /* 0xc1b80000ff0f7808 */ /* 0x000fe20000800000 */
[----:B------:R-:W-:Y:S01]  /*2260*/  FFMA R22, R29, -R12, 0.14084610342979431152 ;  /* 0x3e1039f61d167423 */ /* 0x000fe2000000080c */
[----:B------:R-:W-:Y:S01]  /*2270*/  FFMA R18, R25, R16, -0.24999669194221496582 ;  /* 0xbe7fff2219127423 */ /* 0x000fe20000000010 */
[----:B------:R-:W-:Y:S01]  /*2280*/  FFMA R20, R21, R20, -0.5 ;  /* 0xbf00000015147423 */ /* 0x000fe20000000014 */
[----:B------:R-:W-:Y:S01]  /*2290*/  I2FP.F32.S32 R16, R19 ;  /* 0x0000001300107245 */ /* 0x000fe20000201400 */
[----:B------:R-:W-:Y:S01]  /*22a0*/  FFMA R24, R29, R22, -0.12148627638816833496 ;  /* 0xbdf8cdcc1d187423 */ /* 0x000fe20000000016 */
[----:B------:R-:W-:Y:S01]  /*22b0*/  FFMA R22, R25, R18, 0.33333182334899902344 ;  /* 0x3eaaaa7819167423 */ /* 0x000fe20000000012 */
[----:B------:R-:W-:Y:S01]  /*22c0*/  FMUL R20, R21, R20 ;  /* 0x0000001415147220 */ /* 0x000fe20000400000 */
[----:B------:R-:W-:Y:S01]  /*22d0*/  FADD R5, -R5, -1.1447298526763916016 ;  /* 0xbf92868205057421 */ /* 0x000fe20000000100 */
[----:B------:R-:W-:Y:S01]  /*22e0*/  FFMA R24, R29, R24, 0.13980610668659210205 ;  /* 0x3e0f29551d187423 */ /* 0x000fe20000000018 */
[----:B------:R-:W-:Y:S01]  /*22f0*/  FSETP.NEU.AND P1, PT, R14, RZ, PT ;  /* 0x000000ff0e00720b */ /* 0x000fe20003f2d000 */
[----:B------:R-:W-:Y:S01]  /*2300*/  FFMA R22, R25, R22, -0.5 ;  /* 0xbf00000019167423 */ /* 0x000fe20000000016 */
[----:B------:R-:W-:Y:S01]  /*2310*/  FFMA R15, R16, 1.1920928955078125e-07, R15 ;  /* 0x34000000100f7823 */ /* 0x000fe2000000000f */
[----:B------:R-:W-:Y:S01]  /*2320*/  FFMA R24, R29, R24, -0.16684235632419586182 ;  /* 0xbe2ad8b91d187423 */ /* 0x000fe20000000018 */
[----:B------:R-:W-:Y:S01]  /*2330*/  FFMA R20, R21, R20, R21 ;  /* 0x0000001415147223 */ /* 0x000fe20000000015 */
[----:B------:R-:W-:Y:S01]  /*2340*/  ISETP.GT.U32.AND P3, PT, R2, 0x7f7fffff, PT ;  /* 0x7f7fffff0200780c */ /* 0x000fe20003f64070 */
[----:B------:R-:W-:Y:S01]  /*2350*/  FMUL R22, R25, R22 ;  /* 0x0000001619167220 */ /* 0x000fe20000400000 */
[----:B------:R-:W-:Y:S01]  /*2360*/  FFMA R24, R29, R24, 0.20012299716472625732 ;  /* 0x3e4ced0b1d187423 */ /* 0x000fe20000000018 */
[----:B------:R-:W-:Y:S01]  /*2370*/  FSEL R17, RZ, -23, P4 ;  /* 0xc1b80000ff117808 */ /* 0x000fe20002000000 */
[----:B------:R-:W-:Y:S01]  /*2380*/  FFMA R20, R15, 0.69314718246459960938, R20 ;  /* 0x3f3172180f147823 */ /* 0x000fe20000000014 */
[----:B------:R-:W-:Y:S01]  /*2390*/  I2FP.F32.S32 R18, R23 ;  /* 0x0000001700127245 */ /* 0x000fe20000201400 */
[----:B------:R-:W-:Y:S01]  /*23a0*/  FFMA R24, R29, R24, -0.24999669194221496582 ;  /* 0xbe7fff221d187423 */ /* 0x000fe20000000018 */
[----:B------:R-:W-:Y:S01]  /*23b0*/  FSEL R14, R5, +INF , P1 ;  /* 0x7f800000050e7808 */ /* 0x000fe20000800000 */
[----:B------:R-:W-:Y:S01]  /*23c0*/  @P0 FFMA R20, R4, R3, +INF ;  /* 0x7f80000004140423 */ /* 0x000fe20000000003 */
[----:B------:R-:W-:Y:S01]  /*23d0*/  FSEL R16, RZ, -23, P2 ;  /* 0xc1b80000ff107808 */ /* 0x000fe20001000000 */
[----:B------:R-:W-:Y:S01]  /*23e0*/  FFMA R24, R29, R24, 0.33333182334899902344 ;  /* 0x3eaaaa781d187423 */ /* 0x000fe20000000018 */
[----:B------:R-:W-:Y:S01]  /*23f0*/  FFMA R17, R18, 1.1920928955078125e-07, R17 ;  /* 0x3400000012117823 */ /* 0x000fe20000000011 */
[----:B------:R-:W-:Y:S01]  /*2400*/  FFMA R22, R25, R22, R25 ;  /* 0x0000001619167223 */ /* 0x000fe20000000019 */
[----:B------:R-:W-:Y:S01]  /*2410*/  ISETP.GT.U32.AND P2, PT, R0, 0x7f7fffff, PT ;  /* 0x7f7fffff0000780c */ /* 0x000fe20003f44070 */
[----:B------:R-:W-:Y:S01]  /*2420*/  FFMA R24, R29, R24, -0.5 ;  /* 0xbf0000001d187423 */ /* 0x000fe20000000018 */
[----:B------:R-:W0:Y:S01]  /*2430*/  F2F.F64.F32 R14, R14 ;  /* 0x0000000e000e7310 */ /* 0x000e220000201800 */
[----:B------:R-:W-:Y:S01]  /*2440*/  FADD R20, -R20, -1.1447298526763916016 ;  /* 0xbf92868214147421 */ /* 0x000fe20000000100 */
[----:B------:R-:W-:Y:S01]  /*2450*/  FSETP.NEU.AND P0, PT, R4, RZ, PT ;  /* 0x000000ff0400720b */ /* 0x000fe20003f0d000 */
[----:B------:R-:W-:Y:S01]  /*2460*/  FFMA R17, R17, 0.69314718246459960938, R22 ;  /* 0x3f31721811117823 */ /* 0x000fe20000000016 */
[----:B------:R-:W-:Y:S01]  /*2470*/  I2FP.F32.S32 R27, R27 ;  /* 0x0000001b001b7245 */ /* 0x000fe20000201400 */
[----:B------:R-:W-:Y:S01]  /*2480*/  FMUL R24, R29, R24 ;  /* 0x000000181d187220 */ /* 0x000fe20000400000 */
[----:B------:R-:W-:Y:S01]  /*2490*/  @P3 FFMA R17, R2, R3, +INF ;  /* 0x7f80000002113423 */ /* 0x000fe20000000003 */
[----:B------:R-:W-:-:S02]  /*24a0*/  FSEL R20, R20, +INF , P0 ;  /* 0x7f80000014147808 */ /* 0x000fc40000000000 */
[----:B------:R-:W-:Y:S01]  /*24b0*/  FFMA R16, R27, 1.1920928955078125e-07, R16 ;  /* 0x340000001b107823 */ /* 0x000fe20000000010 */
[----:B------:R-:W-:Y:S01]  /*24c0*/  FFMA R29, R29, R24, R29 ;  /* 0x000000181d1d7223 */ /* 0x000fe2000000001d */
[----:B------:R-:W-:Y:S01]  /*24d0*/  FADD R17, -R17, -1.1447298526763916016 ;  /* 0xbf92868211117421 */ /* 0x000fe20000000100 */
[----:B------:R-:W-:Y:S01]  /*24e0*/  FSETP.NEU.AND P0, PT, R2, RZ, PT ;  /* 0x000000ff0200720b */ /* 0x000fe20003f0d000 */
[----:B------:R-:W1:Y:S01]  /*24f0*/  F2F.F64.F32 R4, R20 ;  /* 0x0000001400047310 */ /* 0x000e620000201800 */
[----:B------:R-:W-:Y:S01]  /*2500*/  FFMA R16, R16, 0.69314718246459960938, R29 ;  /* 0x3f31721810107823 */ /* 0x000fe2000000001d */
[C---:B------:R-:W-:Y:S01]  /*2510*/  @P2 FFMA R16, R0.reuse, R3, +INF ;  /* 0x7f80000000102423 */ /* 0x040fe20000000003 */
[----:B------:R-:W-:Y:S01]  /*2520*/  FSEL R17, R17, +INF , P0 ;  /* 0x7f80000011117808 */ /* 0x000fe20000000000 */
[----:B0-----:R-:W-:Y:S01]  /*2530*/  DADD R14, R14, R10 ;  /* 0x000000000e0e7229 */ /* 0x001fe2000000000a */
[----:B------:R-:W-:Y:S01]  /*2540*/  FSETP.NEU.AND P0, PT, R0, RZ, PT ;  /* 0x000000ff0000720b */ /* 0x000fe20003f0d000 */
[----:B------:R-:W-:-:S02]  /*2550*/  FADD R16, -R16, -1.1447298526763916016 ;  /* 0xbf92868210107421 */ /* 0x000fc40000000100 */
[----:B------:R-:W0:Y:S03]  /*2560*/  F2F.F64.F32 R10, R17 ;  /* 0x00000011000a7310 */ /* 0x000e260000201800 */
[----:B------:R-:W-:Y:S01]  /*2570*/  FSEL R16, R16, +INF , P0 ;  /* 0x7f80000010107808 */ /* 0x000fe20000000000 */
[----:B-1----:R-:W-:-:S04]  /*2580*/  DADD R4, R14, R4 ;  /* 0x000000000e047229 */ /* 0x002fc80000000004 */
[----:B------:R-:W1:Y:S04]  /*2590*/  F2F.F64.F32 R14, R16 ;  /* 0x00000010000e7310 */ /* 0x000e680000201800 */
[----:B0-----:R-:W-:-:S08]  /*25a0*/  DADD R10, R4, R10 ;  /* 0x00000000040a7229 */ /* 0x001fd0000000000a */
[----:B-1----:R-:W-:Y:S01]  /*25b0*/  DADD R10, R10, R14 ;  /* 0x000000000a0a7229 */ /* 0x002fe2000000000e */
[----:B------:R-:W-:Y:S10]  /*25c0*/  BRA.U UP0, `(.L_x_34) ;  /* 0xfffffff900107547 */ /* 0x000ff4000b83ffff */
[----:B------:R-:W0:Y:S01]  /*25d0*/  LDCU UR4, c[0x0][0x3a0] ;  /* 0x00007400ff0477ac */ /* 0x000e220008000800 */
[----:B------:R-:W-:Y:S01]  /*25e0*/  CS2R R20, SRZ ;  /* 0x0000000000147805 */ /* 0x000fe2000001ff00 */
[----:B0-----:R-:W-:-:S09]  /*25f0*/  UISETP.GE.AND UP0, UPT, UR4, 0x1, UPT ;  /* 0x000000010400788c */ /* 0x001fd2000bf06270 */
[----:B------:R-:W-:Y:S05]  /*2600*/  BRA.U !UP0, `(.L_x_35) ;  /* 0x00000059080c7547 */ /* 0x000fea000b800000 */
[----:B------:R-:W-:Y:S01]  /*2610*/  BSSY.RECONVERGENT B2, `(.L_x_35) ;  /* 0x0000582000027945 */ /* 0x000fe20003800200 */
[----:B------:R-:W-:Y:S02]  /*2620*/  MOV R2, RZ ;  /* 0x000000ff00027202 */ /* 0x000fe40000000f00 */
[----:B------:R-:W-:Y:S01]  /*2630*/  CS2R R14, SRZ ;  /* 0x00000000000e7805 */ /* 0x000fe2000001ff00 */
[----:B------:R-:W-:-:S12]  /*2640*/  UIADD3 UR5, UPT, UPT, UR5, 0x20, URZ ;  /* 0x0000002005057890 */ /* 0x000fd8000fffe0ff */
.L_x_86:
[----:B------:R-:W0:Y:S02]  /*2650*/  LDC.64 R12, c[0x0][0x398] ;  /* 0x0000e600ff0c7b82 */ /* 0x000e240000000a00 */
[----:B0-----:R-:W-:-:S05]  /*2660*/  IMAD.WIDE.U32 R12, R2, 0xc, R12 ;  /* 0x0000000c020c7825 */ /* 0x001fca00078e000c */
[----:B------:R0:W5:Y:S01]  /*2670*/  LDG.E R4, desc[UR8][R12.64] ;  /* 0x000000080c047981 */ /* 0x000162000c1e1900 */
[----:B-1----:R-:W-:-:S07]  /*2680*/  IMAD.MOV.U32 R7, RZ, RZ, 0x1f ;  /* 0x0000001fff077424 */ /* 0x002fce00078e00ff */
.L_x_82:
[----:B-1----:R-:W1:Y:S01]  /*2690*/  LDC.64 R8, c[0x0][0x388] ;  /* 0x0000e200ff087b82 */ /* 0x002e620000000a00 */
[----:B------:R-:W-:Y:S01]  /*26a0*/  ISETP.GT.U32.AND P0, PT, R7, 0xf, PT ;  /* 0x0000000f0700780c */ /* 0x000fe20003f04070 */
[----:B------:R-:W2:Y:S01]  /*26b0*/  LDCU UR4, c[0x0][0x380] ;  /* 0x00007000ff0477ac */ /* 0x000ea20008000800 */
[----:B------:R-:W-:-:S05]  /*26c0*/  MOV R16, R7 ;  /* 0x0000000700107202 */ /* 0x000fca0000000f00 */
[----:B------:R-:W3:Y:S06]  /*26d0*/  LDC.64 R18, c[0x0][0x390] ;  /* 0x0000e400ff127b82 */ /* 0x000eec0000000a00 */
[C---:B------:R-:W-:Y:S02]  /*26e0*/  @!P0 SHF.L.U32 R0, R7.reuse, 0x1, RZ ;  /* 0x0000000107008819 */ /* 0x040fe400000006ff */
[----:B------:R-:W-:-:S05]  /*26f0*/  IADD3 R7, PT, PT, R7, -0x1, RZ ;  /* 0xffffffff07077810 */ /* 0x000fca0007ffe0ff */
[----:B--2---:R-:W-:-:S04]  /*2700*/  IMAD R3, R7, UR4, R34 ;  /* 0x0000000407037c24 */ /* 0x004fc8000f8e0222 */
[----:B-1----:R-:W-:-:S06]  /*2710*/  IMAD.WIDE R8, R3, 0x4, R8 ;  /* 0x0000000403087825 */ /* 0x002fcc00078e0208 */
[----:B------:R-:W2:Y:S01]  /*2720*/  LDG.E R9, desc[UR8][R8.64] ;  /* 0x0000000808097981 */ /* 0x000ea2000c1e1900 */
[----:B---3--:R-:W-:Y:S01]  /*2730*/  IMAD.WIDE R18, R3, 0x4, R18 ;  /* 0x0000000403127825 */ /* 0x008fe200078e0212 */
[----:B-----5:R-:W-:Y:S02]  /*2740*/  MOV R21, R4 ;  /* 0x0000000400157202 */ /* 0x020fe40000000f00 */
[----:B------:R-:W-:Y:S01]  /*2750*/  @!P0 LEA R5, R0, UR5, 0x2 ;  /* 0x0000000500058c11 */ /* 0x000fe2000f8e10ff */
[----:B------:R-:W-:Y:S01]  /*2760*/  IMAD.MOV.U32 R20, RZ, RZ, R4 ;  /* 0x000000ffff147224 */ /* 0x000fe200078e0004 */
[----:B------:R1:W5:Y:S05]  /*2770*/  LDG.E R3, desc[UR8][R18.64] ;  /* 0x0000000812037981 */ /* 0x00036a000c1e1900 */
[----:B------:R1:W5:Y:S01]  /*2780*/  @!P0 LDL.64 R20, [R5] ;  /* 0x0000000005148983 */ /* 0x0003620000100a00 */
[----:B------:R-:W-:Y:S01]  /*2790*/  BSSY.RECONVERGENT B3, `(.L_x_36) ;  /* 0x0000517000037945 */ /* 0x000fe20003800200 */
[----:B------:R-:W-:Y:S01]  /*27a0*/  HFMA2 R0, -RZ, RZ, 1.875, 0 ;  /* 0x3f800000ff007431 */ /* 0x000fe200000001ff */
[----:B--2---:R-:W-:-:S13]  /*27b0*/  ISETP.GT.AND P0, PT, R9, 0x4, PT ;  /* 0x000000040900780c */ /* 0x004fda0003f04270 */
[----:B-1----:R-:W-:Y:S05]  /*27c0*/  @P0 BRA `(.L_x_37) ;  /* 0x0000001c00500947 */ /* 0x002fea0003800000 */
[----:B------:R-:W-:-:S13]  /*27d0*/  ISETP.GT.AND P0, PT, R9, -0x3de, PT ;  /* 0xfffffc220900780c */ /* 0x000fda0003f04270 */
[----:B------:R-:W-:Y:S05]  /*27e0*/  @P0 BRA `(.L_x_38) ;  /* 0x00000004009c0947 */ /* 0x000fea0003800000 */
[----:B------:R-:W-:-:S13]  /*27f0*/  ISETP.GT.AND P0, PT, R9, -0x3e3, PT ;  /* 0xfffffc1d0900780c */ /* 0x000fda0003f04270 */
[----:B------:R-:W-:Y:S05]  /*2800*/  @P0 BRA `(.L_x_39) ;  /* 0x0000000400340947 */ /* 0x000fea0003800000 */
[----:B------:R-:W-:-:S13]  /*2810*/  ISETP.GT.AND P0, PT, R9, -0x3e6, PT ;  /* 0xfffffc1a0900780c */ /* 0x000fda0003f04270 */
[----:B------:R-:W-:Y:S05]  /*2820*/  @P0 BRA `(.L_x_40) ;  /* 0x0000000000fc0947 */ /* 0x000fea0003800000 */
[----:B------:R-:W-:-:S04]  /*2830*/  MOV R0, 0x3e7 ;  /* 0x000003e700007802 */ /* 0x000fc80000000f00 */
[----:B------:R-:W-:-:S05]  /*2840*/  VIADDMNMX.U32 R0, R9, R0, 0x2, PT ;  /* 0x0000000209007446 */ /* 0x000fca0003800000 */
[----:B------:R-:W-:-:S04]  /*2850*/  IMAD.SHL.U32 R0, R0, 0x4, RZ ;  /* 0x0000000400007824 */ /* 0x000fc800078e00ff */
[----:B------:R-:W1:Y:S02]  /*2860*/  LDC R8, c[0x2][R0+0x134] ;  /* 0x00804d0000087b82 */ /* 0x000e640000000800 */
[----:B-1----:R-:W-:-:S04]  /*2870*/  SHF.R.S32.HI R9, RZ, 0x1f, R8 ;  /* 0x0000001fff097819 */ /* 0x002fc80000011408 */
.L_x_491:
[----:B------:R-:W-:Y:S05]  /*2880*/  BRX R8 -0x2890                                                           (*"BRANCH_TARGETS .L_x_492,.L_x_493,.L_x_50"*) ;  /* 0xffffffd408dc7949 */ /* 0x000fea000383ffff */
.L_x_493:
[----:B------:R-:W1:Y:S01]  /*2890*/  MUFU.RCP64H R9, 2 ;  /* 0x4000000000097908 */ /* 0x000e620000001800 */
[----:B------:R-:W-:Y:S01]  /*28a0*/  HFMA2 R18, -RZ, RZ, 0, 0 ;  /* 0x00000000ff127431 */ /* 0x000fe200000001ff */
[----:B------:R-:W-:Y:S01]  /*28b0*/  MOV R19, 0x40000000 ;  /* 0x4000000000137802 */ /* 0x000fe20000000f00 */
[----:B------:R-:W-:Y:S02]  /*28c0*/  HFMA2 R8, -RZ, RZ, 0, 0 ;  /* 0x00000000ff087431 */ /* 0x000fe400000001ff */
[----:B------:R-:W-:Y:S01]  /*28d0*/  IMAD.MOV.U32 R22, RZ, RZ, -0x748574fc ;  /* 0x8b7a8b04ff167424 */ /* 0x000fe200078e00ff */
[----:B------:R-:W-:Y:S01]  /*28e0*/  MOV R23, 0x3ed0ee25 ;  /* 0x3ed0ee2500177802 */ /* 0x000fe20000000f00 */
[----:B------:R-:W-:Y:S01]  /*28f0*/  UMOV UR10, 0x3ae80f1e ;  /* 0x3ae80f1e000a7882 */ /* 0x000fe20000000000 */
[----:B------:R-:W-:Y:S01]  /*2900*/  UMOV UR11, 0x3eb1380b ;  /* 0x3eb1380b000b7882 */ /* 0x000fe20000000000 */
[----:B------:R-:W-:Y:S01]  /*2910*/  HFMA2 R27, -RZ, RZ, 1.974609375, 0.0977783203125 ;  /* 0x3fe62e42ff1b7431 */ /* 0x000fe200000001ff */
[----:B------:R-:W-:Y:S01]  /*2920*/  MOV R26, 0xfefa39ef ;  /* 0xfefa39ef001a7802 */ /* 0x000fe20000000f00 */
[----:B------:R-:W-:Y:S01]  /*2930*/  UMOV UR12, 0x0 ;  /* 0x00000000000c7882 */ /* 0x000fe20000000000 */
[----:B------:R-:W-:Y:S01]  /*2940*/  UMOV UR13, 0x3ff00000 ;  /* 0x3ff00000000d7882 */ /* 0x000fe20000000000 */
[----:B------:R-:W-:Y:S01]  /*2950*/  IMAD.MOV.U32 R28, RZ, RZ, -0x105c611 ;  /* 0xfefa39efff1c7424 */ /* 0x000fe200078e00ff */
[----:B------:R-:W-:Y:S01]  /*2960*/  MOV R29, 0x3fe62e42 ;  /* 0x3fe62e42001d7802 */ /* 0x000fe20000000f00 */
[----:B-1----:R-:W-:-:S08]  /*2970*/  DFMA R18, R8, -R18, 1 ;  /* 0x3ff000000812742b */ /* 0x002fd00000000812 */
[----:B------:R-:W-:-:S08]  /*2980*/  DFMA R18, R18, R18, R18 ;  /* 0x000000121212722b */ /* 0x000fd00000000012 */
[----:B------:R-:W-:-:S08]  /*2990*/  DFMA R18, R8, R18, R8 ;  /* 0x000000120812722b */ /* 0x000fd00000000008 */
[----:B------:R-:W-:-:S08]  /*29a0*/  DMUL R8, RZ, R18 ;  /* 0x00000012ff087228 */ /* 0x000fd00000000000 */
[----:B------:R-:W-:-:S08]  /*29b0*/  DFMA R8, RZ, R18, R8 ;  /* 0x00000012ff08722b */ /* 0x000fd00000000008 */
[----:B-----5:R-:W-:Y:S02]  /*29c0*/  DMUL R20, R8, R8 ;  /* 0x0000000808147228 */ /* 0x020fe40000000000 */
[--C-:B------:R-:W-:Y:S02]  /*29d0*/  DADD R24, RZ, -R8.reuse ;  /* 0x00000000ff187229 */ /* 0x100fe40000000808 */
[----:B------:R-:W-:-:S04]  /*29e0*/  DFMA R26, R26, UR12, R8 ;  /* 0x0000000c1a1a7c2b */ /* 0x000fc80008000008 */
[----:B------:R-:W-:Y:S01]  /*29f0*/  DFMA R22, R20, UR10, R22 ;  /* 0x0000000a14167c2b */ /* 0x000fe20008000016 */
[----:B------:R-:W-:Y:S01]  /*2a00*/  UMOV UR10, 0x9f02676f ;  /* 0x9f02676f000a7882 */ /* 0x000fe20000000000 */
[----:B------:R-:W-:Y:S01]  /*2a10*/  UMOV UR11, 0x3ef3b266 ;  /* 0x3ef3b266000b7882 */ /* 0x000fe20000000000 */
[----:B------:R-:W-:Y:S02]  /*2a20*/  DADD R24, R24, R24 ;  /* 0x0000000018187229 */ /* 0x000fe40000000018 */
[----:B------:R-:W-:-:S03]  /*2a30*/  DFMA R28, -R28, 1, R26 ;  /* 0x3ff000001c1c782b */ /* 0x000fc6000000011a */
[----:B------:R-:W-:Y:S01]  /*2a40*/  DFMA R22, R20, R22, UR10 ;  /* 0x0000000a14167e2b */ /* 0x000fe20008000016 */
[----:B------:R-:W-:Y:S01]  /*2a50*/  UMOV UR10, 0xa9ab0956 ;  /* 0xa9ab0956000a7882 */ /* 0x000fe20000000000 */
[----:B------:R-:W-:Y:S01]  /*2a60*/  UMOV UR11, 0x3f1745cb ;  /* 0x3f1745cb000b7882 */ /* 0x000fe20000000000 */
[----:B------:R-:W-:Y:S02]  /*2a70*/  DFMA R24, RZ, -R8, R24 ;  /* 0x80000008ff18722b */ /* 0x000fe40000000018 */
[----:B------:R-:W-:-:S03]  /*2a80*/  DADD R28, -R8, R28 ;  /* 0x00000000081c7229 */ /* 0x000fc6000000011c */
[----:B------:R-:W-:Y:S01]  /*2a90*/  DFMA R22, R20, R22, UR10 ;  /* 0x0000000a14167e2b */ /* 0x000fe20008000016 */
[----:B------:R-:W-:Y:S01]  /*2aa0*/  UMOV UR10, 0x2d1b5154 ;  /* 0x2d1b5154000a7882 */ /* 0x000fe20000000000 */
[----:B------:R-:W-:Y:S01]  /*2ab0*/  UMOV UR11, 0x3f3c71c7 ;  /* 0x3f3c71c7000b7882 */ /* 0x000fe20000000000 */
[----:B------:R-:W-:-:S05]  /*2ac0*/  DMUL R24, R18, R24 ;  /* 0x0000001812187228 */ /* 0x000fca0000000000 */
[----:B------:R-:W-:Y:S01]  /*2ad0*/  DFMA R22, R20, R22, UR10 ;  /* 0x0000000a14167e2b */ /* 0x000fe20008000016 */
[----:B------:R-:W-:Y:S01]  /*2ae0*/  UMOV UR10, 0x923be72d ;  /* 0x923be72d000a7882 */ /* 0x000fe20000000000 */
[----:B------:R-:W-:-:S06]  /*2af0*/  UMOV UR11, 0x3f624924 ;  /* 0x3f624924000b7882 */ /* 0x000fcc0000000000 */
[----:B------:R-:W-:Y:S01]  /*2b00*/  DFMA R22, R20, R22, UR10 ;  /* 0x0000000a14167e2b */ /* 0x000fe20008000016 */
[----:B------:R-:W-:Y:S01]  /*2b10*/  UMOV UR10, 0x9999a3c4 ;  /* 0x9999a3c4000a7882 */ /* 0x000fe20000000000 */
[----:B------:R-:W-:-:S06]  /*2b20*/  UMOV UR11, 0x3f899999 ;  /* 0x3f899999000b7882 */ /* 0x000fcc0000000000 */
[----:B------:R-:W-:Y:S01]  /*2b30*/  DFMA R22, R20, R22, UR10 ;  /* 0x0000000a14167e2b */ /* 0x000fe20008000016 */
[----:B------:R-:W-:Y:S01]  /*2b40*/  UMOV UR10, 0x55555554 ;  /* 0x55555554000a7882 */ /* 0x000fe20000000000 */
[----:B------:R-:W-:-:S06]  /*2b50*/  UMOV UR11, 0x3fb55555 ;  /* 0x3fb55555000b7882 */ /* 0x000fcc0000000000 */
[----:B------:R-:W-:-:S08]  /*2b60*/  DFMA R22, R20, R22, UR10 ;  /* 0x0000000a14167e2b */ /* 0x000fd00008000016 */
[----:B------:R-:W-:-:S08]  /*2b70*/  DMUL R22, R20, R22 ;  /* 0x0000001614167228 */ /* 0x000fd00000000000 */
[----:B------:R-:W-:Y:S01]  /*2b80*/  DFMA R22, R8, R22, R24 ;  /* 0x000000160816722b */ /* 0x000fe20000000018 */
[----:B------:R-:W-:Y:S01]  /*2b90*/  HFMA2 R9, -RZ, RZ, 1.119140625, -1.154296875 ;  /* 0x3c7abc9eff097431 */ /* 0x000fe200000001ff */
[----:B------:R-:W-:-:S06]  /*2ba0*/  MOV R8, 0x3b39803f ;  /* 0x3b39803f00087802 */ /* 0x000fcc0000000f00 */
[----:B------:R-:W-:-:S08]  /*2bb0*/  DADD R22, R22, -R28 ;  /* 0x0000000016167229 */ /* 0x000fd0000000081c */
[----:B------:R-:W-:-:S08]  /*2bc0*/  DFMA R22, R8, UR12, R22 ;  /* 0x0000000c08167c2b */ /* 0x000fd00008000016 */
[----:B------:R-:W-:-:S06]  /*2bd0*/  DADD R22, R26, R22 ;  /* 0x000000001a167229 */ /* 0x000fcc0000000016 */
[----:B------:R1:W2:Y:S01]  /*2be0*/  F2F.F32.F64 R0, R22 ;  /* 0x0000001600007310 */ /* 0x0002a20000301000 */
[----:B------:R-:W-:Y:S05]  /*2bf0*/  BRA `(.L_x_41) ;  /* 0x0000004c00407947 */ /* 0x000fea0003800000 */
.L_x_492:
[----:B-----5:R-:W-:Y:S01]  /*2c00*/  FMUL R0, R20, R20 ;  /* 0x0000001414007220 */ /* 0x020fe20000400000 */
[----:B------:R-:W-:Y:S06]  /*2c10*/  BRA `(.L_x_41) ;  /* 0x0000004c00387947 */ /* 0x000fec0003800000 */
.L_x_40:
[----:B------:R-:W-:-:S05]  /*2c20*/  IMAD.MOV.U32 R0, RZ, RZ, 0x3e5 ;  /* 0x000003e5ff007424 */ /* 0x000fca00078e00ff */
[----:B------:R-:W-:-:S04]  /*2c30*/  VIADDMNMX.U32 R0, R9, R0, 0x3, PT ;  /* 0x0000000309007446 */ /* 0x000fc80003800000 */
[----:B------:R-:W-:-:S04]  /*2c40*/  SHF.L.U32 R0, R0, 0x2, RZ ;  /* 0x0000000200007819 */ /* 0x000fc800000006ff */
[----:B------:R-:W1:Y:S02]  /*2c50*/  LDC R8, c[0x2][R0+0x140] ;  /* 0x0080500000087b82 */ /* 0x000e640000000800 */
[----:B-1----:R-:W-:-:S04]  /*2c60*/  SHF.R.S32.HI R9, RZ, 0x1f, R8 ;  /* 0x0000001fff097819 */ /* 0x002fc80000011408 */
.L_x_495:
[----:B------:R-:W-:Y:S05]  /*2c70*/  BRX R8 -0x2c80                                                           (*"BRANCH_TARGETS .L_x_496,.L_x_497,.L_x_498,.L_x_50"*) ;  /* 0xffffffd008e07949 */ /* 0x000fea000383ffff */
.L_x_498:
[----:B------:R-:W-:Y:S01]  /*2c80*/  HFMA2 R0, -RZ, RZ, 1.892578125, -9.930133819580078125e-05 ;  /* 0x3f928682ff007431 */ /* 0x000fe200000001ff */
[----:B------:R-:W-:Y:S06]  /*2c90*/  BRA `(.L_x_41) ;  /* 0x0000004c00187947 */ /* 0x000fec0003800000 */
.L_x_497:
[----:B------:R-:W-:Y:S01]  /*2ca0*/  MOV R0, 0x203d26d1 ;  /* 0x203d26d100007802 */ /* 0x000fe20000000f00 */
[----:B------:R-:W-:Y:S06]  /*2cb0*/  BRA `(.L_x_41) ;  /* 0x0000004c00107947 */ /* 0x000fec0003800000 */
.L_x_496:
[----:B-----5:R-:W-:Y:S01]  /*2cc0*/  FMUL R0, R20, 0.5 ;  /* 0x3f00000014007820 */ /* 0x020fe20000400000 */
[----:B------:R-:W-:Y:S06]  /*2cd0*/  BRA `(.L_x_41) ;  /* 0x0000004c00087947 */ /* 0x000fec0003800000 */
.L_x_39:
[----:B------:R-:W-:-:S13]  /*2ce0*/  ISETP.GT.AND P0, PT, R9, -0x3e1, PT ;  /* 0xfffffc1f0900780c */ /* 0x000fda0003f04270 */
[----:B------:R-:W-:Y:S05]  /*2cf0*/  @P0 BRA `(.L_x_42) ;  /* 0x0000000000280947 */ /* 0x000fea0003800000 */
[----:B------:R-:W-:-:S05]  /*2d00*/  IMAD.MOV.U32 R0, RZ, RZ, 0x3e2 ;  /* 0x000003e2ff007424 */ /* 0x000fca00078e00ff */
[----:B------:R-:W-:-:S04]  /*2d10*/  VIADDMNMX.U32 R0, R9, R0, 0x2, PT ;  /* 0x0000000209007446 */ /* 0x000fc80003800000 */
[----:B------:R-:W-:-:S04]  /*2d20*/  SHF.L.U32 R0, R0, 0x2, RZ ;  /* 0x0000000200007819 */ /* 0x000fc800000006ff */
[----:B------:R-:W1:Y:S02]  /*2d30*/  LDC R8, c[0x2][R0+0x150] ;  /* 0x0080540000087b82 */ /* 0x000e640000000800 */
[----:B-1----:R-:W-:-:S04]  /*2d40*/  SHF.R.S32.HI R9, RZ, 0x1f, R8 ;  /* 0x0000001fff097819 */ /* 0x002fc80000011408 */
.L_x_500:
[----:B------:R-:W-:Y:S05]  /*2d50*/  BRX R8 -0x2d60                                                           (*"BRANCH_TARGETS .L_x_501,.L_x_502,.L_x_50"*) ;  /* 0xffffffd008a87949 */ /* 0x000fea000383ffff */
.L_x_502:
[----:B------:R-:W-:Y:S01]  /*2d60*/  HFMA2 R0, -RZ, RZ, -2.865234375, 10360 ;  /* 0xc1bb710fff007431 */ /* 0x000fe200000001ff */
[----:B------:R-:W-:Y:S06]  /*2d70*/  BRA `(.L_x_41) ;  /* 0x0000004800e07947 */ /* 0x000fec0003800000 */
.L_x_501:
[----:B------:R-:W-:Y:S01]  /*2d80*/  MOV R0, 0x419c2618 ;  /* 0x419c261800007802 */ /* 0x000fe20000000f00 */
[----:B------:R-:W-:Y:S06]  /*2d90*/  BRA `(.L_x_41) ;  /* 0x0000004800d87947 */ /* 0x000fec0003800000 */
.L_x_42:
[----:B------:R-:W-:-:S05]  /*2da0*/  IMAD.MOV.U32 R0, RZ, RZ, 0x3e0 ;  /* 0x000003e0ff007424 */ /* 0x000fca00078e00ff */
[----:B------:R-:W-:-:S04]  /*2db0*/  VIADDMNMX.U32 R0, R9, R0, 0x3, PT ;  /* 0x0000000309007446 */ /* 0x000fc80003800000 */
[----:B------:R-:W-:-:S04]  /*2dc0*/  SHF.L.U32 R0, R0, 0x2, RZ ;  /* 0x0000000200007819 */ /* 0x000fc800000006ff */
[----:B------:R-:W1:Y:S02]  /*2dd0*/  LDC R8, c[0x2][R0+0x15c] ;  /* 0x0080570000087b82 */ /* 0x000e640000000800 */
[----:B-1----:R-:W-:-:S04]  /*2de0*/  SHF.R.S32.HI R9, RZ, 0x1f, R8 ;  /* 0x0000001fff097819 */ /* 0x002fc80000011408 */
.L_x_504:
[----:B------:R-:W-:Y:S05]  /*2df0*/  BRX R8 -0x2e00                                                           (*"BRANCH_TARGETS .L_x_505,.L_x_506,.L_x_507,.L_x_50"*) ;  /* 0xffffffd008807949 */ /* 0x000fea000383ffff */
.L_x_507:
[----:B------:R-:W-:Y:S01]  /*2e00*/  HFMA2 R0, -RZ, RZ, -3.087890625, 0.004314422607421875 ;  /* 0xc22d1c6bff007431 */ /* 0x000fe200000001ff */
[----:B------:R-:W-:Y:S06]  /*2e10*/  BRA `(.L_x_41) ;  /* 0x0000004800b87947 */ /* 0x000fec0003800000 */
.L_x_505:
[----:B------:R-:W-:Y:S01]  /*2e20*/  MOV R0, 0xc29c7832 ;  /* 0xc29c783200007802 */ /* 0x000fe20000000f00 */
[----:B------:R-:W-:Y:S06]  /*2e30*/  BRA `(.L_x_41) ;  /* 0x0000004800b07947 */ /* 0x000fec0003800000 */
.L_x_506:
[----:B------:R-:W-:Y:S01]  /*2e40*/  IMAD.MOV.U32 R0, RZ, RZ, -0x3ea69b5b ;  /* 0xc15964a5ff007424 */ /* 0x000fe200078e00ff */
[----:B------:R-:W-:Y:S06]  /*2e50*/  BRA `(.L_x_41) ;  /* 0x0000004800a87947 */ /* 0x000fec0003800000 */
.L_x_38:
[----:B------:R-:W-:-:S13]  /*2e60*/  ISETP.GT.AND P0, PT, R9, -0x3d9, PT ;  /* 0xfffffc270900780c */ /* 0x000fda0003f04270 */
[----:B------:R-:W-:Y:S05]  /*2e70*/  @P0 BRA `(.L_x_43) ;  /* 0x0000000800f00947 */ /* 0x000fea0003800000 */
[----:B------:R-:W-:-:S13]  /*2e80*/  ISETP.GT.AND P0, PT, R9, -0x3dc, PT ;  /* 0xfffffc240900780c */ /* 0x000fda0003f04270 */
[----:B------:R-:W-:Y:S05]  /*2e90*/  @P0 BRA `(.L_x_44) ;  /* 0x0000000000280947 */ /* 0x000fea0003800000 */
[----:B------:R-:W-:-:S05]  /*2ea0*/  HFMA2 R0, -RZ, RZ, 0, 5.8948993682861328125e-05 ;  /* 0x000003ddff007431 */ /* 0x000fca00000001ff */
[----:B------:R-:W-:-:S04]  /*2eb0*/  VIADDMNMX.U32 R0, R9, R0, 0x2, PT ;  /* 0x0000000209007446 */ /* 0x000fc80003800000 */
[----:B------:R-:W-:-:S04]  /*2ec0*/  SHF.L.U32 R0, R0, 0x2, RZ ;  /* 0x0000000200007819 */ /* 0x000fc800000006ff */
[----:B------:R-:W1:Y:S02]  /*2ed0*/  LDC R8, c[0x2][R0+0x16c] ;  /* 0x00805b0000087b82 */ /* 0x000e640000000800 */
[----:B-1----:R-:W-:-:S04]  /*2ee0*/  SHF.R.S32.HI R9, RZ, 0x1f, R8 ;  /* 0x0000001fff097819 */ /* 0x002fc80000011408 */
.L_x_509:
[----:B------:R-:W-:Y:S05]  /*2ef0*/  BRX R8 -0x2f00                                                           (*"BRANCH_TARGETS .L_x_510,.L_x_511,.L_x_50"*) ;  /* 0xffffffd008407949 */ /* 0x000fea000383ffff */
.L_x_511:
[----:B------:R-:W-:Y:S01]  /*2f00*/  MOV R0, 0xc28a5777 ;  /* 0xc28a577700007802 */ /* 0x000fe20000000f00 */
[----:B------:R-:W-:Y:S06]  /*2f10*/  BRA `(.L_x_41) ;  /* 0x0000004800787947 */ /* 0x000fec0003800000 */
.L_x_510:
[----:B------:R-:W-:Y:S01]  /*2f20*/  IMAD.MOV.U32 R0, RZ, RZ, -0x3d8960dd ;  /* 0xc2769f23ff007424 */ /* 0x000fe200078e00ff */
[----:B------:R-:W-:Y:S06]  /*2f30*/  BRA `(.L_x_41) ;  /* 0x0000004800707947 */ /* 0x000fec0003800000 */
.L_x_44:
[----:B------:R-:W-:-:S05]  /*2f40*/  HFMA2 R0, -RZ, RZ, 0, 5.8829784393310546875e-05 ;  /* 0x000003dbff007431 */ /* 0x000fca00000001ff */
[----:B------:R-:W-:-:S04]  /*2f50*/  VIADDMNMX.U32 R0, R9, R0, 0x3, PT ;  /* 0x0000000309007446 */ /* 0x000fc80003800000 */
[----:B------:R-:W-:-:S04]  /*2f60*/  SHF.L.U32 R0, R0, 0x2, RZ ;  /* 0x0000000200007819 */ /* 0x000fc800000006ff */
[----:B------:R-:W1:Y:S02]  /*2f70*/  LDC R8, c[0x2][R0+0x178] ;  /* 0x00805e0000087b82 */ /* 0x000e640000000800 */
[----:B-1----:R-:W-:-:S04]  /*2f80*/  SHF.R.S32.HI R9, RZ, 0x1f, R8 ;  /* 0x0000001fff097819 */ /* 0x002fc80000011408 */
.L_x_513:
[----:B------:R-:W-:Y:S05]  /*2f90*/  BRX R8 -0x2fa0                                                           (*"BRANCH_TARGETS .L_x_514,.L_x_515,.L_x_516,.L_x_50"*) ;  /* 0xffffffd008187949 */ /* 0x000fea000383ffff */
.L_x_516:
[----:B-----5:R-:W-:-:S13]  /*2fa0*/  FSETP.GE.AND P0, PT, |R20|, 1.5, PT ;  /* 0x3fc000001400780b */ /* 0x020fda0003f06200 */
[----:B------:R-:W-:Y:S05]  /*2fb0*/  @!P0 BRA `(.L_x_45) ;  /* 0x0000000400f08947 */ /* 0x000fea0003800000 */
[C---:B------:R-:W-:Y:S01]  /*2fc0*/  FSETP.GT.AND P0, PT, |R20|.reuse, 41.09999847412109375, PT ;  /* 0x422466661400780b */ /* 0x040fe20003f04200 */
[----:B------:R-:W-:Y:S01]  /*2fd0*/  HFMA2 R18, -RZ, RZ, 0.771484375, 0.21533203125 ;  /* 0x3a2c32e4ff127431 */ /* 0x000fe200000001ff */
[C---:B------:R-:W-:Y:S02]  /*2fe0*/  FSETP.GEU.AND P1, PT, R20.reuse, RZ, PT ;  /* 0x000000ff1400720b */ /* 0x040fe40003f2e000 */
[----:B------:R-:W-:-:S04]  /*2ff0*/  FSEL R5, R20, 41.09999847412109375, !P0 ;  /* 0x4224666614057808 */ /* 0x000fc80004000000 */
[C---:B------:R-:W-:Y:S01]  /*3000*/  FSETP.GEU.AND P0, PT, |R5|.reuse, 1.175494350822287508e-38, PT ;  /* 0x008000000500780b */ /* 0x040fe20003f0e200 */
[----:B------:R-:W-:-:S05]  /*3010*/  FMUL R0, |R5|, 16777216 ;  /* 0x4b80000005007820 */ /* 0x000fca0000400200 */
[----:B------:R-:W-:-:S04]  /*3020*/  FSEL R0, R0, |R5|, !P0 ;  /* 0x4000000500007208 */ /* 0x000fc80004000000 */
[----:B------:R-:W-:-:S04]  /*3030*/  IADD3 R3, PT, PT, R0, -0x3f3504f3, RZ ;  /* 0xc0cafb0d00037810 */ /* 0x000fc80007ffe0ff */
[----:B------:R-:W-:-:S05]  /*3040*/  LOP3.LUT R3, R3, 0xff800000, RZ, 0xc0, !PT ;  /* 0xff80000003037812 */ /* 0x000fca00078ec0ff */
[----:B------:R-:W-:Y:S01]  /*3050*/  IMAD.IADD R0, R0, 0x1, -R3 ;  /* 0x0000000100007824 */ /* 0x000fe200078e0a03 */
[----:B------:R-:W-:-:S03]  /*3060*/  I2FP.F32.S32 R3, R3 ;  /* 0x0000000300037245 */ /* 0x000fc60000201400 */
[C---:B------:R-:W-:Y:S01]  /*3070*/  FADD R8, R0.reuse, 1 ;  /* 0x3f80000000087421 */ /* 0x040fe20000000000 */
[----:B------:R-:W-:Y:S01]  /*3080*/  FADD R6, R0, -1 ;  /* 0xbf80000000067421 */ /* 0x000fe20000000000 */
[----:B------:R-:W-:Y:S02]  /*3090*/  FSEL R0, RZ, -24, P0 ;  /* 0xc1c00000ff007808 */ /* 0x000fe40000000000 */
[----:B------:R-:W-:Y:S01]  /*30a0*/  @!P1 FSETP.GT.AND P0, PT, |R5|, 33, PT ;  /* 0x420400000500980b */ /* 0x000fe20003f04200 */
[----:B------:R-:W-:Y:S01]  /*30b0*/  FADD R9, R6, R6 ;  /* 0x0000000606097221 */ /* 0x000fe20000000000 */
[----:B------:R-:W1:Y:S01]  /*30c0*/  MUFU.RCP R8, R8 ;  /* 0x0000000800087308 */ /* 0x000e620000001000 */
[----:B------:R-:W-:Y:S02]  /*30d0*/  FFMA R0, R3, 1.1920928955078125e-07, R0 ;  /* 0x3400000003007823 */ /* 0x000fe40000000000 */
[----:B-1----:R-:W-:-:S04]  /*30e0*/  FMUL R9, R8, R9 ;  /* 0x0000000908097220 */ /* 0x002fc80000400000 */
[----:B------:R-:W-:Y:S01]  /*30f0*/  FADD R17, R6, -R9 ;  /* 0x8000000906117221 */ /* 0x000fe20000000000 */
[CC--:B------:R-:W-:Y:S01]  /*3100*/  FMUL R3, R9.reuse, R9.reuse ;  /* 0x0000000909037220 */ /* 0x0c0fe20000400000 */
[----:B------:R-:W-:Y:S02]  /*3110*/  FFMA R19, R9, 1.4426950216293334961, R0 ;  /* 0x3fb8aa3b09137823 */ /* 0x000fe40000000000 */
[----:B------:R-:W-:Y:S01]  /*3120*/  FADD R17, R17, R17 ;  /* 0x0000001111117221 */ /* 0x000fe20000000000 */
[C---:B------:R-:W-:Y:S01]  /*3130*/  FFMA R18, R3.reuse, R18, 0.0032181653659790754318 ;  /* 0x3b52e7db03127423 */ /* 0x040fe20000000012 */
[----:B------:R-:W-:Y:S02]  /*3140*/  FADD R0, R0, -R19 ;  /* 0x8000001300007221 */ /* 0x000fe40000000000 */
[----:B------:R-:W-:Y:S01]  /*3150*/  FFMA R17, R6, -R9, R17 ;  /* 0x8000000906117223 */ /* 0x000fe20000000011 */
[----:B------:R-:W-:Y:S01]  /*3160*/  FFMA R18, R3, R18, 0.018033718690276145935 ;  /* 0x3c93bb7303127423 */ /* 0x000fe20000000012 */
[----:B------:R-:W-:Y:S01]  /*3170*/  FFMA R0, R9, 1.4426950216293334961, R0 ;  /* 0x3fb8aa3b09007823 */ /* 0x000fe20000000000 */
[----:B------:R-:W-:Y:S01]  /*3180*/  FMUL R6, |R5|, 1.4426950216293334961 ;  /* 0x3fb8aa3b05067820 */ /* 0x000fe20000400200 */
[----:B------:R-:W-:Y:S01]  /*3190*/  FMUL R17, R8, R17 ;  /* 0x0000001108117220 */ /* 0x000fe20000400000 */
[----:B------:R-:W-:-:S03]  /*31a0*/  FFMA R18, R3, R18, 0.12022458761930465698 ;  /* 0x3df6384f03127423 */ /* 0x000fc60000000012 */
[----:B------:R-:W-:Y:S01]  /*31b0*/  FFMA R0, R17, 1.4426950216293334961, R0 ;  /* 0x3fb8aa3b11007823 */ /* 0x000fe20000000000 */
[----:B------:R-:W-:-:S03]  /*31c0*/  FMUL R18, R3, R18 ;  /* 0x0000001203127220 */ /* 0x000fc60000400000 */
[----:B------:R-:W-:-:S04]  /*31d0*/  FFMA R3, R9, 1.9251366722983220825e-08, R0 ;  /* 0x32a55e3409037823 */ /* 0x000fc80000000000 */
[----:B------:R-:W-:Y:S01]  /*31e0*/  FFMA R18, R9, R18, R3 ;  /* 0x0000001209127223 */ /* 0x000fe20000000003 */
[----:B------:R-:W-:-:S03]  /*31f0*/  FADD R3, |R5|, -0.5 ;  /* 0xbf00000005037421 */ /* 0x000fc60000000200 */
[----:B------:R-:W-:-:S04]  /*3200*/  FADD R0, R19, R18 ;  /* 0x0000001213007221 */ /* 0x000fc80000000000 */
[----:B------:R-:W-:Y:S01]  /*3210*/  FMUL R9, R0, R3 ;  /* 0x0000000300097220 */ /* 0x000fe20000400000 */
[----:B------:R-:W-:-:S03]  /*3220*/  FADD R19, -R19, R0 ;  /* 0x0000000013137221 */ /* 0x000fc60000000100 */
[----:B------:R-:W-:Y:S01]  /*3230*/  FADD R21, R9, -R6 ;  /* 0x8000000609157221 */ /* 0x000fe20000000000 */
[----:B------:R-:W-:Y:S01]  /*3240*/  FADD R19, R18, -R19 ;  /* 0x8000001312137221 */ /* 0x000fe20000000000 */
[-C--:B------:R-:W-:Y:S02]  /*3250*/  FFMA R0, R0, R3.reuse, -R9 ;  /* 0x0000000300007223 */ /* 0x080fe40000000809 */
[----:B------:R-:W-:Y:S01]  /*3260*/  FADD R22, R6, R21 ;  /* 0x0000001506167221 */ /* 0x000fe20000000000 */
[----:B------:R-:W-:Y:S01]  /*3270*/  @!P1 FADD R8, -R21, 48 ;  /* 0x4240000015089421 */ /* 0x000fe20000000100 */
[----:B------:R-:W-:Y:S02]  /*3280*/  FFMA R0, R19, R3, R0 ;  /* 0x0000000313007223 */ /* 0x000fe40000000000 */
[--C-:B------:R-:W-:Y:S01]  /*3290*/  FADD R17, R21, -R22.reuse ;  /* 0x8000001615117221 */ /* 0x100fe20000000000 */
[----:B------:R-:W-:Y:S01]  /*32a0*/  FADD R9, R9, -R22 ;  /* 0x8000001609097221 */ /* 0x000fe20000000000 */
[----:B------:R-:W-:Y:S01]  /*32b0*/  @!P1 FSEL R21, R8, -R21, P0 ;  /* 0x8000001508159208 */ /* 0x000fe20000000000 */
[----:B------:R-:W-:Y:S01]  /*32c0*/  FFMA R8, |R5|, 1.4426950216293334961, -R6 ;  /* 0x3fb8aa3b05087823 */ /* 0x000fe20000000a06 */
[----:B------:R-:W-:-:S02]  /*32d0*/  FADD R6, -R6, -R17 ;  /* 0x8000001106067221 */ /* 0x000fc40000000100 */
[----:B------:R-:W1:Y:S01]  /*32e0*/  FRND R18, R21 ;  /* 0x0000001500127307 */ /* 0x000e620000201000 */
[----:B------:R-:W-:Y:S01]  /*32f0*/  FFMA R3, |R5|, 1.925963033500011079e-08, R8 ;  /* 0x32a5706005037823 */ /* 0x000fe20000000208 */
[----:B------:R-:W-:Y:S01]  /*3300*/  FADD R6, R9, R6 ;  /* 0x0000000609067221 */ /* 0x000fe20000000000 */
[----:B------:R-:W-:Y:S02]  /*3310*/  MOV R9, 0x391fcb8e ;  /* 0x391fcb8e00097802 */ /* 0x000fe40000000f00 */
[----:B------:R-:W-:-:S03]  /*3320*/  FADD R3, R0, -R3 ;  /* 0x8000000300037221 */ /* 0x000fc60000000000 */
[----:B------:R-:W2:Y:S01]  /*3330*/  MUFU.RCP R17, |R5| ;  /* 0x4000000500117308 */ /* 0x000ea20000001000 */
[----:B------:R-:W-:Y:S01]  /*3340*/  FADD R3, R6, R3 ;  /* 0x0000000306037221 */ /* 0x000fe20000000000 */
[----:B------:R-:W-:-:S03]  /*3350*/  HFMA2 R6, -RZ, RZ, 0.56982421875, 44576 ;  /* 0x388f7971ff067431 */ /* 0x000fc600000001ff */
[----:B------:R-:W-:Y:S01]  /*3360*/  @!P1 FADD R3, -R3, -RZ ;  /* 0x800000ff03039221 */ /* 0x000fe20000000100 */
[C---:B-1----:R-:W-:Y:S01]  /*3370*/  FADD R0, -R18.reuse, R21 ;  /* 0x0000001512007221 */ /* 0x042fe20000000100 */
[----:B------:R-:W-:Y:S01]  /*3380*/  FSETP.GT.AND P0, PT, R18, RZ, PT ;  /* 0x000000ff1200720b */ /* 0x000fe20003f04000 */
[----:B------:R-:W1:Y:S02]  /*3390*/  F2I.NTZ R21, R21 ;  /* 0x0000001500157305 */ /* 0x000e640000203100 */
[----:B------:R-:W-:-:S04]  /*33a0*/  FADD R0, R0, R3 ;  /* 0x0000000300007221 */ /* 0x000fc80000000000 */
[----:B------:R-:W-:Y:S01]  /*33b0*/  FFMA R3, R0, R9, 0.0013391353422775864601 ;  /* 0x3aaf85ed00037423 */ /* 0x000fe20000000009 */
[----:B--2---:R-:W-:-:S03]  /*33c0*/  FFMA R6, R17, R6, -5.0603266572579741478e-05 ;  /* 0xb8543ed811067423 */ /* 0x004fc60000000006 */
[----:B------:R-:W-:Y:S01]  /*33d0*/  FFMA R3, R0, R3, 0.0096188392490148544312 ;  /* 0x3c1d985600037423 */ /* 0x000fe20000000003 */
[----:B------:R-:W-:-:S03]  /*33e0*/  FFMA R6, R17, R6, -0.00042276637395843863487 ;  /* 0xb9dda6be11067423 */ /* 0x000fc60000000006 */
[C---:B------:R-:W-:Y:S01]  /*33f0*/  FFMA R3, R0.reuse, R3, 0.055503588169813156128 ;  /* 0x3d6357bb00037423 */ /* 0x040fe20000000003 */
[C---:B------:R-:W-:Y:S01]  /*3400*/  FFMA R8, R17.reuse, R6, 0.00099214143119752407074 ;  /* 0x3a820abe11087423 */ /* 0x040fe20000000006 */
[----:B------:R-:W-:Y:S02]  /*3410*/  SEL R6, RZ, 0x83000000, P0 ;  /* 0x83000000ff067807 */ /* 0x000fe40000000000 */
[----:B------:R-:W-:Y:S01]  /*3420*/  FFMA R3, R0, R3, 0.24022644758224487305 ;  /* 0x3e75fdec00037423 */ /* 0x000fe20000000003 */
[----:B------:R-:W-:-:S03]  /*3430*/  FFMA R9, R17, R8, -0.00027855476946569979191 ;  /* 0xb9920afd11097423 */ /* 0x000fc60000000008 */
[----:B------:R-:W-:Y:S01]  /*3440*/  FFMA R3, R0, R3, 0.69314718246459960938 ;  /* 0x3f31721800037423 */ /* 0x000fe20000000003 */
[----:B------:R-:W-:Y:S01]  /*3450*/  VIADD R8, R6, 0x7f000000 ;  /* 0x7f00000006087836 */ /* 0x000fe20000000000 */
[----:B-1----:R-:W-:Y:S01]  /*3460*/  LEA R6, R21, -R6, 0x17 ;  /* 0x8000000615067211 */ /* 0x002fe200078eb8ff */
[----:B------:R-:W-:Y:S01]  /*3470*/  FFMA R9, R17, R9, -0.0026749009266495704651 ;  /* 0xbb2f4d6411097423 */ /* 0x000fe20000000009 */
[----:B------:R-:W-:-:S03]  /*3480*/  FFMA R3, R0, R3, 1 ;  /* 0x3f80000000037423 */ /* 0x000fc60000000003 */
[----:B------:R-:W-:Y:S01]  /*3490*/  FFMA R9, R17, R9, 0.0034718033857643604279 ;  /* 0x3b63873211097423 */ /* 0x000fe20000000009 */
[----:B------:R-:W-:-:S03]  /*34a0*/  FMUL R3, R3, R8 ;  /* 0x0000000803037220 */ /* 0x000fc60000400000 */
[----:B------:R-:W-:Y:S01]  /*34b0*/  FFMA R26, R17, R9, 0.083333343267440795898 ;  /* 0x3daaaaac111a7423 */ /* 0x000fe20000000009 */
[----:B------:R-:W-:-:S04]  /*34c0*/  FMUL R3, R3, R6 ;  /* 0x0000000603037220 */ /* 0x000fc80000400000 */
[----:B------:R-:W-:Y:S01]  /*34d0*/  FMUL R24, R3, 2.5066282749176025391 ;  /* 0x40206c9903187820 */ /* 0x000fe20000400000 */
[----:B------:R-:W-:Y:S06]  /*34e0*/  @P1 BRA `(.L_x_46) ;  /* 0x0000000000981947 */ /* 0x000fec0003800000 */
[--C-:B------:R-:W-:Y:S01]  /*34f0*/  FADD R3, |R5|, |R5|.reuse ;  /* 0x4000000505037221 */ /* 0x100fe20000000200 */
[----:B------:R-:W-:Y:S02]  /*3500*/  MOV R18, 0x3e684e12 ;  /* 0x3e684e1200127802 */ /* 0x000fe40000000f00 */
[----:B------:R-:W-:Y:S01]  /*3510*/  MOV R22, 0x3f17acc9 ;  /* 0x3f17acc900167802 */ /* 0x000fe20000000f00 */
[----:B------:R-:W1:Y:S08]  /*3520*/  FRND R0, R3 ;  /* 0x0000000300007307 */ /* 0x000e700000201000 */
[----:B------:R-:W2:Y:S01]  /*3530*/  F2I.NTZ R6, R3 ;  /* 0x0000000300067305 */ /* 0x000ea20000203100 */
[----:B-1----:R-:W-:-:S04]  /*3540*/  FFMA R0, R0, -0.5, |R5| ;  /* 0xbf00000000007823 */ /* 0x002fc80000000405 */
[----:B------:R-:W-:Y:S01]  /*3550*/  FMUL R9, R0, R0 ;  /* 0x0000000000097220 */ /* 0x000fe20000400000 */
[----:B--2---:R-:W-:-:S03]  /*3560*/  LOP3.LUT R8, R6, 0x1, RZ, 0xc0, !PT ;  /* 0x0000000106087812 */ /* 0x004fc600078ec0ff */
[C---:B------:R-:W-:Y:S01]  /*3570*/  FFMA R18, R9.reuse, R18, -1.334560394287109375 ;  /* 0xbfaad2e009127423 */ /* 0x040fe20000000012 */
[----:B------:R-:W-:Y:S01]  /*3580*/  LOP3.LUT P1, RZ, R6, 0x2, RZ, 0xc0, !PT ;  /* 0x0000000206ff7812 */ /* 0x000fe2000782c0ff */
[----:B------:R-:W-:Y:S01]  /*3590*/  FFMA R6, R0, R9, RZ ;  /* 0x0000000900067223 */ /* 0x000fe200000000ff */
[----:B------:R-:W-:Y:S01]  /*35a0*/  ISETP.NE.U32.AND P0, PT, R8, 0x1, PT ;  /* 0x000000010800780c */ /* 0x000fe20003f05070 */
[C---:B------:R-:W-:Y:S01]  /*35b0*/  FFMA R8, R9.reuse, -R22, 2.550144195556640625 ;  /* 0x4023359009087423 */ /* 0x040fe20000000816 */
[----:B------:R-:W-:-:S03]  /*35c0*/  FFMA R18, R9, R18, 4.0586924552917480469 ;  /* 0x4081e0cf09127423 */ /* 0x000fc60000000012 */
[C---:B------:R-:W-:Y:S01]  /*35d0*/  FFMA R3, R9.reuse, R8, -5.1677198410034179688 ;  /* 0xc0a55df609037423 */ /* 0x040fe20000000008 */
[----:B------:R-:W-:-:S03]  /*35e0*/  FFMA R18, R9, R18, -4.9348020553588867188 ;  /* 0xc09de9e609127423 */ /* 0x000fc60000000012 */
[----:B------:R-:W-:Y:S01]  /*35f0*/  FFMA R3, R3, R6, RZ ;  /* 0x0000000603037223 */ /* 0x000fe200000000ff */
[----:B------:R-:W-:Y:S01]  /*3600*/  FFMA R9, R9, R18, 1 ;  /* 0x3f80000009097423 */ /* 0x000fe20000000012 */
[----:B------:R-:W-:Y:S02]  /*3610*/  FMUL R6, R17, R26 ;  /* 0x0000001a11067220 */ /* 0x000fe40000400000 */
[----:B------:R-:W-:Y:S01]  /*3620*/  @P0 FFMA R9, R0, 3.1415927410125732422, R3 ;  /* 0x40490fdb00090823 */ /* 0x000fe20000000003 */
[----:B------:R-:W-:Y:S02]  /*3630*/  IMAD.MOV.U32 R0, RZ, RZ, 0x4b800000 ;  /* 0x4b800000ff007424 */ /* 0x000fe400078e00ff */
[----:B------:R-:W-:Y:S01]  /*3640*/  FFMA R6, R5, R6, R5 ;  /* 0x0000000605067223 */ /* 0x000fe20000000005 */
[----:B------:R-:W-:-:S04]  /*3650*/  @P1 FADD R9, RZ, -R9 ;  /* 0x80000009ff091221 */ /* 0x000fc80000000000 */
[----:B------:R-:W-:-:S04]  /*3660*/  FMUL R3, R6, R9 ;  /* 0x0000000906037220 */ /* 0x000fc80000400000 */
[----:B------:R-:W-:Y:S01]  /*3670*/  FFMA R6, R6, R9, -R3 ;  /* 0x0000000906067223 */ /* 0x000fe20000000803 */
[----:B------:R-:W-:-:S04]  /*3680*/  FSETP.GEU.AND P0, PT, |R3|, 1.175494350822287508e-38, PT ;  /* 0x008000000300780b */ /* 0x000fc80003f0e200 */
[----:B------:R-:W-:-:S09]  /*3690*/  FSEL R0, R0, 1, !P0 ;  /* 0x3f80000000007808 */ /* 0x000fd20004000000 */
[----:B------:R-:W-:Y:S01]  /*36a0*/  @!P0 FMUL R3, R3, 16777216 ;  /* 0x4b80000003038820 */ /* 0x000fe20000400000 */
[----:B------:R-:W-:-:S05]  /*36b0*/  FSETP.GT.AND P0, PT, |R5|, 33, PT ;  /* 0x420400000500780b */ /* 0x000fca0003f04200 */
[----:B------:R-:W1:Y:S02]  /*36c0*/  MUFU.RCP R3, R3 ;  /* 0x0000000300037308 */ /* 0x000e640000001000 */
[----:B-1----:R-:W-:-:S04]  /*36d0*/  FMUL R0, R3, R0 ;  /* 0x0000000003007220 */ /* 0x002fc80000400000 */
[----:B------:R-:W-:-:S04]  /*36e0*/  FMUL R9, R0, -R0 ;  /* 0x8000000000097220 */ /* 0x000fc80000400000 */
[----:B------:R-:W-:-:S04]  /*36f0*/  FMUL R6, R6, R9 ;  /* 0x0000000906067220 */ /* 0x000fc80000400000 */
[----:B------:R-:W-:-:S04]  /*3700*/  FMUL R5, R24, R6 ;  /* 0x0000000618057220 */ /* 0x000fc80000400000 */
[----:B------:R-:W-:-:S04]  /*3710*/  FFMA R5, R24, R0, R5 ;  /* 0x0000000018057223 */ /* 0x000fc80000000005 */
[----:B------:R-:W-:-:S04]  /*3720*/  FMUL R5, R5, 0.5 ;  /* 0x3f00000005057820 */ /* 0x000fc80000400000 */
[----:B------:R-:W-:Y:S01]  /*3730*/  @P0 FMUL R5, R5, 3.5527136788005009294e-15 ;  /* 0x2780000005050820 */ /* 0x000fe20000400000 */
[----:B------:R-:W-:Y:S06]  /*3740*/  BRA `(.L_x_47) ;  /* 0x00000000007c7947 */ /* 0x000fec0003800000 */
.L_x_46:
[----:B------:R-:W-:-:S04]  /*3750*/  FMUL R17, R17, R26 ;  /* 0x0000001a11117220 */ /* 0x000fc80000400000 */
[----:B------:R-:W-:Y:S01]  /*3760*/  FFMA R0, R24, R17, R24 ;  /* 0x0000001118007223 */ /* 0x000fe20000000018 */
[----:B------:R-:W-:Y:S06]  /*3770*/  BRA `(.L_x_41) ;  /* 0x0000004000607947 */ /* 0x000fec0003800000 */
.L_x_45:
[----:B------:R-:W1:Y:S01]  /*3780*/  FRND R3, R20 ;  /* 0x0000001400037307 */ /* 0x000e620000201000 */
[C---:B------:R-:W-:Y:S02]  /*3790*/  FSETP.NEU.AND P0, PT, R20.reuse, RZ, PT ;  /* 0x000000ff1400720b */ /* 0x040fe40003f0d000 */
[----:B------:R-:W-:Y:S02]  /*37a0*/  MOV R0, 0x3a8c9f66 ;  /* 0x3a8c9f6600007802 */ /* 0x000fe40000000f00 */
[----:B------:R-:W-:Y:S01]  /*37b0*/  FSETP.GTU.AND P1, PT, R20, 0.5, PT ;  /* 0x3f0000001400780b */ /* 0x000fe20003f2c000 */
[----:B-1----:R-:W-:-:S05]  /*37c0*/  FADD R3, -R3, R20 ;  /* 0x0000001403037221 */ /* 0x002fca0000000100 */
[C---:B------:R-:W-:Y:S02]  /*37d0*/  FSEL R3, R20.reuse, R3, !P0 ;  /* 0x0000000314037208 */ /* 0x040fe40004000000 */
[----:B------:R-:W-:Y:S02]  /*37e0*/  FSETP.GEU.AND P0, PT, R20, -0.5, PT ;  /* 0xbf0000001400780b */ /* 0x000fe40003f0e000 */
[C---:B------:R-:W-:Y:S01]  /*37f0*/  FSEL R5, R3.reuse, 1, !P1 ;  /* 0x3f80000003057808 */ /* 0x040fe20004800000 */
[----:B------:R-:W-:-:S04]  /*3800*/  FFMA R0, R3, -R0, 0.0071110534481704235077 ;  /* 0x3be903d703007423 */ /* 0x000fc80000000800 */
[----:B------:R-:W-:-:S04]  /*3810*/  FFMA R0, R3, R0, -0.0096437186002731323242 ;  /* 0xbc1e00b003007423 */ /* 0x000fc80000000000 */
[----:B------:R-:W-:-:S04]  /*3820*/  FFMA R0, R3, R0, -0.042180188000202178955 ;  /* 0xbd2cc52203007423 */ /* 0x000fc80000000000 */
[----:B------:R-:W-:-:S04]  /*3830*/  FFMA R0, R3, R0, 0.16654090583324432373 ;  /* 0x3e2a89b303007423 */ /* 0x000fc80000000000 */
[----:B------:R-:W-:Y:S01]  /*3840*/  FFMA R6, R3, R0, -0.04200365021824836731 ;  /* 0xbd2c0c0503067423 */ /* 0x000fe20000000000 */
[----:B------:R-:W-:-:S03]  /*3850*/  FSEL R0, R20, 1, !P0 ;  /* 0x3f80000014007808 */ /* 0x000fc60004000000 */
[C---:B------:R-:W-:Y:S02]  /*3860*/  FFMA R6, R3.reuse, R6, -0.65587818622589111328 ;  /* 0xbf27e7a203067423 */ /* 0x040fe40000000006 */
[----:B------:R-:W-:Y:S02]  /*3870*/  FMUL R0, R0, R5 ;  /* 0x0000000500007220 */ /* 0x000fe40000400000 */
[----:B------:R-:W-:-:S04]  /*3880*/  FFMA R5, R3, R6, 0.57721567153930664062 ;  /* 0x3f13c46803057423 */ /* 0x000fc80000000006 */
[----:B------:R-:W-:-:S04]  /*3890*/  FFMA R5, R0, R5, RZ ;  /* 0x0000000500057223 */ /* 0x000fc800000000ff */
[----:B------:R-:W-:Y:S01]  /*38a0*/  FFMA R3, R3, R5, R0 ;  /* 0x0000000503037223 */ /* 0x000fe20000000000 */
[----:B------:R-:W-:-:S04]  /*38b0*/  HFMA2 R0, -RZ, RZ, 15, 0 ;  /* 0x4b800000ff007431 */ /* 0x000fc800000001ff */
[----:B------:R-:W-:-:S04]  /*38c0*/  FSETP.GEU.AND P0, PT, |R3|, 1.175494350822287508e-38, PT ;  /* 0x008000000300780b */ /* 0x000fc80003f0e200 */
[----:B------:R-:W-:-:S09]  /*38d0*/  FSEL R0, R0, 1, !P0 ;  /* 0x3f80000000007808 */ /* 0x000fd20004000000 */
[----:B------:R-:W-:Y:S01]  /*38e0*/  @!P0 FMUL R3, R3, 16777216 ;  /* 0x4b80000003038820 */ /* 0x000fe20000400000 */
[----:B------:R-:W-:-:S05]  /*38f0*/  FSETP.GEU.AND P0, PT, R20, RZ, PT ;  /* 0x000000ff1400720b */ /* 0x000fca0003f0e000 */
[----:B------:R-:W1:Y:S02]  /*3900*/  MUFU.RCP R3, R3 ;  /* 0x0000000300037308 */ /* 0x000e640000001000 */
[----:B-1----:R-:W-:-:S06]  /*3910*/  FMUL R0, R3, R0 ;  /* 0x0000000003007220 */ /* 0x002fcc0000400000 */
[----:B------:R-:W-:Y:S05]  /*3920*/  @P0 BRA `(.L_x_41) ;  /* 0x0000003c00f40947 */ /* 0x000fea0003800000 */
[----:B------:R-:W-:-:S07]  /*3930*/  MOV R5, R0 ;  /* 0x0000000000057202 */ /* 0x000fce0000000f00 */
.L_x_47:
[----:B------:R-:W1:Y:S01]  /*3940*/  FRND.TRUNC R3, R20 ;  /* 0x0000001400037307 */ /* 0x000e62000020d000 */
[----:B------:R-:W-:Y:S01]  /*3950*/  IMAD.MOV.U32 R0, RZ, RZ, 0x7fffffff ;  /* 0x7fffffffff007424 */ /* 0x000fe200078e00ff */
[----:B-1----:R-:W-:-:S13]  /*3960*/  FSETP.NEU.AND P0, PT, R20, R3, PT ;  /* 0x000000031400720b */ /* 0x002fda0003f0d000 */
[----:B------:R-:W-:Y:S05]  /*3970*/  @!P0 BRA `(.L_x_41) ;  /* 0x0000003c00e08947 */ /* 0x000fea0003800000 */
[----:B------:R-:W-:Y:S02]  /*3980*/  FSETP.GEU.AND P0, PT, R20, -41.09999847412109375, PT ;  /* 0xc22466661400780b */ /* 0x000fe40003f0e000 */
[----:B------:R-:W-:-:S11]  /*3990*/  MOV R0, R5 ;  /* 0x0000000500007202 */ /* 0x000fd60000000f00 */
[----:B------:R-:W-:Y:S05]  /*39a0*/  @P0 BRA `(.L_x_41) ;  /* 0x0000003c00d40947 */ /* 0x000fea0003800000 */
[----:B------:R-:W1:Y:S02]  /*39b0*/  F2I.TRUNC.NTZ R0, R20 ;  /* 0x0000001400007305 */ /* 0x000e64000020f100 */
[----:B-1----:R-:W-:-:S04]  /*39c0*/  LOP3.LUT R0, R0, 0x1, RZ, 0xc0, !PT ;  /* 0x0000000100007812 */ /* 0x002fc800078ec0ff */
[----:B------:R-:W-:-:S04]  /*39d0*/  ISETP.NE.U32.AND P0, PT, R0, 0x1, PT ;  /* 0x000000010000780c */ /* 0x000fc80003f05070 */
[----:B------:R-:W-:Y:S01]  /*39e0*/  FSEL R0, R5, RZ, P0 ;  /* 0x000000ff05007208 */ /* 0x000fe20000000000 */
[----:B------:R-:W-:Y:S08]  /*39f0*/  BRA `(.L_x_41) ;  /* 0x0000003c00c07947 */ /* 0x000ff00003800000 */
.L_x_514:
[----:B------:R-:W-:Y:S01]  /*3a00*/  MOV R0, 0xc1cb99de ;  /* 0xc1cb99de00007802 */ /* 0x000fe20000000f00 */
[----:B------:R-:W-:Y:S06]  /*3a10*/  BRA `(.L_x_41) ;  /* 0x0000003c00b87947 */ /* 0x000fec0003800000 */
.L_x_515:
[----:B------:R-:W-:Y:S01]  /*3a20*/  MOV R0, 0xc2528c31 ;  /* 0xc2528c3100007802 */ /* 0x000fe20000000f00 */
[----:B------:R-:W-:Y:S06]  /*3a30*/  BRA `(.L_x_41) ;  /* 0x0000003c00b07947 */ /* 0x000fec0003800000 */
.L_x_43:
[----:B------:R-:W-:-:S13]  /*3a40*/  ISETP.GT.AND P0, PT, R9, 0x1, PT ;  /* 0x000000010900780c */ /* 0x000fda0003f04270 */
[----:B------:R-:W-:Y:S05]  /*3a50*/  @P0 BRA `(.L_x_48) ;  /* 0x00000008004c0947 */ /* 0x000fea0003800000 */
[----:B------:R-:W-:-:S13]  /*3a60*/  ISETP.NE.AND P0, PT, R9, -0x3d8, PT ;  /* 0xfffffc280900780c */ /* 0x000fda0003f05270 */
[----:B------:R-:W-:Y:S05]  /*3a70*/  @!P0 BRA `(.L_x_49) ;  /* 0x0000000000188947 */ /* 0x000fea0003800000 */
[----:B------:R-:W-:-:S13]  /*3a80*/  ISETP.NE.AND P0, PT, R9, RZ, PT ;  /* 0x000000ff0900720c */ /* 0x000fda0003f05270 */
[----:B------:R-:W-:Y:S05]  /*3a90*/  @!P0 BRA `(.L_x_41) ;  /* 0x0000003c00988947 */ /* 0x000fea0003800000 */
[----:B------:R-:W-:Y:S01]  /*3aa0*/  ISETP.NE.AND P0, PT, R9, 0x1, PT ;  /* 0x000000010900780c */ /* 0x000fe20003f05270 */
[----:B-----5:R-:W-:-:S12]  /*3ab0*/  IMAD.MOV.U32 R0, RZ, RZ, R3 ;  /* 0x000000ffff007224 */ /* 0x020fd800078e0003 */
[----:B------:R-:W-:Y:S05]  /*3ac0*/  @!P0 BRA `(.L_x_41) ;  /* 0x0000003c008c8947 */ /* 0x000fea0003800000 */
[----:B------:R-:W-:Y:S05]  /*3ad0*/  BRA `(.L_x_50) ;  /* 0x0000003800007947 */ /* 0x000fea0003800000 */
.L_x_49:
[----:B-----5:R-:W-:-:S13]  /*3ae0*/  FSETP.GTU.AND P0, PT, |R20|, 8, PT ;  /* 0x410000001400780b */ /* 0x020fda0003f0c200 */
[----:B------:R-:W-:Y:S05]  /*3af0*/  @P0 BRA `(.L_x_51) ;  /* 0x0000000000600947 */ /* 0x000fea0003800000 */
[----:B------:R-:W-:Y:S02]  /*3b00*/  HFMA2 R3, -RZ, RZ, 0.0261688232421875, -0.61279296875 ;  /* 0x26b3b8e7ff037431 */ /* 0x000fe400000001ff */
[C---:B------:R-:W-:Y:S01]  /*3b10*/  FADD R0, |R20|.reuse, -2.4048254489898681641 ;  /* 0xc019e8a914007421 */ /* 0x040fe20000000200 */
[C---:B------:R-:W-:Y:S01]  /*3b20*/  FADD R5, |R20|.reuse, -5.5200781822204589844 ;  /* 0xc0b0a47b14057421 */ /* 0x040fe20000000200 */
[----:B------:R-:W-:Y:S02]  /*3b30*/  FADD R8, |R20|, -8.6537275314331054688 ;  /* 0xc10a75ab14087421 */ /* 0x000fe40000000200 */
[----:B------:R-:W-:Y:S01]  /*3b40*/  FADD R0, R0, -1.0870589761680093943e-07 ;  /* 0xb3e971b300007421 */ /* 0x000fe20000000000 */
[----:B------:R-:W-:Y:S01]  /*3b50*/  FADD R6, R5, 7.1934145751129108248e-08 ;  /* 0x339a7a3705067421 */ /* 0x000fe20000000000 */
[----:B------:R-:W-:Y:S02]  /*3b60*/  FADD R8, R8, -3.8147791769915784243e-07 ;  /* 0xb4cccded08087421 */ /* 0x000fe40000000000 */
[----:B------:R-:W-:-:S04]  /*3b70*/  FFMA R3, R0, -R3, -7.6677725312831318538e-14 ;  /* 0xa9aca9b300037423 */ /* 0x000fc80000000803 */
[----:B------:R-:W-:-:S04]  /*3b80*/  FFMA R3, R0, R3, 2.71505561089124825e-12 ;  /* 0x2c3f0e1800037423 */ /* 0x000fc80000000003 */
[----:B------:R-:W-:-:S04]  /*3b90*/  FFMA R3, R0, R3, -6.0280118570343876883e-12 ;  /* 0xacd4178100037423 */ /* 0x000fc80000000003 */
[----:B------:R-:W-:-:S04]  /*3ba0*/  FFMA R3, R0, R3, -4.2393266674878304912e-10 ;  /* 0xafe90f3800037423 */ /* 0x000fc80000000003 */
[----:B------:R-:W-:-:S04]  /*3bb0*/  FFMA R3, R0, R3, 5.8276378167576581291e-10 ;  /* 0x3020305b00037423 */ /* 0x000fc80000000003 */
[----:B------:R-:W-:-:S04]  /*3bc0*/  FFMA R3, R0, R3, 5.8077841202930358122e-08 ;  /* 0x3379714300037423 */ /* 0x000fc80000000003 */
[----:B------:R-:W-:-:S04]  /*3bd0*/  FFMA R3, R0, R3, 1.8003311064163085575e-09 ;  /* 0x30f76f8500037423 */ /* 0x000fc80000000003 */
[----:B------:R-:W-:-:S04]  /*3be0*/  FFMA R3, R0, R3, -5.4500733313034288585e-06 ;  /* 0xb6b6dfc600037423 */ /* 0x000fc80000000003 */
[----:B------:R-:W-:-:S04]  /*3bf0*/  FFMA R3, R0, R3, -7.3432206590950954705e-06 ;  /* 0xb6f665c900037423 */ /* 0x000fc80000000003 */
[----:B------:R-:W-:-:S04]  /*3c00*/  FFMA R3, R0, R3, 0.00030170319951139390469 ;  /* 0x399e2deb00037423 */ /* 0x000fc80000000003 */
[----:B------:R-:W-:-:S04]  /*3c10*/  FFMA R3, R0, R3, 0.00077395443804562091827 ;  /* 0x3a4ae33400037423 */ /* 0x000fc80000000003 */
[----:B------:R-:W-:-:S04]  /*3c20*/  FFMA R3, R0, R3, -0.0072834617458283901215 ;  /* 0xbbeeaa1b00037423 */ /* 0x000fc80000000003 */
[----:B------:R-:W-:-:S04]  /*3c30*/  FFMA R3, R0, R3, -0.026668203994631767273 ;  /* 0xbcda774700037423 */ /* 0x000fc80000000003 */
[----:B------:R-:W-:-:S04]  /*3c40*/  FMUL R3, R0, R3 ;  /* 0x0000000300037220 */ /* 0x000fc80000400000 */
[----:B------:R-:W-:-:S04]  /*3c50*/  FMUL R3, R3, R6 ;  /* 0x0000000603037220 */ /* 0x000fc80000400000 */
[----:B------:R-:W-:Y:S01]  /*3c60*/  FMUL R0, R3, R8 ;  /* 0x0000000803007220 */ /* 0x000fe20000400000 */
[----:B------:R-:W-:Y:S06]  /*3c70*/  BRA `(.L_x_41) ;  /* 0x0000003c00207947 */ /* 0x000fec0003800000 */
.L_x_51:
[----:B------:R-:W-:Y:S02]  /*3c80*/  FSETP.NEU.AND P0, PT, |R20|, +INF , PT ;  /* 0x7f8000001400780b */ /* 0x000fe40003f0d200 */
[----:B------:R-:W-:-:S11]  /*3c90*/  MOV R0, RZ ;  /* 0x000000ff00007202 */ /* 0x000fd60000000f00 */
[----:B------:R-:W-:Y:S05]  /*3ca0*/  @!P0 BRA `(.L_x_41) ;  /* 0x0000003c00148947 */ /* 0x000fea0003800000 */
[----:B------:R-:W1:Y:S01]  /*3cb0*/  MUFU.RCP R3, |R20| ;  /* 0x4000001400037308 */ /* 0x000e620000001000 */
[----:B------:R-:W-:Y:S01]  /*3cc0*/  HFMA2 R5, -RZ, RZ, 1.8916015625, -516.5 ;  /* 0x3f91e009ff057431 */ /* 0x000fe200000001ff */
[----:B------:R-:W-:Y:S01]  /*3cd0*/  FSETP.GEU.AND P0, PT, |R20|, 1.175494350822287508e-38, PT ;  /* 0x008000001400780b */ /* 0x000fe20003f0e200 */
[----:B------:R-:W-:Y:S01]  /*3ce0*/  BSSY.RECONVERGENT B0, `(.L_x_52) ;  /* 0x000004c000007945 */ /* 0x000fe20003800200 */
[----:B-1----:R-:W-:-:S04]  /*3cf0*/  FMUL R0, R3, R3 ;  /* 0x0000000303007220 */ /* 0x002fc80000400000 */
[----:B------:R-:W-:-:S04]  /*3d00*/  FFMA R5, R0, R5, -0.20532675087451934814 ;  /* 0xbe52412d00057423 */ /* 0x000fc80000000005 */
[----:B------:R-:W-:-:S04]  /*3d10*/  FFMA R5, R0, R5, 0.06509173661470413208 ;  /* 0x3d854ed100057423 */ /* 0x000fc80000000005 */
[----:B------:R-:W-:-:S04]  /*3d20*/  FFMA R5, R0, R5, -0.12499999254941940308 ;  /* 0xbdffffff00057423 */ /* 0x000fc80000000005 */
[----:B------:R-:W-:Y:S01]  /*3d30*/  FFMA R24, R3, R5, |R20| ;  /* 0x0000000503187223 */ /* 0x000fe20000000414 */
[----:B------:R-:W-:-:S03]  /*3d40*/  FMUL R3, |R20|, 16777216 ;  /* 0x4b80000014037820 */ /* 0x000fc60000400200 */
[----:B------:R-:W-:Y:S02]  /*3d50*/  FMUL R8, R24, 0.63661974668502807617 ;  /* 0x3f22f98318087820 */ /* 0x000fe40000400000 */
[----:B------:R-:W-:Y:S01]  /*3d60*/  FSEL R5, R3, |R20|, !P0 ;  /* 0x4000001403057208 */ /* 0x000fe20004000000 */
[----:B------:R-:W-:-:S03]  /*3d70*/  IMAD.MOV.U32 R3, RZ, RZ, 0x4056fe93 ;  /* 0x4056fe93ff037424 */ /* 0x000fc600078e00ff */
[----:B------:R-:W1:Y:S01]  /*3d80*/  MUFU.RSQ R6, R5 ;  /* 0x0000000500067308 */ /* 0x000e620000001400 */
[----:B------:R-:W-:-:S04]  /*3d90*/  FFMA R3, R0, R3, -0.51452267169952392578 ;  /* 0xbf03b7c200037423 */ /* 0x000fc80000000003 */
[----:B------:R-:W-:-:S03]  /*3da0*/  FFMA R3, R0, R3, 0.10337056964635848999 ;  /* 0x3dd3b3f300037423 */ /* 0x000fc60000000003 */
[----:B------:R-:W2:Y:S01]  /*3db0*/  F2I.NTZ R8, R8 ;  /* 0x0000000800087305 */ /* 0x000ea20000203100 */
[----:B------:R-:W-:-:S04]  /*3dc0*/  FFMA R3, R0, R3, -0.062499724328517913818 ;  /* 0xbd7fffb600037423 */ /* 0x000fc80000000003 */
[----:B------:R-:W-:Y:S01]  /*3dd0*/  FFMA R3, R0, R3, 1 ;  /* 0x3f80000000037423 */ /* 0x000fe20000000003 */
[----:B-1----:R-:W-:Y:S01]  /*3de0*/  @!P0 FMUL R6, R6, 4096 ;  /* 0x4580000006068820 */ /* 0x002fe20000400000 */
[----:B------:R-:W-:-:S03]  /*3df0*/  FSETP.GE.AND P0, PT, |R24|, 105615, PT ;  /* 0x47ce47801800780b */ /* 0x000fc60003f06200 */
[----:B------:R-:W-:Y:S01]  /*3e00*/  FMUL R6, R6, 0.79788458347320556641 ;  /* 0x3f4c422a06067820 */ /* 0x000fe20000400000 */
[----:B--2---:R-:W-:-:S03]  /*3e10*/  I2FP.F32.S32 R17, R8 ;  /* 0x0000000800117245 */ /* 0x004fc60000201400 */
[----:B------:R-:W-:Y:S02]  /*3e20*/  FMUL R9, R3, R6 ;  /* 0x0000000603097220 */ /* 0x000fe40000400000 */
[----:B------:R-:W-:-:S04]  /*3e30*/  FFMA R18, R17, -1.5707962512969970703, R24 ;  /* 0xbfc90fda11127823 */ /* 0x000fc80000000018 */
[----:B------:R-:W-:-:S04]  /*3e40*/  FFMA R18, R17, -7.5497894158615963534e-08, R18 ;  /* 0xb3a2216811127823 */ /* 0x000fc80000000012 */
[----:B------:R-:W-:Y:S01]  /*3e50*/  FFMA R17, R17, -5.3903029534742383927e-15, R18 ;  /* 0xa7c234c511117823 */ /* 0x000fe20000000012 */
[----:B------:R-:W-:Y:S06]  /*3e60*/  @!P0 BRA `(.L_x_53) ;  /* 0x0000000000cc8947 */ /* 0x000fec0003800000 */
[----:B------:R-:W-:-:S13]  /*3e70*/  FSETP.NEU.AND P0, PT, |R24|, +INF , PT ;  /* 0x7f8000001800780b */ /* 0x000fda0003f0d200 */
[----:B------:R-:W-:Y:S01]  /*3e80*/  @!P0 FMUL R17, RZ, R24 ;  /* 0x00000018ff118220 */ /* 0x000fe20000400000 */
[----:B------:R-:W-:Y:S01]  /*3e90*/  @!P0 MOV R8, RZ ;  /* 0x000000ff00088202 */ /* 0x000fe20000000f00 */
[----:B------:R-:W-:Y:S06]  /*3ea0*/  @!P0 BRA `(.L_x_53) ;  /* 0x0000000000bc8947 */ /* 0x000fec0003800000 */
[----:B------:R-:W1:Y:S01]  /*3eb0*/  LDC.64 R22, c[0x4][RZ] ;  /* 0x01000000ff167b82 */ /* 0x000e620000000a00 */
[----:B------:R-:W-:Y:S01]  /*3ec0*/  SHF.L.U32 R0, R24, 0x8, RZ ;  /* 0x0000000818007819 */ /* 0x000fe200000006ff */
[----:B------:R-:W-:Y:S01]  /*3ed0*/  IMAD.MOV.U32 R3, RZ, RZ, RZ ;  /* 0x000000ffff037224 */ /* 0x000fe200078e00ff */
[----:B------:R-:W-:Y:S01]  /*3ee0*/  MOV R8, RZ ;  /* 0x000000ff00087202 */ /* 0x000fe20000000f00 */
[----:B------:R-:W-:Y:S01]  /*3ef0*/  UMOV UR4, URZ ;  /* 0x000000ff00047c82 */ /* 0x000fe20008000000 */
[----:B------:R-:W-:-:S07]  /*3f00*/  LOP3.LUT R17, R0, 0x80000000, RZ, 0xfc, !PT ;  /* 0x8000000000117812 */ /* 0x000fce00078efcff */
.L_x_54:
[----:B-1----:R-:W-:-:S06]  /*3f10*/  IMAD.WIDE.U32 R18, R3, 0x4, R22 ;  /* 0x0000000403127825 */ /* 0x002fcc00078e0016 */
[----:B--2---:R-:W2:Y:S01]  /*3f20*/  LDG.E.CONSTANT R18, desc[UR8][R18.64] ;  /* 0x0000000812127981 */ /* 0x004ea2000c1e9900 */
[C---:B------:R-:W-:Y:S02]  /*3f30*/  LEA R0, R3.reuse, R1, 0x2 ;  /* 0x0000000103007211 */ /* 0x040fe400078e10ff */
[----:B------:R-:W-:-:S04]  /*3f40*/  IADD3 R3, PT, PT, R3, 0x1, RZ ;  /* 0x0000000103037810 */ /* 0x000fc80007ffe0ff */
[----:B------:R-:W-:Y:S01]  /*3f50*/  ISETP.NE.AND P0, PT, R3, 0x6, PT ;  /* 0x000000060300780c */ /* 0x000fe20003f05270 */
[----:B--2---:R-:W-:-:S03]  /*3f60*/  IMAD.WIDE.U32 R20, R18, R17, RZ ;  /* 0x0000001112147225 */ /* 0x004fc600078e00ff */
[----:B------:R-:W-:-:S04]  /*3f70*/  IADD3 R5, P1, PT, R20, R8, RZ ;  /* 0x0000000814057210 */ /* 0x000fc80007f3e0ff */
[----:B------:R-:W-:Y:S01]  /*3f80*/  IADD3.X R8, PT, PT, R21, UR4, RZ, P1, !PT ;  /* 0x0000000415087c10 */ /* 0x000fe20008ffe4ff */
[----:B------:R2:W-:Y:S04]  /*3f90*/  STL [R0], R5 ;  /* 0x0000000500007387 */ /* 0x0005e80000100800 */
[----:B------:R-:W-:Y:S05]  /*3fa0*/  @P0 BRA `(.L_x_54) ;  /* 0xfffffffc00d80947 */ /* 0x000fea000383ffff */
[----:B--2---:R-:W-:Y:S01]  /*3fb0*/  SHF.R.U32.HI R5, RZ, 0x17, R24 ;  /* 0x00000017ff057819 */ /* 0x004fe20000011618 */
[----:B------:R1:W-:Y:S03]  /*3fc0*/  STL [R1+0x18], R8 ;  /* 0x0000180801007387 */ /* 0x0003e60000100800 */
[C---:B------:R-:W-:Y:S02]  /*3fd0*/  LOP3.LUT R0, R5.reuse, 0xe0, RZ, 0xc0, !PT ;  /* 0x000000e005007812 */ /* 0x040fe400078ec0ff */
[----:B------:R-:W-:Y:S02]  /*3fe0*/  LOP3.LUT P0, RZ, R5, 0x1f, RZ, 0xc0, !PT ;  /* 0x0000001f05ff7812 */ /* 0x000fe4000780c0ff */
[----:B------:R-:W-:-:S04]  /*3ff0*/  IADD3 R0, PT, PT, R0, -0x80, RZ ;  /* 0xffffff8000007810 */ /* 0x000fc80007ffe0ff */
[----:B------:R-:W-:-:S05]  /*4000*/  SHF.R.U32.HI R0, RZ, 0x5, R0 ;  /* 0x00000005ff007819 */ /* 0x000fca0000011600 */
[----:B------:R-:W-:-:S05]  /*4010*/  IMAD R17, R0, -0x4, R1 ;  /* 0xfffffffc00117824 */ /* 0x000fca00078e0201 */
[----:B------:R-:W2:Y:S04]  /*4020*/  LDL R0, [R17+0x18] ;  /* 0x0000180011007983 */ /* 0x000ea80000100800 */
[----:B------:R-:W2:Y:S04]  /*4030*/  LDL R3, [R17+0x14] ;  /* 0x0000140011037983 */ /* 0x000ea80000100800 */
[----:B------:R-:W3:Y:S01]  /*4040*/  @P0 LDL R6, [R17+0x10] ;  /* 0x0000100011060983 */ /* 0x000ee20000100800 */
[----:B------:R-:W-:Y:S01]  /*4050*/  LOP3.LUT R5, R5, 0x1f, RZ, 0xc0, !PT ;  /* 0x0000001f05057812 */ /* 0x000fe200078ec0ff */
[----:B------:R-:W-:Y:S01]  /*4060*/  UMOV UR10, 0x54442d19 ;  /* 0x54442d19000a7882 */ /* 0x000fe20000000000 */
[----:B------:R-:W-:-:S02]  /*4070*/  UMOV UR11, 0x3bf921fb ;  /* 0x3bf921fb000b7882 */ /* 0x000fc40000000000 */
[-C--:B--2---:R-:W-:Y:S02]  /*4080*/  @P0 SHF.L.W.U32.HI R0, R3, R5.reuse, R0 ;  /* 0x0000000503000219 */ /* 0x084fe40000010e00 */
[----:B---3--:R-:W-:Y:S02]  /*4090*/  @P0 SHF.L.W.U32.HI R3, R6, R5, R3 ;  /* 0x0000000506030219 */ /* 0x008fe40000010e03 */
[----:B------:R-:W-:Y:S02]  /*40a0*/  ISETP.GE.AND P0, PT, R24, RZ, PT ;  /* 0x000000ff1800720c */ /* 0x000fe40003f06270 */
[C-C-:B------:R-:W-:Y:S01]  /*40b0*/  SHF.L.W.U32.HI R5, R3.reuse, 0x2, R0.reuse ;  /* 0x0000000203057819 */ /* 0x140fe20000010e00 */
[----:B------:R-:W-:Y:S01]  /*40c0*/  IMAD.SHL.U32 R3, R3, 0x4, RZ ;  /* 0x0000000403037824 */ /* 0x000fe200078e00ff */
[----:B------:R-:W-:Y:S02]  /*40d0*/  SHF.R.U32.HI R0, RZ, 0x1e, R0 ;  /* 0x0000001eff007819 */ /* 0x000fe40000011600 */
[----:B------:R-:W-:-:S02]  /*40e0*/  SHF.R.S32.HI R6, RZ, 0x1f, R5 ;  /* 0x0000001fff067819 */ /* 0x000fc40000011405 */
[C---:B-1----:R-:W-:Y:S02]  /*40f0*/  LEA.HI R8, R5.reuse, R0, RZ, 0x1 ;  /* 0x0000000005087211 */ /* 0x042fe400078f08ff */
[C---:B------:R-:W-:Y:S02]  /*4100*/  LOP3.LUT R18, R6.reuse, R3, RZ, 0x3c, !PT ;  /* 0x0000000306127212 */ /* 0x040fe400078e3cff */
[----:B------:R-:W-:Y:S02]  /*4110*/  LOP3.LUT R19, R6, R5, RZ, 0x3c, !PT ;  /* 0x0000000506137212 */ /* 0x000fe400078e3cff */
[----:B------:R-:W-:Y:S02]  /*4120*/  LOP3.LUT R3, R5, R24, RZ, 0x3c, !PT ;  /* 0x0000001805037212 */ /* 0x000fe400078e3cff */
[----:B------:R-:W-:Y:S02]  /*4130*/  IADD3 R0, PT, PT, -R8, RZ, RZ ;  /* 0x000000ff08007210 */ /* 0x000fe40007ffe1ff */
[----:B------:R-:W1:Y:S01]  /*4140*/  I2F.F64.S64 R18, R18 ;  /* 0x0000001200127312 */ /* 0x000e620000301c00 */
[----:B------:R-:W-:-:S02]  /*4150*/  ISETP.GE.AND P1, PT, R3, RZ, PT ;  /* 0x000000ff0300720c */ /* 0x000fc40003f26270 */
[----:B------:R-:W-:Y:S01]  /*4160*/  @!P0 MOV R8, R0 ;  /* 0x0000000000088202 */ /* 0x000fe20000000f00 */
[----:B-1----:R-:W-:-:S10]  /*4170*/  DMUL R20, R18, UR10 ;  /* 0x0000000a12147c28 */ /* 0x002fd40008000000 */
[----:B------:R-:W1:Y:S02]  /*4180*/  F2F.F32.F64 R20, R20 ;  /* 0x0000001400147310 */ /* 0x000e640000301000 */
[----:B-1----:R-:W-:-:S07]  /*4190*/  FSEL R17, -R20, R20, !P1 ;  /* 0x0000001414117208 */ /* 0x002fce0004800100 */
.L_x_53:
[----:B------:R-:W-:Y:S05]  /*41a0*/  BSYNC.RECONVERGENT B0 ;  /* 0x0000000000007941 */ /* 0x000fea0003800200 */
.L_x_52:
[----:B------:R-:W-:Y:S01]  /*41b0*/  HFMA2 R3, -RZ, RZ, 1.9462890625, 0.0004794597625732421875 ;  /* 0x3fc90fdbff037431 */ /* 0x000fe200000001ff */
[----:B------:R-:W-:Y:S01]  /*41c0*/  LOP3.LUT R8, R8, 0x3, RZ, 0xc0, !PT ;  /* 0x0000000308087812 */ /* 0x000fe200078ec0ff */
[----:B------:R-:W-:Y:S01]  /*41d0*/  IMAD.MOV.U32 R6, RZ, RZ, 0x37cbac00 ;  /* 0x37cbac00ff067424 */ /* 0x000fe200078e00ff */
[----:B------:R-:W-:Y:S02]  /*41e0*/  MOV R18, 0x3c0885e4 ;  /* 0x3c0885e400127802 */ /* 0x000fe40000000f00 */
[----:B------:R-:W-:-:S05]  /*41f0*/  I2FP.F32.U32 R8, R8 ;  /* 0x0000000800087245 */ /* 0x000fca0000201000 */
[----:B------:R-:W-:-:S04]  /*4200*/  FFMA R8, R8, R3, -0.78539818525314331055 ;  /* 0xbf490fdb08087423 */ /* 0x000fc80000000003 */
[----:B------:R-:W-:Y:S01]  /*4210*/  FADD R8, R8, R17 ;  /* 0x0000001108087221 */ /* 0x000fe20000000000 */
[----:B------:R-:W-:-:S03]  /*4220*/  HFMA2 R17, -RZ, RZ, 1.541015625, -0.052001953125 ;  /* 0x3e2aaaa8ff117431 */ /* 0x000fc600000001ff */
[----:B------:R-:W-:-:S06]  /*4230*/  FMUL R0, R8, 0.63661974668502807617 ;  /* 0x3f22f98308007820 */ /* 0x000fcc0000400000 */
[----:B------:R-:W1:Y:S02]  /*4240*/  F2I.NTZ R0, R0 ;  /* 0x0000000000007305 */ /* 0x000e640000203100 */
[----:B-1----:R-:W-:Y:S02]  /*4250*/  I2FP.F32.S32 R3, R0 ;  /* 0x0000000000037245 */ /* 0x002fe40000201400 */
[C---:B------:R-:W-:Y:S02]  /*4260*/  LOP3.LUT R5, R0.reuse, 0x1, RZ, 0xc0, !PT ;  /* 0x0000000100057812 */ /* 0x040fe400078ec0ff */
[----:B------:R-:W-:Y:S01]  /*4270*/  IADD3 R0, PT, PT, R0, 0x1, RZ ;  /* 0x0000000100007810 */ /* 0x000fe20007ffe0ff */
[----:B------:R-:W-:Y:S01]  /*4280*/  FFMA R8, R3, -1.5707962512969970703, R8 ;  /* 0xbfc90fda03087823 */ /* 0x000fe20000000008 */
[----:B------:R-:W-:Y:S02]  /*4290*/  ISETP.NE.U32.AND P0, PT, R5, 0x1, PT ;  /* 0x000000010500780c */ /* 0x000fe40003f05070 */
[----:B------:R-:W-:Y:S01]  /*42a0*/  LOP3.LUT P1, RZ, R0, 0x2, RZ, 0xc0, !PT ;  /* 0x0000000200ff7812 */ /* 0x000fe2000782c0ff */
[----:B------:R-:W-:Y:S01]  /*42b0*/  FFMA R8, R3, -7.5497894158615963534e-08, R8 ;  /* 0xb3a2216803087823 */ /* 0x000fe20000000008 */
[----:B------:R-:W-:-:S02]  /*42c0*/  FSEL R18, R18, 0.041666727513074874878, !P0 ;  /* 0x3d2aaabb12127808 */ /* 0x000fc40004000000 */
[----:B------:R-:W-:Y:S01]  /*42d0*/  FSEL R17, -R17, -0.4999999701976776123, !P0 ;  /* 0xbeffffff11117808 */ /* 0x000fe20004000100 */
[C---:B------:R-:W-:Y:S01]  /*42e0*/  FMUL R3, R8.reuse, R8 ;  /* 0x0000000808037220 */ /* 0x040fe20000400000 */
[----:B------:R-:W-:-:S03]  /*42f0*/  FSEL R0, R8, 1, !P0 ;  /* 0x3f80000008007808 */ /* 0x000fc60004000000 */
[----:B------:R-:W-:-:S05]  /*4300*/  FFMA R5, R3, R6, -0.0013887860113754868507 ;  /* 0xbab607ed03057423 */ /* 0x000fca0000000006 */
[----:B------:R-:W-:Y:S01]  /*4310*/  FSEL R6, R5, -0.00019574658654164522886, P0 ;  /* 0xb94d415305067808 */ /* 0x000fe20000000000 */
[----:B------:R-:W-:-:S04]  /*4320*/  FFMA R5, R3, R0, RZ ;  /* 0x0000000003057223 */ /* 0x000fc800000000ff */
[----:B------:R-:W-:-:S04]  /*4330*/  FFMA R6, R3, R6, R18 ;  /* 0x0000000603067223 */ /* 0x000fc80000000012 */
[----:B------:R-:W-:-:S04]  /*4340*/  FFMA R6, R3, R6, R17 ;  /* 0x0000000603067223 */ /* 0x000fc80000000011 */
[----:B------:R-:W-:-:S04]  /*4350*/  FFMA R0, R5, R6, R0 ;  /* 0x0000000605007223 */ /* 0x000fc80000000000 */
[----:B------:R-:W-:-:S04]  /*4360*/  @P1 FADD R0, RZ, -R0 ;  /* 0x80000000ff001221 */ /* 0x000fc80000000000 */
[----:B------:R-:W-:Y:S01]  /*4370*/  FMUL R0, R9, R0 ;  /* 0x0000000009007220 */ /* 0x000fe20000400000 */
[----:B------:R-:W-:Y:S06]  /*4380*/  BRA `(.L_x_41) ;  /* 0x00000034005c7947 */ /* 0x000fec0003800000 */
.L_x_48:
[----:B------:R-:W-:-:S13]  /*4390*/  ISETP.NE.AND P0, PT, R9, 0x2, PT ;  /* 0x000000020900780c */ /* 0x000fda0003f05270 */
[----:B------:R-:W-:Y:S05]  /*43a0*/  @!P0 BRA `(.L_x_55) ;  /* 0x00000000001c8947 */ /* 0x000fea0003800000 */
[----:B------:R-:W-:Y:S01]  /*43b0*/  ISETP.NE.AND P0, PT, R9, 0x3, PT ;  /* 0x000000030900780c */ /* 0x000fe20003f05270 */
[----:B-----5:R-:W-:-:S12]  /*43c0*/  IMAD.MOV.U32 R0, RZ, RZ, R20 ;  /* 0x000000ffff007224 */ /* 0x020fd800078e0014 */
[----:B------:R-:W-:Y:S05]  /*43d0*/  @!P0 BRA `(.L_x_41) ;  /* 0x0000003400488947 */ /* 0x000fea0003800000 */
[----:B------:R-:W-:Y:S02]  /*43e0*/  ISETP.NE.AND P0, PT, R9, 0x4, PT ;  /* 0x000000040900780c */ /* 0x000fe40003f05270 */
[----:B------:R-:W-:-:S11]  /*43f0*/  MOV R0, R21 ;  /* 0x0000001500007202 */ /* 0x000fd60000000f00 */
[----:B------:R-:W-:Y:S05]  /*4400*/  @!P0 BRA `(.L_x_41) ;  /* 0x00000034003c8947 */ /* 0x000fea0003800000 */
[----:B------:R-:W-:Y:S05]  /*4410*/  BRA `(.L_x_50) ;  /* 0x0000002c00b07947 */ /* 0x000fea0003800000 */
.L_x_55:
[----:B-----5:R-:W-:Y:S01]  /*4420*/  IADD3 R0, PT, PT, R20, 0x1800000, RZ ;  /* 0x0180000014007810 */ /* 0x020fe20007ffe0ff */
[----:B------:R-:W-:Y:S03]  /*4430*/  BSSY.RECONVERGENT B0, `(.L_x_56) ;  /* 0x000000c000007945 */ /* 0x000fe60003800200 */
[----:B------:R-:W-:-:S04]  /*4440*/  LOP3.LUT R0, R0, 0x7f800000, RZ, 0xc0, !PT ;  /* 0x7f80000000007812 */ /* 0x000fc800078ec0ff */
[----:B------:R-:W-:-:S13]  /*4450*/  ISETP.GT.U32.AND P0, PT, R0, 0x1ffffff, PT ;  /* 0x01ffffff0000780c */ /* 0x000fda0003f04070 */
[----:B------:R-:W-:Y:S05]  /*4460*/  @P0 BRA `(.L_x_57) ;  /* 0x0000000000100947 */ /* 0x000fea0003800000 */
[----:B------:R-:W-:Y:S02]  /*4470*/  MOV R0, R20 ;  /* 0x0000001400007202 */ /* 0x000fe40000000f00 */
[----:B------:R-:W-:-:S07]  /*4480*/  MOV R6, 0x44a0 ;  /* 0x000044a000067802 */ /* 0x000fce0000000f00 */
[----:B0-----:R-:W-:Y:S05]  /*4490*/  CALL.REL.NOINC `($__internal_1_$__cuda_sm20_rcp_rn_f32_slowpath) ;  /* 0x00000190003c7944 */ /* 0x001fea0003c00000 */
[----:B------:R-:W-:Y:S05]  /*44a0*/  BRA `(.L_x_58) ;  /* 0x0000000000107947 */ /* 0x000fea0003800000 */
.L_x_57:
[----:B------:R-:W1:Y:S02]  /*44b0*/  MUFU.RCP R3, R20 ;  /* 0x0000001400037308 */ /* 0x000e640000001000 */
[----:B-1----:R-:W-:-:S04]  /*44c0*/  FFMA R0, R3, R20, -1 ;  /* 0xbf80000003007423 */ /* 0x002fc80000000014 */
[----:B------:R-:W-:-:S04]  /*44d0*/  FADD.FTZ R0, -R0, -RZ ;  /* 0x800000ff00007221 */ /* 0x000fc80000010100 */
[----:B------:R-:W-:-:S07]  /*44e0*/  FFMA R0, R3, R0, R3 ;  /* 0x0000000003007223 */ /* 0x000fce0000000003 */
.L_x_58:
[----:B------:R-:W-:Y:S05]  /*44f0*/  BSYNC.RECONVERGENT B0 ;  /* 0x0000000000007941 */ /* 0x000fea0003800200 */
.L_x_56:
[----:B------:R-:W-:Y:S05]  /*4500*/  BRA `(.L_x_41) ;  /* 0x0000003000fc7947 */ /* 0x000fea0003800000 */
.L_x_37:
        /* <DEDUP_REMOVED lines=9> */
[----:B------:R-:W1:Y:S02]  /*45a0*/  LDC R8, c[0x2][R0+0x188] ;  /* 0x0080620000087b82 */ /* 0x000e640000000800 */
[----:B-1----:R-:W-:-:S04]  /*45b0*/  SHF.R.S32.HI R9, RZ, 0x1f, R8 ;  /* 0x0000001fff097819 */ /* 0x002fc80000011408 */
.L_x_518:
[----:B------:R-:W-:Y:S05]  /*45c0*/  BRX R8 -0x45d0                                                           (*"BRANCH_TARGETS .L_x_519,.L_x_520,.L_x_50"*) ;  /* 0xffffffb8088c7949 */ /* 0x000fea000383ffff */
.L_x_520:
[----:B-----5:R-:W-:Y:S01]  /*45d0*/  FADD R0, -R21, R20 ;  /* 0x0000001415007221 */ /* 0x020fe20000000100 */
[----:B------:R-:W-:Y:S06]  /*45e0*/  BRA `(.L_x_41) ;  /* 0x0000003000c47947 */ /* 0x000fec0003800000 */
.L_x_519:
[----:B-----5:R-:W-:Y:S01]  /*45f0*/  FADD R0, R21, R20 ;  /* 0x0000001415007221 */ /* 0x020fe20000000000 */
[----:B------:R-:W-:Y:S06]  /*4600*/  BRA `(.L_x_41) ;  /* 0x0000003000bc7947 */ /* 0x000fec0003800000 */
.L_x_61:
[----:B------:R-:W-:-:S04]  /*4610*/  MOV R0, 0xfffffff9 ;  /* 0xfffffff900007802 */ /* 0x000fc80000000f00 */
[----:B------:R-:W-:-:S04]  /*4620*/  VIADDMNMX.U32 R0, R9, R0, 0x3, PT ;  /* 0x0000000309007446 */ /* 0x000fc80003800000 */
[----:B------:R-:W-:-:S04]  /*4630*/  SHF.L.U32 R0, R0, 0x2, RZ ;  /* 0x0000000200007819 */ /* 0x000fc800000006ff */
[----:B------:R-:W1:Y:S02]  /*4640*/  LDC R8, c[0x2][R0+0x194] ;  /* 0x0080650000087b82 */ /* 0x000e640000000800 */
[----:B-1----:R-:W-:-:S04]  /*4650*/  SHF.R.S32.HI R9, RZ, 0x1f, R8 ;  /* 0x0000001fff097819 */ /* 0x002fc80000011408 */
.L_x_522:
[----:B------:R-:W-:Y:S05]  /*4660*/  BRX R8 -0x4670                                                           (*"BRANCH_TARGETS .L_x_523,.L_x_524,.L_x_525,.L_x_50"*) ;  /* 0xffffffb808647949 */ /* 0x000fea000383ffff */
.L_x_525:
[----:B-----5:R-:W-:Y:S01]  /*4670*/  FMUL R0, R21, R20 ;  /* 0x0000001415007220 */ /* 0x020fe20000400000 */
[----:B------:R-:W-:Y:S06]  /*4680*/  BRA `(.L_x_41) ;  /* 0x00000030009c7947 */ /* 0x000fec0003800000 */
.L_x_524:
[----:B-----5:R-:W-:Y:S01]  /*4690*/  FADD R0, R3, R20 ;  /* 0x0000001403007221 */ /* 0x020fe20000000000 */
[----:B------:R-:W-:Y:S06]  /*46a0*/  BRA `(.L_x_41) ;  /* 0x0000003000947947 */ /* 0x000fec0003800000 */
.L_x_523:
[----:B-----5:R-:W-:Y:S01]  /*46b0*/  FADD R0, R21, -R20 ;  /* 0x8000001415007221 */ /* 0x020fe20000000000 */
[----:B------:R-:W-:Y:S06]  /*46c0*/  BRA `(.L_x_41) ;  /* 0x00000030008c7947 */ /* 0x000fec0003800000 */
.L_x_60:
[----:B------:R-:W-:-:S13]  /*46d0*/  ISETP.GT.AND P0, PT, R9, 0xc, PT ;  /* 0x0000000c0900780c */ /* 0x000fda0003f04270 */
[----:B------:R-:W-:Y:S05]  /*46e0*/  @P0 BRA `(.L_x_62) ;  /* 0x0000000000980947 */ /* 0x000fea0003800000 */
[----:B------:R-:W-:-:S05]  /*46f0*/  IMAD.MOV.U32 R0, RZ, RZ, -0xa ;  /* 0xfffffff6ff007424 */ /* 0x000fca00078e00ff */
[----:B------:R-:W-:-:S04]  /*4700*/  VIADDMNMX.U32 R0, R9, R0, 0x3, PT ;  /* 0x0000000309007446 */ /* 0x000fc80003800000 */
[----:B------:R-:W-:-:S04]  /*4710*/  SHF.L.U32 R0, R0, 0x2, RZ ;  /* 0x0000000200007819 */ /* 0x000fc800000006ff */
[----:B------:R-:W1:Y:S02]  /*4720*/  LDC R8, c[0x2][R0+0x1a4] ;  /* 0x0080690000087b82 */ /* 0x000e640000000800 */
[----:B-1----:R-:W-:-:S04]  /*4730*/  SHF.R.S32.HI R9, RZ, 0x1f, R8 ;  /* 0x0000001fff097819 */ /* 0x002fc80000011408 */
.L_x_527:
[----:B------:R-:W-:Y:S05]  /*4740*/  BRX R8 -0x4750                                                           (*"BRANCH_TARGETS .L_x_528,.L_x_529,.L_x_530,.L_x_50"*) ;  /* 0xffffffb8082c7949 */ /* 0x000fea000383ffff */
.L_x_530:
[----:B-----5:R-:W1:Y:S01]  /*4750*/  MUFU.RCP R3, R20 ;  /* 0x0000001400037308 */ /* 0x020e620000001000 */
[----:B------:R-:W-:Y:S07]  /*4760*/  BSSY.RECONVERGENT B4, `(.L_x_63) ;  /* 0x000000c000047945 */ /* 0x000fee0003800200 */
[----:B------:R-:W2:Y:S01]  /*4770*/  FCHK P0, R21, R20 ;  /* 0x0000001415007302 */ /* 0x000ea20000000000 */
[----:B-1----:R-:W-:-:S04]  /*4780*/  FFMA R0, R3, -R20, 1 ;  /* 0x3f80000003007423 */ /* 0x002fc80000000814 */
[----:B------:R-:W-:-:S04]  /*4790*/  FFMA R0, R0, R3, R3 ;  /* 0x0000000300007223 */ /* 0x000fc80000000003 */
[----:B------:R-:W-:-:S04]  /*47a0*/  FFMA R6, R0, R21, RZ ;  /* 0x0000001500067223 */ /* 0x000fc800000000ff */
[----:B------:R-:W-:-:S04]  /*47b0*/  FFMA R3, R6, -R20, R21 ;  /* 0x8000001406037223 */ /* 0x000fc80000000015 */
[----:B------:R-:W-:Y:S01]  /*47c0*/  FFMA R0, R0, R3, R6 ;  /* 0x0000000300007223 */ /* 0x000fe20000000006 */
[----:B--2---:R-:W-:Y:S06]  /*47d0*/  @!P0 BRA `(.L_x_64) ;  /* 0x0000000000108947 */ /* 0x004fec0003800000 */
[----:B------:R-:W-:Y:S02]  /*47e0*/  MOV R3, R21 ;  /* 0x0000001500037202 */ /* 0x000fe40000000f00 */
[----:B------:R-:W-:Y:S02]  /*47f0*/  MOV R0, R20 ;  /* 0x0000001400007202 */ /* 0x000fe40000000f00 */
[----:B------:R-:W-:-:S07]  /*4800*/  MOV R8, 0x4820 ;  /* 0x0000482000087802 */ /* 0x000fce0000000f00 */
[----:B0-----:R-:W-:Y:S05]  /*4810*/  CALL.REL.NOINC `($__internal_3_$__cuda_sm3x_div_rn_noftz_f32_slowpath) ;  /* 0x00000190008c7944 */ /* 0x001fea0003c00000 */
.L_x_64:
[----:B------:R-:W-:Y:S05]  /*4820*/  BSYNC.RECONVERGENT B4 ;  /* 0x0000000000047941 */ /* 0x000fea0003800200 */
.L_x_63:
[----:B------:R-:W-:Y:S05]  /*4830*/  BRA `(.L_x_41) ;  /* 0x0000003000307947 */ /* 0x000fea0003800000 */
.L_x_528:
[----:B-----5:R-:W-:Y:S01]  /*4840*/  FMUL R0, R3, R20 ;  /* 0x0000001403007220 */ /* 0x020fe20000400000 */
[----:B------:R-:W-:Y:S06]  /*4850*/  BRA `(.L_x_41) ;  /* 0x0000003000287947 */ /* 0x000fec0003800000 */
.L_x_529:
        /* <DEDUP_REMOVED lines=9> */
[----:B------:R-:W-:Y:S01]  /*48f0*/  IMAD.MOV.U32 R3, RZ, RZ, R20 ;  /* 0x000000ffff037224 */ /* 0x000fe200078e0014 */
[----:B------:R-:W-:Y:S02]  /*4900*/  MOV R0, R21 ;  /* 0x0000001500007202 */ /* 0x000fe40000000f00 */
[----:B------:R-:W-:-:S07]  /*4910*/  MOV R8, 0x4930 ;  /* 0x0000493000087802 */ /* 0x000fce0000000f00 */
[----:B0-----:R-:W-:Y:S05]  /*4920*/  CALL.REL.NOINC `($__internal_3_$__cuda_sm3x_div_rn_noftz_f32_slowpath) ;  /* 0x0000019000487944 */ /* 0x001fea0003c00000 */
.L_x_66:
[----:B------:R-:W-:Y:S05]  /*4930*/  BSYNC.RECONVERGENT B4 ;  /* 0x0000000000047941 */ /* 0x000fea0003800200 */
.L_x_65:
[----:B------:R-:W-:Y:S05]  /*4940*/  BRA `(.L_x_41) ;  /* 0x0000002c00ec7947 */ /* 0x000fea0003800000 */
.L_x_62:
[----:B------:R-:W-:-:S04]  /*4950*/  MOV R6, 0xfffffff3 ;  /* 0xfffffff300067802 */ /* 0x000fc80000000f00 */
[----:B-----5:R-:W-:-:S04]  /*4960*/  VIADDMNMX.U32 R3, R9, R6, 0x3, PT ;  /* 0x0000000309037446 */ /* 0x020fc80003800006 */
[----:B------:R-:W-:-:S04]  /*4970*/  SHF.L.U32 R3, R3, 0x2, RZ ;  /* 0x0000000203037819 */ /* 0x000fc800000006ff */
[----:B------:R-:W1:Y:S02]  /*4980*/  LDC R8, c[0x2][R3+0x1b4] ;  /* 0x00806d0003087b82 */ /* 0x000e640000000800 */
[----:B-1----:R-:W-:-:S04]  /*4990*/  SHF.R.S32.HI R9, RZ, 0x1f, R8 ;  /* 0x0000001fff097819 */ /* 0x002fc80000011408 */
.L_x_532:
[----:B------:R-:W-:Y:S05]  /*49a0*/  BRX R8 -0x49b0                                                           (*"BRANCH_TARGETS .L_x_533,.L_x_534,.L_x_535,.L_x_50"*) ;  /* 0xffffffb408947949 */ /* 0x000fea000383ffff */
.L_x_535:
[C---:B------:R-:W-:Y:S01]  /*49b0*/  FMUL R3, |R20|.reuse, 16777216 ;  /* 0x4b80000014037820 */ /* 0x040fe20000400200 */
[----:B------:R-:W-:Y:S01]  /*49c0*/  FSETP.GEU.AND P0, PT, |R20|, 1.175494350822287508e-38, PT ;  /* 0x008000001400780b */ /* 0x000fe20003f0e200 */
[----:B------:R-:W-:-:S03]  /*49d0*/  HFMA2 R24, -RZ, RZ, 0.771484375, 0.21533203125 ;  /* 0x3a2c32e4ff187431 */ /* 0x000fc600000001ff */
[----:B------:R-:W-:-:S05]  /*49e0*/  FSEL R6, R3, |R20|, !P0 ;  /* 0x4000001403067208 */ /* 0x000fca0004000000 */
[----:B------:R-:W-:-:S05]  /*49f0*/  VIADD R3, R6, 0xc0cafb0d ;  /* 0xc0cafb0d06037836 */ /* 0x000fca0000000000 */
[----:B------:R-:W-:-:S04]  /*4a00*/  LOP3.LUT R5, R3, 0xff800000, RZ, 0xc0, !PT ;  /* 0xff80000003057812 */ /* 0x000fc800078ec0ff */
[----:B------:R-:W-:Y:S02]  /*4a10*/  IADD3 R3, PT, PT, -R5, R6, RZ ;  /* 0x0000000605037210 */ /* 0x000fe40007ffe1ff */
[----:B------:R-:W-:-:S03]  /*4a20*/  I2FP.F32.S32 R6, R5 ;  /* 0x0000000500067245 */ /* 0x000fc60000201400 */
[C---:B------:R-:W-:Y:S01]  /*4a30*/  FADD R9, R3.reuse, 1 ;  /* 0x3f80000003097421 */ /* 0x040fe20000000000 */
[----:B------:R-:W-:Y:S01]  /*4a40*/  FADD R8, R3, -1 ;  /* 0xbf80000003087421 */ /* 0x000fe20000000000 */
[----:B------:R-:W-:-:S03]  /*4a50*/  FSEL R3, RZ, -24, P0 ;  /* 0xc1c00000ff037808 */ /* 0x000fc60000000000 */
[----:B------:R-:W-:Y:S01]  /*4a60*/  FADD R18, R8, R8 ;  /* 0x0000000808127221 */ /* 0x000fe20000000000 */
[----:B------:R-:W1:Y:S01]  /*4a70*/  MUFU.RCP R9, R9 ;  /* 0x0000000900097308 */ /* 0x000e620000001000 */
[----:B------:R-:W-:Y:S02]  /*4a80*/  FFMA R3, R6, 1.1920928955078125e-07, R3 ;  /* 0x3400000006037823 */ /* 0x000fe40000000003 */
[----:B-1----:R-:W-:-:S04]  /*4a90*/  FMUL R18, R9, R18 ;  /* 0x0000001209127220 */ /* 0x002fc80000400000 */
[----:B------:R-:W-:Y:S01]  /*4aa0*/  FADD R6, R8, -R18 ;  /* 0x8000001208067221 */ /* 0x000fe20000000000 */
[C---:B------:R-:W-:Y:S01]  /*4ab0*/  FMUL R5, R18.reuse, R18 ;  /* 0x0000001212057220 */ /* 0x040fe20000400000 */
[----:B------:R-:W-:Y:S02]  /*4ac0*/  FFMA R22, R18, 1.4426950216293334961, R3 ;  /* 0x3fb8aa3b12167823 */ /* 0x000fe40000000003 */
[----:B------:R-:W-:Y:S01]  /*4ad0*/  FADD R17, R6, R6 ;  /* 0x0000000606117221 */ /* 0x000fe20000000000 */
[----:B------:R-:W-:Y:S01]  /*4ae0*/  FFMA R6, R5, R24, 0.0032181653659790754318 ;  /* 0x3b52e7db05067423 */ /* 0x000fe20000000018 */
[----:B------:R-:W-:Y:S02]  /*4af0*/  FADD R3, R3, -R22 ;  /* 0x8000001603037221 */ /* 0x000fe40000000000 */
[----:B------:R-:W-:Y:S01]  /*4b00*/  FFMA R8, R8, -R18, R17 ;  /* 0x8000001208087223 */ /* 0x000fe20000000011 */
[----:B------:R-:W-:Y:S01]  /*4b10*/  FFMA R6, R5, R6, 0.018033718690276145935 ;  /* 0x3c93bb7305067423 */ /* 0x000fe20000000006 */
[----:B------:R-:W-:-:S02]  /*4b20*/  FFMA R3, R18, 1.4426950216293334961, R3 ;  /* 0x3fb8aa3b12037823 */ /* 0x000fc40000000003 */
[----:B------:R-:W-:Y:S01]  /*4b30*/  FMUL R8, R9, R8 ;  /* 0x0000000809087220 */ /* 0x000fe20000400000 */
[----:B------:R-:W-:-:S03]  /*4b40*/  FFMA R6, R5, R6, 0.12022458761930465698 ;  /* 0x3df6384f05067423 */ /* 0x000fc60000000006 */
[----:B------:R-:W-:Y:S01]  /*4b50*/  FFMA R3, R8, 1.4426950216293334961, R3 ;  /* 0x3fb8aa3b08037823 */ /* 0x000fe20000000003 */
[----:B------:R-:W-:-:S03]  /*4b60*/  FMUL R5, R5, R6 ;  /* 0x0000000605057220 */ /* 0x000fc60000400000 */
[----:B------:R-:W-:Y:S01]  /*4b70*/  FFMA R3, R18, 1.9251366722983220825e-08, R3 ;  /* 0x32a55e3412037823 */ /* 0x000fe20000000003 */
[----:B------:R-:W-:-:S04]  /*4b80*/  FMUL R6, R5, 3 ;  /* 0x4040000005067820 */ /* 0x000fc80000400000 */
[----:B------:R-:W-:-:S04]  /*4b90*/  FFMA R6, R8, R6, R3 ;  /* 0x0000000608067223 */ /* 0x000fc80000000003 */
[----:B------:R-:W-:-:S04]  /*4ba0*/  FFMA R5, R18, R5, R6 ;  /* 0x0000000512057223 */ /* 0x000fc80000000006 */
[----:B------:R-:W-:-:S04]  /*4bb0*/  FADD R6, R22, R5 ;  /* 0x0000000516067221 */ /* 0x000fc80000000000 */
[----:B------:R-:W-:Y:S01]  /*4bc0*/  FMUL R9, R6, R21 ;  /* 0x0000001506097220 */ /* 0x000fe20000400000 */
[----:B------:R-:W-:-:S03]  /*4bd0*/  FADD R22, -R22, R6 ;  /* 0x0000000616167221 */ /* 0x000fc60000000100 */
[----:B------:R-:W1:Y:S01]  /*4be0*/  FRND R8, R9 ;  /* 0x0000000900087307 */ /* 0x000e620000201000 */
[----:B------:R-:W-:Y:S01]  /*4bf0*/  FADD R22, R5, -R22 ;  /* 0x8000001605167221 */ /* 0x000fe20000000000 */
[-C--:B------:R-:W-:Y:S01]  /*4c00*/  FFMA R3, R6, R21.reuse, -R9 ;  /* 0x0000001506037223 */ /* 0x080fe20000000809 */
[----:B------:R-:W-:Y:S02]  /*4c10*/  MOV R5, 0x391fcb8e ;  /* 0x391fcb8e00057802 */ /* 0x000fe40000000f00 */
[C---:B------:R-:W-:Y:S01]  /*4c20*/  FSETP.GT.AND P1, PT, |R9|.reuse, 152, PT ;  /* 0x431800000900780b */ /* 0x040fe20003f24200 */
[----:B------:R-:W-:Y:S01]  /*4c30*/  FFMA R3, R22, R21, R3 ;  /* 0x0000001516037223 */ /* 0x000fe20000000003 */
[C---:B------:R-:W-:Y:S01]  /*4c40*/  FSETP.GEU.AND P2, PT, R9.reuse, RZ, PT ;  /* 0x000000ff0900720b */ /* 0x040fe20003f4e000 */
[----:B------:R-:W2:Y:S01]  /*4c50*/  F2I.NTZ R17, R9 ;  /* 0x0000000900117305 */ /* 0x000ea20000203100 */
[----:B-1----:R-:W-:Y:S01]  /*4c60*/  FADD R6, R9, -R8 ;  /* 0x8000000809067221 */ /* 0x002fe20000000000 */
[----:B------:R-:W-:-:S03]  /*4c70*/  FSETP.GT.AND P0, PT, R8, RZ, PT ;  /* 0x000000ff0800720b */ /* 0x000fc60003f04000 */
[----:B------:R-:W-:Y:S01]  /*4c80*/  FADD R6, R3, R6 ;  /* 0x0000000603067221 */ /* 0x000fe20000000000 */
[----:B------:R-:W-:Y:S02]  /*4c90*/  SEL R8, RZ, 0x83000000, P0 ;  /* 0x83000000ff087807 */ /* 0x000fe40000000000 */
[----:B------:R-:W-:Y:S01]  /*4ca0*/  FSETP.NEU.AND P0, PT, R21, RZ, PT ;  /* 0x000000ff1500720b */ /* 0x000fe20003f0d000 */
[----:B------:R-:W-:-:S03]  /*4cb0*/  FFMA R3, R6, R5, 0.0013391353422775864601 ;  /* 0x3aaf85ed06037423 */ /* 0x000fc60000000005 */
[----:B------:R-:W-:Y:S01]  /*4cc0*/  FSETP.EQ.OR P0, PT, R20, 1, !P0 ;  /* 0x3f8000001400780b */ /* 0x000fe20004702400 */
[----:B------:R-:W-:-:S04]  /*4cd0*/  FFMA R3, R6, R3, 0.0096188392490148544312 ;  /* 0x3c1d985606037423 */ /* 0x000fc80000000003 */
[----:B------:R-:W-:-:S04]  /*4ce0*/  FFMA R3, R6, R3, 0.055503588169813156128 ;  /* 0x3d6357bb06037423 */ /* 0x000fc80000000003 */
[----:B------:R-:W-:Y:S01]  /*4cf0*/  FFMA R5, R6, R3, 0.24022644758224487305 ;  /* 0x3e75fdec06057423 */ /* 0x000fe20000000003 */
[----:B------:R-:W-:-:S03]  /*4d00*/  FMUL R3, R21, 0.5 ;  /* 0x3f00000015037820 */ /* 0x000fc60000400000 */
[----:B------:R-:W-:-:S03]  /*4d10*/  FFMA R5, R6, R5, 0.69314718246459960938 ;  /* 0x3f31721806057423 */ /* 0x000fc60000000005 */
[----:B------:R-:W1:Y:S01]  /*4d20*/  FRND.TRUNC R3, R3 ;  /* 0x0000000300037307 */ /* 0x000e62000020d000 */
[----:B------:R-:W-:Y:S01]  /*4d30*/  FFMA R5, R6, R5, 1 ;  /* 0x3f80000006057423 */ /* 0x000fe20000000005 */
[----:B------:R-:W-:Y:S01]  /*4d40*/  VIADD R6, R8, 0x7f000000 ;  /* 0x7f00000008067836 */ /* 0x000fe20000000000 */
[----:B--2---:R-:W-:-:S03]  /*4d50*/  LEA R8, R17, -R8, 0x17 ;  /* 0x8000000811087211 */ /* 0x004fc600078eb8ff */
[----:B------:R-:W-:-:S04]  /*4d60*/  FMUL R5, R5, R6 ;  /* 0x0000000605057220 */ /* 0x000fc80000400000 */
[----:B------:R-:W-:Y:S01]  /*4d70*/  FMUL R5, R5, R8 ;  /* 0x0000000805057220 */ /* 0x000fe20000400000 */
[----:B------:R-:W-:Y:S01]  /*4d80*/  @P1 FSEL R5, RZ, +INF , !P2 ;  /* 0x7f800000ff051808 */ /* 0x000fe20005000000 */
[----:B-1----:R-:W-:Y:S01]  /*4d90*/  FADD R6, R3, R3 ;  /* 0x0000000303067221 */ /* 0x002fe20000000000 */
[----:B------:R-:W-:Y:S06]  /*4da0*/  @P0 BRA `(.L_x_41) ;  /* 0x0000002800d40947 */ /* 0x000fec0003800000 */
[----:B------:R-:W-:-:S04]  /*4db0*/  FSETP.NAN.AND P0, PT, |R21|, |R21|, PT ;  /* 0x400000151500720b */ /* 0x000fc80003f08200 */
[----:B------:R-:W-:-:S13]  /*4dc0*/  FSETP.NUM.AND P0, PT, |R20|, |R20|, !P0 ;  /* 0x400000141400720b */ /* 0x000fda0004707200 */
[----:B------:R-:W-:Y:S01]  /*4dd0*/  @!P0 FADD R0, R21, R20 ;  /* 0x0000001415008221 */ /* 0x000fe20000000000 */
[----:B------:R-:W-:Y:S06]  /*4de0*/  @!P0 BRA `(.L_x_41) ;  /* 0x0000002800c48947 */ /* 0x000fec0003800000 */
[----:B------:R-:W-:Y:S01]  /*4df0*/  FSETP.NEU.AND P0, PT, |R20|, +INF , PT ;  /* 0x7f8000001400780b */ /* 0x000fe20003f0d200 */
[----:B------:R-:W-:-:S03]  /*4e00*/  FADD R6, -R6, R21 ;  /* 0x0000001506067221 */ /* 0x000fc60000000100 */
[----:B------:R-:W-:-:S04]  /*4e10*/  FSETP.NEU.AND P0, PT, R20, RZ, P0 ;  /* 0x000000ff1400720b */ /* 0x000fc8000070d000 */
[----:B------:R-:W-:Y:S02]  /*4e20*/  FSETP.GEU.OR P1, PT, R21, RZ, P0 ;  /* 0x000000ff1500720b */ /* 0x000fe4000072e400 */
[----:B------:R-:W-:-:S07]  /*4e30*/  FSETP.NEU.AND P2, PT, |R6|, 1, !P0 ;  /* 0x3f8000000600780b */ /* 0x000fce000474d200 */
[----:B------:R-:W-:-:S05]  /*4e40*/  @!P0 FADD R3, R20, R20 ;  /* 0x0000001414038221 */ /* 0x000fca0000000000 */
[----:B------:R-:W-:-:S04]  /*4e50*/  @!P1 LOP3.LUT R3, R3, 0x7f800000, RZ, 0x3c, !PT ;  /* 0x7f80000003039812 */ /* 0x000fc800078e3cff */
[----:B------:R-:W-:-:S04]  /*4e60*/  @P2 LOP3.LUT R3, R3, 0x7fffffff, RZ, 0xc0, !PT ;  /* 0x7fffffff03032812 */ /* 0x000fc800078ec0ff */
[----:B------:R-:W-:Y:S01]  /*4e70*/  @!P0 MOV R0, R3 ;  /* 0x0000000300008202 */ /* 0x000fe20000000f00 */
[----:B------:R-:W-:Y:S06]  /*4e80*/  @!P0 BRA `(.L_x_41) ;  /* 0x00000028009c8947 */ /* 0x000fec0003800000 */
[----:B------:R-:W-:Y:S02]  /*4e90*/  FSETP.NEU.AND P0, PT, |R21|, +INF , PT ;  /* 0x7f8000001500780b */ /* 0x000fe40003f0d200 */
[----:B------:R-:W-:-:S13]  /*4ea0*/  FSETP.EQ.AND P1, PT, R20, -1, PT ;  /* 0xbf8000001400780b */ /* 0x000fda0003f22000 */
[----:B------:R-:W-:Y:S05]  /*4eb0*/  @!P0 BRA P1, `(.L_x_41) ;  /* 0x0000002800908947 */ /* 0x000fea0000800000 */
[----:B------:R-:W-:Y:S02]  /*4ec0*/  FSETP.GEU.AND P0, PT, R20, RZ, PT ;  /* 0x000000ff1400720b */ /* 0x000fe40003f0e000 */
[----:B------:R-:W-:-:S11]  /*4ed0*/  MOV R0, R5 ;  /* 0x0000000500007202 */ /* 0x000fd60000000f00 */
[----:B------:R-:W-:Y:S05]  /*4ee0*/  @P0 BRA `(.L_x_41) ;  /* 0x0000002800840947 */ /* 0x000fea0003800000 */
[----:B------:R-:W1:Y:S01]  /*4ef0*/  FRND.FLOOR R0, R21 ;  /* 0x0000001500007307 */ /* 0x000e620000205000 */
[----:B------:R-:W-:Y:S02]  /*4f00*/  FSETP.NEU.AND P1, PT, |R6|, 1, PT ;  /* 0x3f8000000600780b */ /* 0x000fe40003f2d200 */
[----:B-1----:R-:W-:Y:S02]  /*4f10*/  FSETP.NEU.AND P0, PT, R21, R0, PT ;  /* 0x000000001500720b */ /* 0x002fe40003f0d000 */
[----:B------:R-:W-:-:S04]  /*4f20*/  FSEL R0, R5, -R5, P1 ;  /* 0x8000000505007208 */ /* 0x000fc80000800000 */
[----:B------:R-:W-:Y:S01]  /*4f30*/  FSEL R0, R0, +QNAN , !P0 ;  /* 0x7fffffff00007808 */ /* 0x000fe20004000000 */
[----:B------:R-:W-:Y:S06]  /*4f40*/  BRA `(.L_x_41) ;  /* 0x00000028006c7947 */ /* 0x000fec0003800000 */
.L_x_533:
[C---:B------:R-:W-:Y:S01]  /*4f50*/  FMUL R3, R20.reuse, 8388608 ;  /* 0x4b00000014037820 */ /* 0x040fe20000400000 */
[----:B------:R-:W-:Y:S01]  /*4f60*/  FSETP.GEU.AND P0, PT, R20, 1.175494350822287508e-38, PT ;  /* 0x008000001400780b */ /* 0x000fe20003f0e000 */
[----:B------:R-:W-:-:S03]  /*4f70*/  HFMA2 R5, -RZ, RZ, 1.5048828125, 33.21875 ;  /* 0x3e055027ff057431 */ /* 0x000fc600000001ff */
[----:B------:R-:W-:-:S04]  /*4f80*/  FSEL R3, R3, R20, !P0 ;  /* 0x0000001403037208 */ /* 0x000fc80004000000 */
[C---:B------:R-:W-:Y:S01]  /*4f90*/  FSETP.NEU.AND P1, PT, R3.reuse, RZ, PT ;  /* 0x000000ff0300720b */ /* 0x040fe20003f2d000 */
[----:B------:R-:W-:-:S05]  /*4fa0*/  VIADD R0, R3, 0xc0d55555 ;  /* 0xc0d5555503007836 */ /* 0x000fca0000000000 */
[----:B------:R-:W-:-:S04]  /*4fb0*/  LOP3.LUT R6, R0, 0xff800000, RZ, 0xc0, !PT ;  /* 0xff80000000067812 */ /* 0x000fc800078ec0ff */
[----:B------:R-:W-:-:S05]  /*4fc0*/  IADD3 R0, PT, PT, R3, -R6, RZ ;  /* 0x8000000603007210 */ /* 0x000fca0007ffe0ff */
[----:B------:R-:W-:Y:S01]  /*4fd0*/  FADD R8, R0, -1 ;  /* 0xbf80000000087421 */ /* 0x000fe20000000000 */
[----:B------:R-:W-:Y:S02]  /*4fe0*/  FSEL R0, RZ, -23, P0 ;  /* 0xc1b80000ff007808 */ /* 0x000fe40000000000 */
[----:B------:R-:W-:Y:S01]  /*4ff0*/  ISETP.GT.U32.AND P0, PT, R3, 0x7f7fffff, PT ;  /* 0x7f7fffff0300780c */ /* 0x000fe20003f04070 */
[----:B------:R-:W-:-:S04]  /*5000*/  FFMA R5, R8, -R5, 0.14084610342979431152 ;  /* 0x3e1039f608057423 */ /* 0x000fc80000000805 */
[----:B------:R-:W-:-:S04]  /*5010*/  FFMA R5, R8, R5, -0.12148627638816833496 ;  /* 0xbdf8cdcc08057423 */ /* 0x000fc80000000005 */
[----:B------:R-:W-:-:S04]  /*5020*/  FFMA R5, R8, R5, 0.13980610668659210205 ;  /* 0x3e0f295508057423 */ /* 0x000fc80000000005 */
[----:B------:R-:W-:-:S04]  /*5030*/  FFMA R5, R8, R5, -0.16684235632419586182 ;  /* 0xbe2ad8b908057423 */ /* 0x000fc80000000005 */
[----:B------:R-:W-:-:S04]  /*5040*/  FFMA R5, R8, R5, 0.20012299716472625732 ;  /* 0x3e4ced0b08057423 */ /* 0x000fc80000000005 */
[----:B------:R-:W-:-:S04]  /*5050*/  FFMA R5, R8, R5, -0.24999669194221496582 ;  /* 0xbe7fff2208057423 */ /* 0x000fc80000000005 */
[----:B------:R-:W-:-:S04]  /*5060*/  FFMA R5, R8, R5, 0.33333182334899902344 ;  /* 0x3eaaaa7808057423 */ /* 0x000fc80000000005 */
[C---:B------:R-:W-:Y:S01]  /*5070*/  FFMA R9, R8.reuse, R5, -0.5 ;  /* 0xbf00000008097423 */ /* 0x040fe20000000005 */
[----:B------:R-:W-:Y:S02]  /*5080*/  I2FP.F32.S32 R5, R6 ;  /* 0x0000000600057245 */ /* 0x000fe40000201400 */
[----:B------:R-:W-:Y:S01]  /*5090*/  MOV R6, 0x7f800000 ;  /* 0x7f80000000067802 */ /* 0x000fe20000000f00 */
[C---:B------:R-:W-:Y:S02]  /*50a0*/  FMUL R9, R8.reuse, R9 ;  /* 0x0000000908097220 */ /* 0x040fe40000400000 */
[----:B------:R-:W-:Y:S02]  /*50b0*/  FFMA R0, R5, 1.1920928955078125e-07, R0 ;  /* 0x3400000005007823 */ /* 0x000fe40000000000 */
[----:B------:R-:W-:-:S04]  /*50c0*/  FFMA R9, R8, R9, R8 ;  /* 0x0000000908097223 */ /* 0x000fc80000000008 */
[----:B------:R-:W-:Y:S01]  /*50d0*/  FFMA R0, R0, 0.69314718246459960938, R9 ;  /* 0x3f31721800007823 */ /* 0x000fe20000000009 */
[----:B------:R-:W-:-:S05]  /*50e0*/  @P0 FFMA R0, R3, R6, +INF ;  /* 0x7f80000003000423 */ /* 0x000fca0000000006 */
[----:B------:R-:W-:Y:S01]  /*50f0*/  FSEL R0, R0, -INF , P1 ;  /* 0xff80000000007808 */ /* 0x000fe20000800000 */
[----:B------:R-:W-:Y:S06]  /*5100*/  BRA `(.L_x_41) ;  /* 0x0000002400fc7947 */ /* 0x000fec0003800000 */
.L_x_534:
[----:B------:R-:W-:Y:S02]  /*5110*/  HFMA2 R5, -RZ, RZ, 3.7421875, 0 ;  /* 0x437c0000ff057431 */ /* 0x000fe400000001ff */
[----:B------:R-:W-:-:S04]  /*5120*/  IMAD.MOV.U32 R3, RZ, RZ, 0x3bbb989d ;  /* 0x3bbb989dff037424 */ /* 0x000fc800078e00ff */
[----:B------:R-:W-:-:S04]  /*5130*/  FFMA.SAT R0, R20, R3, 0.5 ;  /* 0x3f00000014007423 */ /* 0x000fc80000002003 */
[----:B------:R-:W-:-:S04]  /*5140*/  FFMA.RM R0, R0, R5, 12582913 ;  /* 0x4b40000100007423 */ /* 0x000fc80000004005 */
[C---:B------:R-:W-:Y:S01]  /*5150*/  FADD R3, R0.reuse, -12583039 ;  /* 0xcb40007f00037421 */ /* 0x040fe20000000000 */
[----:B------:R-:W-:-:S03]  /*5160*/  SHF.L.U32 R0, R0, 0x17, RZ ;  /* 0x0000001700007819 */ /* 0x000fc600000006ff */
[----:B------:R-:W-:-:S04]  /*5170*/  FFMA R3, R20, 1.4426950216293334961, -R3 ;  /* 0x3fb8aa3b14037823 */ /* 0x000fc80000000803 */
[----:B------:R-:W-:-:S06]  /*5180*/  FFMA R3, R20, 1.925963033500011079e-08, R3 ;  /* 0x32a5706014037823 */ /* 0x000fcc0000000003 */
[----:B------:R-:W1:Y:S02]  /*5190*/  MUFU.EX2 R3, R3 ;  /* 0x0000000300037308 */ /* 0x000e640000000800 */
[----:B-1----:R-:W-:Y:S01]  /*51a0*/  FMUL R0, R0, R3 ;  /* 0x0000000300007220 */ /* 0x002fe20000400000 */
[----:B------:R-:W-:Y:S06]  /*51b0*/  BRA `(.L_x_41) ;  /* 0x0000002400d07947 */ /* 0x000fec0003800000 */
.L_x_59:
[----:B------:R-:W-:-:S13]  /*51c0*/  ISETP.GT.AND P0, PT, R9, 0x14, PT ;  /* 0x000000140900780c */ /* 0x000fda0003f04270 */
[----:B------:R-:W-:Y:S05]  /*51d0*/  @P0 BRA `(.L_x_67) ;  /* 0x0000001400ec0947 */ /* 0x000fea0003800000 */
[----:B------:R-:W-:-:S13]  /*51e0*/  ISETP.GT.AND P0, PT, R9, 0x11, PT ;  /* 0x000000110900780c */ /* 0x000fda0003f04270 */
[----:B------:R-:W-:Y:S05]  /*51f0*/  @P0 BRA `(.L_x_68) ;  /* 0x0000000800e80947 */ /* 0x000fea0003800000 */
[----:B------:R-:W-:-:S04]  /*5200*/  MOV R6, 0xfffffff0 ;  /* 0xfffffff000067802 */ /* 0x000fc80000000f00 */
[----:B------:R-:W-:-:S05]  /*5210*/  VIADDMNMX.U32 R5, R9, R6, 0x2, PT ;  /* 0x0000000209057446 */ /* 0x000fca0003800006 */
[----:B------:R-:W-:-:S04]  /*5220*/  IMAD.SHL.U32 R5, R5, 0x4, RZ ;  /* 0x0000000405057824 */ /* 0x000fc800078e00ff */
[----:B------:R-:W1:Y:S02]  /*5230*/  LDC R8, c[0x2][R5+0x1c4] ;  /* 0x0080710005087b82 */ /* 0x000e640000000800 */
[----:B-1----:R-:W-:-:S04]  /*5240*/  SHF.R.S32.HI R9, RZ, 0x1f, R8 ;  /* 0x0000001fff097819 */ /* 0x002fc80000011408 */
.L_x_537:
[----:B------:R-:W-:Y:S05]  /*5250*/  BRX R8 -0x5260                                                           (*"BRANCH_TARGETS .L_x_538,.L_x_539,.L_x_50"*) ;  /* 0xffffffac08687949 */ /* 0x000fea000383ffff */
.L_x_539:
[C---:B-----5:R-:W-:Y:S01]  /*5260*/  FMUL R6, |R21|.reuse, 16777216 ;  /* 0x4b80000015067820 */ /* 0x060fe20000400200 */
[----:B------:R-:W-:Y:S01]  /*5270*/  FSETP.GEU.AND P0, PT, |R21|, 1.175494350822287508e-38, PT ;  /* 0x008000001500780b */ /* 0x000fe20003f0e200 */
[----:B------:R-:W-:-:S03]  /*5280*/  HFMA2 R24, -RZ, RZ, 0.771484375, 0.21533203125 ;  /* 0x3a2c32e4ff187431 */ /* 0x000fc600000001ff */
[----:B------:R-:W-:-:S04]  /*5290*/  FSEL R6, R6, |R21|, !P0 ;  /* 0x4000001506067208 */ /* 0x000fc80004000000 */
[----:B------:R-:W-:-:S04]  /*52a0*/  IADD3 R3, PT, PT, R6, -0x3f3504f3, RZ ;  /* 0xc0cafb0d06037810 */ /* 0x000fc80007ffe0ff */
[----:B------:R-:W-:Y:S02]  /*52b0*/  LOP3.LUT R5, R3, 0xff800000, RZ, 0xc0, !PT ;  /* 0xff80000003057812 */ /* 0x000fe400078ec0ff */
[----:B------:R-:W-:Y:S02]  /*52c0*/  FSEL R3, RZ, -24, P0 ;  /* 0xc1c00000ff037808 */ /* 0x000fe40000000000 */
[----:B------:R-:W-:-:S05]  /*52d0*/  IADD3 R6, PT, PT, R6, -R5, RZ ;  /* 0x8000000506067210 */ /* 0x000fca0007ffe0ff */
[C---:B------:R-:W-:Y:S01]  /*52e0*/  FADD R9, R6.reuse, 1 ;  /* 0x3f80000006097421 */ /* 0x040fe20000000000 */
[----:B------:R-:W-:Y:S01]  /*52f0*/  FADD R8, R6, -1 ;  /* 0xbf80000006087421 */ /* 0x000fe20000000000 */
[----:B------:R-:W-:-:S03]  /*5300*/  I2FP.F32.S32 R6, R5 ;  /* 0x0000000500067245 */ /* 0x000fc60000201400 */
        /* <DEDUP_REMOVED lines=20> */
[----:B------:R-:W-:Y:S01]  /*5450*/  FFMA R5, R18, R5, R6 ;  /* 0x0000000512057223 */ /* 0x000fe20000000006 */
[----:B------:R-:W-:-:S03]  /*5460*/  IMAD.MOV.U32 R18, RZ, RZ, 0x391fcb8e ;  /* 0x391fcb8eff127424 */ /* 0x000fc600078e00ff */
[----:B------:R-:W-:-:S04]  /*5470*/  FADD R3, R22, R5 ;  /* 0x0000000516037221 */ /* 0x000fc80000000000 */
[----:B------:R-:W-:Y:S01]  /*5480*/  FMUL R6, R3, R20 ;  /* 0x0000001403067220 */ /* 0x000fe20000400000 */
[----:B------:R-:W-:-:S03]  /*5490*/  FADD R22, -R22, R3 ;  /* 0x0000000316167221 */ /* 0x000fc60000000100 */
[----:B------:R-:W1:Y:S01]  /*54a0*/  FRND R9, R6 ;  /* 0x0000000600097307 */ /* 0x000e620000201000 */
[----:B------:R-:W-:Y:S01]  /*54b0*/  FADD R5, R5, -R22 ;  /* 0x8000001605057221 */ /* 0x000fe20000000000 */
[-C--:B------:R-:W-:Y:S01]  /*54c0*/  FFMA R8, R3, R20.reuse, -R6 ;  /* 0x0000001403087223 */ /* 0x080fe20000000806 */
[C---:B------:R-:W-:Y:S02]  /*54d0*/  FSETP.GT.AND P1, PT, |R6|.reuse, 152, PT ;  /* 0x431800000600780b */ /* 0x040fe40003f24200 */
[C---:B------:R-:W-:Y:S01]  /*54e0*/  FSETP.GEU.AND P2, PT, R6.reuse, RZ, PT ;  /* 0x000000ff0600720b */ /* 0x040fe20003f4e000 */
[----:B------:R-:W-:Y:S02]  /*54f0*/  FFMA R5, R5, R20, R8 ;  /* 0x0000001405057223 */ /* 0x000fe40000000008 */
[----:B------:R-:W-:Y:S01]  /*5500*/  F2I.NTZ R17, R6 ;  /* 0x0000000600117305 */ /* 0x000fe20000203100 */
[----:B-1----:R-:W-:Y:S01]  /*5510*/  FADD R8, R6, -R9 ;  /* 0x8000000906087221 */ /* 0x002fe20000000000 */
[----:B------:R-:W-:Y:S01]  /*5520*/  FSETP.GT.AND P0, PT, R9, RZ, PT ;  /* 0x000000ff0900720b */ /* 0x000fe20003f04000 */
[----:B------:R-:W-:-:S02]  /*5530*/  FMUL R9, R20, 0.5 ;  /* 0x3f00000014097820 */ /* 0x000fc40000400000 */
[----:B------:R-:W-:-:S03]  /*5540*/  FADD R5, R5, R8 ;  /* 0x0000000805057221 */ /* 0x000fc60000000000 */
[----:B------:R-:W1:Y:S01]  /*5550*/  FRND.TRUNC R3, R9 ;  /* 0x0000000900037307 */ /* 0x000e62000020d000 */
[C---:B------:R-:W-:Y:S01]  /*5560*/  FFMA R8, R5.reuse, R18, 0.0013391353422775864601 ;  /* 0x3aaf85ed05087423 */ /* 0x040fe20000000012 */
[----:B------:R-:W-:Y:S02]  /*5570*/  SEL R18, RZ, 0x83000000, P0 ;  /* 0x83000000ff127807 */ /* 0x000fe40000000000 */
[----:B------:R-:W-:Y:S01]  /*5580*/  FSETP.NEU.AND P0, PT, R20, RZ, PT ;  /* 0x000000ff1400720b */ /* 0x000fe20003f0d000 */
[----:B------:R-:W-:-:S03]  /*5590*/  FFMA R8, R5, R8, 0.0096188392490148544312 ;  /* 0x3c1d985605087423 */ /* 0x000fc60000000008 */
[----:B------:R-:W-:Y:S01]  /*55a0*/  FSETP.EQ.OR P0, PT, R21, 1, !P0 ;  /* 0x3f8000001500780b */ /* 0x000fe20004702400 */
[----:B------:R-:W-:-:S04]  /*55b0*/  FFMA R8, R5, R8, 0.055503588169813156128 ;  /* 0x3d6357bb05087423 */ /* 0x000fc80000000008 */
[----:B------:R-:W-:Y:S01]  /*55c0*/  FFMA R8, R5, R8, 0.24022644758224487305 ;  /* 0x3e75fdec05087423 */ /* 0x000fe20000000008 */
[----:B-1----:R-:W-:-:S03]  /*55d0*/  FADD R3, R3, R3 ;  /* 0x0000000303037221 */ /* 0x002fc60000000000 */
[----:B------:R-:W-:-:S04]  /*55e0*/  FFMA R8, R5, R8, 0.69314718246459960938 ;  /* 0x3f31721805087423 */ /* 0x000fc80000000008 */
[----:B------:R-:W-:Y:S01]  /*55f0*/  FFMA R8, R5, R8, 1 ;  /* 0x3f80000005087423 */ /* 0x000fe20000000008 */
[----:B------:R-:W-:Y:S02]  /*5600*/  IADD3 R5, PT, PT, R18, 0x7f000000, RZ ;  /* 0x7f00000012057810 */ /* 0x000fe40007ffe0ff */
[----:B------:R-:W-:-:S03]  /*5610*/  LEA R18, R17, -R18, 0x17 ;  /* 0x8000001211127211 */ /* 0x000fc600078eb8ff */
[----:B------:R-:W-:-:S04]  /*5620*/  FMUL R5, R8, R5 ;  /* 0x0000000508057220 */ /* 0x000fc80000400000 */
[----:B------:R-:W-:Y:S01]  /*5630*/  FMUL R18, R5, R18 ;  /* 0x0000001205127220 */ /* 0x000fe20000400000 */
[----:B------:R-:W-:Y:S01]  /*5640*/  @P1 FSEL R18, RZ, +INF , !P2 ;  /* 0x7f800000ff121808 */ /* 0x000fe20005000000 */
        /* <DEDUP_REMOVED lines=18> */
[----:B------:R-:W-:Y:S01]  /*5770*/  FSETP.GEU.AND P0, PT, R21, RZ, PT ;  /* 0x000000ff1500720b */ /* 0x000fe20003f0e000 */
[----:B------:R-:W-:-:S12]  /*5780*/  IMAD.MOV.U32 R0, RZ, RZ, R18 ;  /* 0x000000ffff007224 */ /* 0x000fd800078e0012 */
[----:B------:R-:W-:Y:S05]  /*5790*/  @P0 BRA `(.L_x_41) ;  /* 0x0000002000580947 */ /* 0x000fea0003800000 */
[----:B------:R-:W1:Y:S01]  /*57a0*/  FRND.FLOOR R3, R20 ;  /* 0x0000001400037307 */ /* 0x000e620000205000 */
[----:B------:R-:W-:-:S04]  /*57b0*/  FSETP.NEU.AND P1, PT, |R5|, 1, PT ;  /* 0x3f8000000500780b */ /* 0x000fc80003f2d200 */
[----:B------:R-:W-:Y:S02]  /*57c0*/  FSEL R0, R18, -R18, P1 ;  /* 0x8000001212007208 */ /* 0x000fe40000800000 */
[----:B-1----:R-:W-:-:S04]  /*57d0*/  FSETP.NEU.AND P0, PT, R20, R3, PT ;  /* 0x000000031400720b */ /* 0x002fc80003f0d000 */
[----:B------:R-:W-:Y:S01]  /*57e0*/  FSEL R0, R0, +QNAN , !P0 ;  /* 0x7fffffff00007808 */ /* 0x000fe20004000000 */
[----:B------:R-:W-:Y:S08]  /*57f0*/  BRA `(.L_x_41) ;  /* 0x0000002000407947 */ /* 0x000ff00003800000 */
.L_x_538:
[C---:B-----5:R-:W-:Y:S01]  /*5800*/  FMUL R5, |R20|.reuse, 16777216 ;  /* 0x4b80000014057820 */ /* 0x060fe20000400200 */
[----:B------:R-:W-:Y:S01]  /*5810*/  FSETP.GEU.AND P0, PT, |R20|, 1.175494350822287508e-38, PT ;  /* 0x008000001400780b */ /* 0x000fe20003f0e200 */
[----:B------:R-:W-:-:S03]  /*5820*/  HFMA2 R19, -RZ, RZ, 0.771484375, 0.21533203125 ;  /* 0x3a2c32e4ff137431 */ /* 0x000fc600000001ff */
[----:B------:R-:W-:-:S04]  /*5830*/  FSEL R5, R5, |R20|, !P0 ;  /* 0x4000001405057208 */ /* 0x000fc80004000000 */
[----:B------:R-:W-:-:S04]  /*5840*/  IADD3 R6, PT, PT, R5, -0x3f3504f3, RZ ;  /* 0xc0cafb0d05067810 */ /* 0x000fc80007ffe0ff */
        /* <DEDUP_REMOVED lines=14> */
[----:B------:R-:W-:Y:S01]  /*5930*/  FFMA R19, R6, R19, 0.0032181653659790754318 ;  /* 0x3b52e7db06137423 */ /* 0x000fe20000000013 */
[----:B------:R-:W-:Y:S02]  /*5940*/  FADD R5, R5, -R22 ;  /* 0x8000001605057221 */ /* 0x000fe40000000000 */
[----:B------:R-:W-:Y:S01]  /*5950*/  FFMA R8, R8, -R18, R17 ;  /* 0x8000001208087223 */ /* 0x000fe20000000011 */
[----:B------:R-:W-:Y:S01]  /*5960*/  FFMA R19, R6, R19, 0.018033718690276145935 ;  /* 0x3c93bb7306137423 */ /* 0x000fe20000000013 */
[----:B------:R-:W-:Y:S01]  /*5970*/  FFMA R5, R18, 1.4426950216293334961, R5 ;  /* 0x3fb8aa3b12057823 */ /* 0x000fe20000000005 */
[----:B------:R-:W-:-:S02]  /*5980*/  IMAD.MOV.U32 R17, RZ, RZ, 0x391fcb8e ;  /* 0x391fcb8eff117424 */ /* 0x000fc400078e00ff */
        /* <DEDUP_REMOVED lines=13> */
[C---:B------:R-:W-:Y:S01]  /*5a60*/  FFMA R8, R3.reuse, R8, -R6 ;  /* 0x0000000803087223 */ /* 0x040fe20000000806 */
[C---:B------:R-:W-:Y:S02]  /*5a70*/  FSETP.GT.AND P1, PT, |R6|.reuse, 152, PT ;  /* 0x431800000600780b */ /* 0x040fe40003f24200 */
[C---:B------:R-:W-:Y:S01]  /*5a80*/  FSETP.GEU.AND P2, PT, R6.reuse, RZ, PT ;  /* 0x000000ff0600720b */ /* 0x040fe20003f4e000 */
[----:B------:R-:W-:Y:S01]  /*5a90*/  FFMA R8, R3, R19, R8 ;  /* 0x0000001303087223 */ /* 0x000fe20000000008 */
[----:B-1----:R-:W-:Y:S01]  /*5aa0*/  FADD R9, R6, -R5 ;  /* 0x8000000506097221 */ /* 0x002fe20000000000 */
[----:B------:R-:W-:Y:S01]  /*5ab0*/  FSETP.GT.AND P0, PT, R5, RZ, PT ;  /* 0x000000ff0500720b */ /* 0x000fe20003f04000 */
[----:B------:R-:W-:Y:S02]  /*5ac0*/  FMUL R5, R3, 0.5 ;  /* 0x3f00000003057820 */ /* 0x000fe40000400000 */
[----:B------:R-:W-:Y:S01]  /*5ad0*/  FADD R8, R8, R9 ;  /* 0x0000000908087221 */ /* 0x000fe20000000000 */
[----:B------:R-:W-:-:S02]  /*5ae0*/  SEL R18, RZ, 0x83000000, P0 ;  /* 0x83000000ff127807 */ /* 0x000fc40000000000 */
[----:B------:R-:W-:Y:S01]  /*5af0*/  FSETP.NEU.AND P0, PT, R3, RZ, PT ;  /* 0x000000ff0300720b */ /* 0x000fe20003f0d000 */
[----:B------:R-:W-:Y:S01]  /*5b00*/  FFMA R9, R8, R17, 0.0013391353422775864601 ;  /* 0x3aaf85ed08097423 */ /* 0x000fe20000000011 */
[----:B------:R-:W1:Y:S02]  /*5b10*/  FRND.TRUNC R5, R5 ;  /* 0x0000000500057307 */ /* 0x000e64000020d000 */
[----:B------:R-:W-:Y:S01]  /*5b20*/  FSETP.EQ.OR P0, PT, R20, 1, !P0 ;  /* 0x3f8000001400780b */ /* 0x000fe20004702400 */
[----:B------:R-:W-:-:S04]  /*5b30*/  FFMA R9, R8, R9, 0.0096188392490148544312 ;  /* 0x3c1d985608097423 */ /* 0x000fc80000000009 */
[C---:B------:R-:W-:Y:S01]  /*5b40*/  FFMA R9, R8.reuse, R9, 0.055503588169813156128 ;  /* 0x3d6357bb08097423 */ /* 0x040fe20000000009 */
[----:B------:R1:W2:Y:S03]  /*5b50*/  F2I.NTZ R17, R6 ;  /* 0x0000000600117305 */ /* 0x0002a60000203100 */
[----:B------:R-:W-:-:S04]  /*5b60*/  FFMA R9, R8, R9, 0.24022644758224487305 ;  /* 0x3e75fdec08097423 */ /* 0x000fc80000000009 */
[----:B------:R-:W-:Y:S01]  /*5b70*/  FFMA R9, R8, R9, 0.69314718246459960938 ;  /* 0x3f31721808097423 */ /* 0x000fe20000000009 */
[----:B-1----:R-:W-:-:S03]  /*5b80*/  FADD R6, R5, R5 ;  /* 0x0000000505067221 */ /* 0x002fc60000000000 */
[----:B------:R-:W-:Y:S01]  /*5b90*/  FFMA R9, R8, R9, 1 ;  /* 0x3f80000008097423 */ /* 0x000fe20000000009 */
[----:B------:R-:W-:Y:S02]  /*5ba0*/  IADD3 R8, PT, PT, R18, 0x7f000000, RZ ;  /* 0x7f00000012087810 */ /* 0x000fe40007ffe0ff */
[----:B--2---:R-:W-:-:S03]  /*5bb0*/  LEA R17, R17, -R18, 0x17 ;  /* 0x8000001211117211 */ /* 0x004fc600078eb8ff */
        /* <DEDUP_REMOVED lines=9> */
[----:B------:R-:W-:-:S03]  /*5c50*/  FADD R6, R3, -R6 ;  /* 0x8000000603067221 */ /* 0x000fc60000000000 */
        /* <DEDUP_REMOVED lines=15> */
[----:B------:R-:W-:Y:S02]  /*5d50*/  FSETP.NEU.AND P1, PT, |R6|, 1, PT ;  /* 0x3f8000000600780b */ /* 0x000fe40003f2d200 */
[----:B-1----:R-:W-:Y:S02]  /*5d60*/  FSETP.NEU.AND P0, PT, R3, R0, PT ;  /* 0x000000000300720b */ /* 0x002fe40003f0d000 */
[----:B------:R-:W-:-:S04]  /*5d70*/  FSEL R0, R8, -R8, P1 ;  /* 0x8000000808007208 */ /* 0x000fc80000800000 */
[----:B------:R-:W-:Y:S01]  /*5d80*/  FSEL R0, R0, +QNAN , !P0 ;  /* 0x7fffffff00007808 */ /* 0x000fe20004000000 */
[----:B------:R-:W-:Y:S06]  /*5d90*/  BRA `(.L_x_41) ;  /* 0x0000001800d87947 */ /* 0x000fec0003800000 */
.L_x_68:
[----:B------:R-:W-:-:S04]  /*5da0*/  MOV R6, 0xffffffee ;  /* 0xffffffee00067802 */ /* 0x000fc80000000f00 */
[----:B------:R-:W-:-:S04]  /*5db0*/  VIADDMNMX.U32 R5, R9, R6, 0x3, PT ;  /* 0x0000000309057446 */ /* 0x000fc80003800006 */
[----:B------:R-:W-:-:S04]  /*5dc0*/  SHF.L.U32 R5, R5, 0x2, RZ ;  /* 0x0000000205057819 */ /* 0x000fc800000006ff */
[----:B------:R-:W1:Y:S02]  /*5dd0*/  LDC R8, c[0x2][R5+0x1d0] ;  /* 0x0080740005087b82 */ /* 0x000e640000000800 */
[----:B-1----:R-:W-:-:S04]  /*5de0*/  SHF.R.S32.HI R9, RZ, 0x1f, R8 ;  /* 0x0000001fff097819 */ /* 0x002fc80000011408 */
.L_x_541:
[----:B------:R-:W-:Y:S05]  /*5df0*/  BRX R8 -0x5e00                                                           (*"BRANCH_TARGETS .L_x_542,.L_x_543,.L_x_544,.L_x_50"*) ;  /* 0xffffffa008807949 */ /* 0x000fea000383ffff */
.L_x_543:
[----:B-----5:R-:W-:Y:S01]  /*5e00*/  IADD3 R0, PT, PT, R20, -0xd000000, RZ ;  /* 0xf300000014007810 */ /* 0x020fe20007ffe0ff */
[----:B------:R1:W2:Y:S01]  /*5e10*/  MUFU.RSQ R5, R20 ;  /* 0x0000001400057308 */ /* 0x0002a20000001400 */
[----:B------:R-:W-:Y:S02]  /*5e20*/  BSSY.RECONVERGENT B0, `(.L_x_69) ;  /* 0x000000c000007945 */ /* 0x000fe40003800200 */
[----:B------:R-:W-:-:S13]  /*5e30*/  ISETP.GT.U32.AND P0, PT, R0, 0x727fffff, PT ;  /* 0x727fffff0000780c */ /* 0x000fda0003f04070 */
[----:B-1----:R-:W-:Y:S05]  /*5e40*/  @!P0 BRA `(.L_x_70) ;  /* 0x0000000000148947 */ /* 0x002fea0003800000 */
[----:B------:R-:W-:Y:S01]  /*5e50*/  IMAD.MOV.U32 R0, RZ, RZ, R20 ;  /* 0x000000ffff007224 */ /* 0x000fe200078e0014 */
[----:B------:R-:W-:-:S07]  /*5e60*/  MOV R6, 0x5e80 ;  /* 0x00005e8000067802 */ /* 0x000fce0000000f00 */
[----:B0-2---:R-:W-:Y:S05]  /*5e70*/  CALL.REL.NOINC `($__internal_2_$__cuda_sm20_sqrt_rn_f32_slowpath) ;  /* 0x00000178009c7944 */ /* 0x005fea0003c00000 */
[----:B------:R-:W-:Y:S01]  /*5e80*/  MOV R0, R5 ;  /* 0x0000000500007202 */ /* 0x000fe20000000f00 */
[----:B------:R-:W-:Y:S06]  /*5e90*/  BRA `(.L_x_71) ;  /* 0x0000000000107947 */ /* 0x000fec0003800000 */
.L_x_70:
[C---:B--2---:R-:W-:Y:S01]  /*5ea0*/  FMUL.FTZ R3, R5.reuse, R20 ;  /* 0x0000001405037220 */ /* 0x044fe20000410000 */
[----:B------:R-:W-:-:S03]  /*5eb0*/  FMUL.FTZ R5, R5, 0.5 ;  /* 0x3f00000005057820 */ /* 0x000fc60000410000 */
[----:B------:R-:W-:-:S04]  /*5ec0*/  FFMA R0, -R3, R3, R20 ;  /* 0x0000000303007223 */ /* 0x000fc80000000114 */
[----:B------:R-:W-:-:S07]  /*5ed0*/  FFMA R0, R0, R5, R3 ;  /* 0x0000000500007223 */ /* 0x000fce0000000003 */
.L_x_71:
[----:B------:R-:W-:Y:S05]  /*5ee0*/  BSYNC.RECONVERGENT B0 ;  /* 0x0000000000007941 */ /* 0x000fea0003800200 */
.L_x_69:
[----:B------:R-:W-:Y:S05]  /*5ef0*/  BRA `(.L_x_41) ;  /* 0x0000001800807947 */ /* 0x000fea0003800000 */
.L_x_544:
[C---:B-----5:R-:W-:Y:S01]  /*5f00*/  FMUL R0, R20.reuse, 0.63661974668502807617 ;  /* 0x3f22f98314007820 */ /* 0x060fe20000400000 */
[----:B------:R-:W-:Y:S01]  /*5f10*/  FSETP.GE.AND P0, PT, |R20|, 105615, PT ;  /* 0x47ce47801400780b */ /* 0x000fe20003f06200 */
[----:B------:R-:W-:Y:S04]  /*5f20*/  BSSY.RECONVERGENT B0, `(.L_x_72) ;  /* 0x000003a000007945 */ /* 0x000fe80003800200 */
[----:B------:R-:W1:Y:S02]  /*5f30*/  F2I.NTZ R0, R0 ;  /* 0x0000000000007305 */ /* 0x000e640000203100 */
[----:B-1----:R-:W-:-:S05]  /*5f40*/  I2FP.F32.S32 R3, R0 ;  /* 0x0000000000037245 */ /* 0x002fca0000201400 */
        /* <DEDUP_REMOVED lines=10> */
[----:B------:R-:W-:Y:S02]  /*5ff0*/  HFMA2 R3, -RZ, RZ, 0, 0 ;  /* 0x00000000ff037431 */ /* 0x000fe400000001ff */
[----:B------:R-:W-:Y:S01]  /*6000*/  IMAD.MOV.U32 R8, RZ, RZ, RZ ;  /* 0x000000ffff087224 */ /* 0x000fe200078e00ff */
[----:B------:R-:W-:Y:S01]  /*6010*/  UMOV UR4, URZ ;  /* 0x000000ff00047c82 */ /* 0x000fe20008000000 */
[----:B------:R-:W-:-:S07]  /*6020*/  LOP3.LUT R9, R0, 0x80000000, RZ, 0xfc, !PT ;  /* 0x8000000000097812 */ /* 0x000fce00078efcff */
.L_x_74:
        /* <DEDUP_REMOVED lines=13> */
[----:B------:R-:W-:-:S03]  /*6100*/  LOP3.LUT P0, RZ, R5, 0x1f, RZ, 0xc0, !PT ;  /* 0x0000001f05ff7812 */ /* 0x000fc6000780c0ff */
[----:B------:R-:W-:-:S05]  /*6110*/  VIADD R0, R0, 0xffffff80 ;  /* 0xffffff8000007836 */ /* 0x000fca0000000000 */
        /* <DEDUP_REMOVED lines=11> */
[C---:B------:R-:W-:Y:S02]  /*61d0*/  SHF.L.W.U32.HI R5, R3.reuse, 0x2, R0 ;  /* 0x0000000203057819 */ /* 0x040fe40000010e00 */
[----:B------:R-:W-:Y:S02]  /*61e0*/  SHF.L.U32 R3, R3, 0x2, RZ ;  /* 0x0000000203037819 */ /* 0x000fe400000006ff */
[----:B------:R-:W-:-:S02]  /*61f0*/  SHF.R.S32.HI R6, RZ, 0x1f, R5 ;  /* 0x0000001fff067819 */ /* 0x000fc40000011405 */
[----:B------:R-:W-:Y:S02]  /*6200*/  SHF.R.U32.HI R0, RZ, 0x1e, R0 ;  /* 0x0000001eff007819 */ /* 0x000fe40000011600 */
[C---:B------:R-:W-:Y:S02]  /*6210*/  LOP3.LUT R18, R6.reuse, R3, RZ, 0x3c, !PT ;  /* 0x0000000306127212 */ /* 0x040fe400078e3cff */
[----:B------:R-:W-:Y:S02]  /*6220*/  LOP3.LUT R19, R6, R5, RZ, 0x3c, !PT ;  /* 0x0000000506137212 */ /* 0x000fe400078e3cff */
[C---:B------:R-:W-:Y:S02]  /*6230*/  LOP3.LUT R3, R5.reuse, R20, RZ, 0x3c, !PT ;  /* 0x0000001405037212 */ /* 0x040fe400078e3cff */
[----:B------:R-:W-:Y:S02]  /*6240*/  LEA.HI R0, R5, R0, RZ, 0x1 ;  /* 0x0000000005007211 */ /* 0x000fe400078f08ff */
[----:B------:R-:W1:Y:S01]  /*6250*/  I2F.F64.S64 R18, R18 ;  /* 0x0000001200127312 */ /* 0x000e620000301c00 */
[----:B------:R-:W-:-:S02]  /*6260*/  ISETP.GE.AND P1, PT, R3, RZ, PT ;  /* 0x000000ff0300720c */ /* 0x000fc40003f26270 */
[----:B------:R-:W-:-:S04]  /*6270*/  IADD3 R3, PT, PT, -R0, RZ, RZ ;  /* 0x000000ff00037210 */ /* 0x000fc80007ffe1ff */
[----:B------:R-:W-:Y:S01]  /*6280*/  @!P0 MOV R0, R3 ;  /* 0x0000000300008202 */ /* 0x000fe20000000f00 */
[----:B-1----:R-:W-:-:S10]  /*6290*/  DMUL R8, R18, UR10 ;  /* 0x0000000a12087c28 */ /* 0x002fd40008000000 */
[----:B------:R-:W1:Y:S02]  /*62a0*/  F2F.F32.F64 R8, R8 ;  /* 0x0000000800087310 */ /* 0x000e640000301000 */
[----:B-1----:R-:W-:-:S07]  /*62b0*/  FSEL R3, -R8, R8, !P1 ;  /* 0x0000000808037208 */ /* 0x002fce0004800100 */
.L_x_73:
[----:B------:R-:W-:Y:S05]  /*62c0*/  BSYNC.RECONVERGENT B0 ;  /* 0x0000000000007941 */ /* 0x000fea0003800200 */
.L_x_72:
[----:B------:R-:W-:Y:S01]  /*62d0*/  LOP3.LUT R8, R0, 0x1, RZ, 0xc0, !PT ;  /* 0x0000000100087812 */ /* 0x000fe200078ec0ff */
[----:B------:R-:W-:Y:S02]  /*62e0*/  IMAD.MOV.U32 R6, RZ, RZ, 0x37cbac00 ;  /* 0x37cbac00ff067424 */ /* 0x000fe400078e00ff */
[----:B------:R-:W-:Y:S01]  /*62f0*/  FMUL R5, R3, R3 ;  /* 0x0000000303057220 */ /* 0x000fe20000400000 */
[----:B------:R-:W-:Y:S02]  /*6300*/  MOV R9, 0x3effffff ;  /* 0x3effffff00097802 */ /* 0x000fe40000000f00 */
[----:B------:R-:W-:Y:S01]  /*6310*/  ISETP.NE.U32.AND P0, PT, R8, 0x1, PT ;  /* 0x000000010800780c */ /* 0x000fe20003f05070 */
[----:B------:R-:W-:Y:S02]  /*6320*/  HFMA2 R8, -RZ, RZ, 1.291015625, -0.052581787109375 ;  /* 0x3d2aaabbff087431 */ /* 0x000fe400000001ff */
[----:B------:R-:W-:Y:S01]  /*6330*/  FFMA R6, R5, R6, -0.0013887860113754868507 ;  /* 0xbab607ed05067423 */ /* 0x000fe20000000006 */
[----:B------:R-:W-:-:S02]  /*6340*/  LOP3.LUT P1, RZ, R0, 0x2, RZ, 0xc0, !PT ;  /* 0x0000000200ff7812 */ /* 0x000fc4000782c0ff */
[----:B------:R-:W-:Y:S02]  /*6350*/  FSEL R0, R3, 1, P0 ;  /* 0x3f80000003007808 */ /* 0x000fe40000000000 */
[----:B------:R-:W-:Y:S02]  /*6360*/  FSEL R6, R6, -0.00019574658654164522886, !P0 ;  /* 0xb94d415306067808 */ /* 0x000fe40004000000 */
[----:B------:R-:W-:Y:S01]  /*6370*/  FSEL R9, -R9, -0.16666662693023681641, !P0 ;  /* 0xbe2aaaa809097808 */ /* 0x000fe20004000100 */
[----:B------:R-:W-:Y:S01]  /*6380*/  FFMA R3, R5, R0, RZ ;  /* 0x0000000005037223 */ /* 0x000fe200000000ff */
[----:B------:R-:W-:-:S05]  /*6390*/  FSEL R8, R8, 0.0083327032625675201416, !P0 ;  /* 0x3c0885e408087808 */ /* 0x000fca0004000000 */
[----:B------:R-:W-:-:S04]  /*63a0*/  FFMA R6, R5, R6, R8 ;  /* 0x0000000605067223 */ /* 0x000fc80000000008 */
[----:B------:R-:W-:-:S04]  /*63b0*/  FFMA R6, R5, R6, R9 ;  /* 0x0000000605067223 */ /* 0x000fc80000000009 */
[----:B------:R-:W-:-:S04]  /*63c0*/  FFMA R0, R3, R6, R0 ;  /* 0x0000000603007223 */ /* 0x000fc80000000000 */
[----:B------:R-:W-:Y:S01]  /*63d0*/  @P1 FADD R0, RZ, -R0 ;  /* 0x80000000ff001221 */ /* 0x000fe20000000000 */
[----:B------:R-:W-:Y:S06]  /*63e0*/  BRA `(.L_x_41) ;  /* 0x0000001400447947 */ /* 0x000fec0003800000 */
.L_x_542:
[C---:B-----5:R-:W-:Y:S01]  /*63f0*/  FMUL R6, |R3|.reuse, 16777216 ;  /* 0x4b80000003067820 */ /* 0x060fe20000400200 */
[----:B------:R-:W-:Y:S01]  /*6400*/  FSETP.GEU.AND P0, PT, |R3|, 1.175494350822287508e-38, PT ;  /* 0x008000000300780b */ /* 0x000fe20003f0e200 */
[----:B------:R-:W-:-:S03]  /*6410*/  HFMA2 R19, -RZ, RZ, 0.771484375, 0.21533203125 ;  /* 0x3a2c32e4ff137431 */ /* 0x000fc600000001ff */
[----:B------:R-:W-:-:S04]  /*6420*/  FSEL R6, R6, |R3|, !P0 ;  /* 0x4000000306067208 */ /* 0x000fc80004000000 */
[----:B------:R-:W-:-:S04]  /*6430*/  IADD3 R5, PT, PT, R6, -0x3f3504f3, RZ ;  /* 0xc0cafb0d06057810 */ /* 0x000fc80007ffe0ff */
[----:B------:R-:W-:Y:S02]  /*6440*/  LOP3.LUT R9, R5, 0xff800000, RZ, 0xc0, !PT ;  /* 0xff80000005097812 */ /* 0x000fe400078ec0ff */
[----:B------:R-:W-:-:S03]  /*6450*/  FSEL R5, RZ, -24, P0 ;  /* 0xc1c00000ff057808 */ /* 0x000fc60000000000 */
[----:B------:R-:W-:-:S04]  /*6460*/  IMAD.IADD R6, R6, 0x1, -R9 ;  /* 0x0000000106067824 */ /* 0x000fc800078e0a09 */
        /* <DEDUP_REMOVED lines=24> */
[----:B------:R-:W-:-:S03]  /*65f0*/  MOV R18, 0x391fcb8e ;  /* 0x391fcb8e00127802 */ /* 0x000fc60000000f00 */
        /* <DEDUP_REMOVED lines=9> */
[----:B------:R-:W2:Y:S01]  /*6690*/  F2I.NTZ R17, R6 ;  /* 0x0000000600117305 */ /* 0x000ea20000203100 */
[----:B-1----:R-:W-:Y:S01]  /*66a0*/  FADD R5, R6, -R9 ;  /* 0x8000000906057221 */ /* 0x002fe20000000000 */
[----:B------:R-:W-:Y:S01]  /*66b0*/  FSETP.GT.AND P0, PT, R9, RZ, PT ;  /* 0x000000ff0900720b */ /* 0x000fe20003f04000 */
[----:B------:R-:W-:-:S02]  /*66c0*/  FMUL R9, R20, 0.5 ;  /* 0x3f00000014097820 */ /* 0x000fc40000400000 */
[----:B------:R-:W-:-:S04]  /*66d0*/  FADD R5, R8, R5 ;  /* 0x0000000508057221 */ /* 0x000fc80000000000 */
[C---:B------:R-:W-:Y:S01]  /*66e0*/  FFMA R8, R5.reuse, R18, 0.0013391353422775864601 ;  /* 0x3aaf85ed05087423 */ /* 0x040fe20000000012 */
[----:B------:R-:W-:Y:S01]  /*66f0*/  SEL R18, RZ, 0x83000000, P0 ;  /* 0x83000000ff127807 */ /* 0x000fe20000000000 */
[----:B------:R-:W1:Y:S01]  /*6700*/  FRND.TRUNC R9, R9 ;  /* 0x0000000900097307 */ /* 0x000e62000020d000 */
[----:B------:R-:W-:Y:S01]  /*6710*/  FSETP.NEU.AND P0, PT, R20, RZ, PT ;  /* 0x000000ff1400720b */ /* 0x000fe20003f0d000 */
[----:B------:R-:W-:-:S03]  /*6720*/  FFMA R8, R5, R8, 0.0096188392490148544312 ;  /* 0x3c1d985605087423 */ /* 0x000fc60000000008 */
[----:B------:R-:W-:Y:S01]  /*6730*/  FSETP.EQ.OR P0, PT, R3, 1, !P0 ;  /* 0x3f8000000300780b */ /* 0x000fe20004702400 */
[----:B------:R-:W-:-:S04]  /*6740*/  FFMA R8, R5, R8, 0.055503588169813156128 ;  /* 0x3d6357bb05087423 */ /* 0x000fc80000000008 */
[----:B------:R-:W-:-:S04]  /*6750*/  FFMA R8, R5, R8, 0.24022644758224487305 ;  /* 0x3e75fdec05087423 */ /* 0x000fc80000000008 */
[----:B------:R-:W-:-:S04]  /*6760*/  FFMA R8, R5, R8, 0.69314718246459960938 ;  /* 0x3f31721805087423 */ /* 0x000fc80000000008 */
[----:B------:R-:W-:Y:S01]  /*6770*/  FFMA R8, R5, R8, 1 ;  /* 0x3f80000005087423 */ /* 0x000fe20000000008 */
[----:B------:R-:W-:Y:S01]  /*6780*/  IADD3 R5, PT, PT, R18, 0x7f000000, RZ ;  /* 0x7f00000012057810 */ /* 0x000fe20007ffe0ff */
[----:B--2---:R-:W-:Y:S02]  /*6790*/  IMAD R18, R17, 0x800000, -R18 ;  /* 0x0080000011127824 */ /* 0x004fe400078e0a12 */
[----:B-1----:R-:W-:Y:S02]  /*67a0*/  FADD R17, R9, R9 ;  /* 0x0000000909117221 */ /* 0x002fe40000000000 */
        /* <DEDUP_REMOVED lines=25> */
[----:B------:R-:W-:-:S04]  /*6940*/  FSETP.NEU.AND P0, PT, |R17|, 1, PT ;  /* 0x3f8000001100780b */ /* 0x000fc80003f0d200 */
[----:B------:R-:W-:Y:S02]  /*6950*/  FSEL R0, R5, -R5, P0 ;  /* 0x8000000505007208 */ /* 0x000fe40000000000 */
[----:B-1----:R-:W-:-:S04]  /*6960*/  FSETP.NEU.AND P1, PT, R20, R3, PT ;  /* 0x000000031400720b */ /* 0x002fc80003f2d000 */
[----:B------:R-:W-:Y:S01]  /*6970*/  FSEL R0, R0, +QNAN , !P1 ;  /* 0x7fffffff00007808 */ /* 0x000fe20004800000 */
[----:B------:R-:W-:Y:S08]  /*6980*/  BRA `(.L_x_41) ;  /* 0x0000000c00dc7947 */ /* 0x000ff00003800000 */
.L_x_67:
[----:B------:R-:W-:-:S13]  /*6990*/  ISETP.GT.AND P0, PT, R9, 0x17, PT ;  /* 0x000000170900780c */ /* 0x000fda0003f04270 */
[----:B------:R-:W-:Y:S05]  /*69a0*/  @P0 BRA `(.L_x_75) ;  /* 0x00000008002c0947 */ /* 0x000fea0003800000 */
[----:B------:R-:W-:-:S04]  /*69b0*/  MOV R0, 0xffffffeb ;  /* 0xffffffeb00007802 */ /* 0x000fc80000000f00 */
[----:B------:R-:W-:-:S05]  /*69c0*/  VIADDMNMX.U32 R0, R9, R0, 0x3, PT ;  /* 0x0000000309007446 */ /* 0x000fca0003800000 */
[----:B------:R-:W-:-:S04]  /*69d0*/  IMAD.SHL.U32 R0, R0, 0x4, RZ ;  /* 0x0000000400007824 */ /* 0x000fc800078e00ff */
[----:B------:R-:W1:Y:S02]  /*69e0*/  LDC R8, c[0x2][R0+0x1e0] ;  /* 0x0080780000087b82 */ /* 0x000e640000000800 */
[----:B-1----:R-:W-:-:S04]  /*69f0*/  SHF.R.S32.HI R9, RZ, 0x1f, R8 ;  /* 0x0000001fff097819 */ /* 0x002fc80000011408 */
.L_x_546:
[----:B------:R-:W-:Y:S05]  /*6a00*/  BRX R8 -0x6a10                                                           (*"BRANCH_TARGETS .L_x_547,.L_x_548,.L_x_549,.L_x_50"*) ;  /* 0xffffff94087c7949 */ /* 0x000fea000383ffff */
.L_x_549:
[----:B-----5:R-:W-:Y:S01]  /*6a10*/  HFMA2 R3, -RZ, RZ, 1.75, 0 ;  /* 0x3f000000ff037431 */ /* 0x020fe200000001ff */
[C---:B------:R-:W-:Y:S02]  /*6a20*/  FSETP.NEU.AND P1, PT, |R20|.reuse, 1, PT ;  /* 0x3f8000001400780b */ /* 0x040fe40003f2d200 */
[C---:B------:R-:W-:Y:S02]  /*6a30*/  FSETP.GT.AND P0, PT, |R20|.reuse, 0.56000000238418579102, PT ;  /* 0x3f0f5c291400780b */ /* 0x040fe40003f04200 */
[----:B------:R-:W-:-:S04]  /*6a40*/  FFMA R0, |R20|, -R3, 0.5 ;  /* 0x3f00000014007423 */ /* 0x000fc80000000a03 */
[----:B------:R-:W1:Y:S02]  /*6a50*/  MUFU.RSQ R3, R0 ;  /* 0x0000000000037308 */ /* 0x000e640000001400 */
[----:B-1----:R-:W-:Y:S01]  /*6a60*/  FMUL R5, R0, R3 ;  /* 0x0000000300057220 */ /* 0x002fe20000400000 */
[----:B------:R-:W-:-:S04]  /*6a70*/  FMUL R6, R3, -0.5 ;  /* 0xbf00000003067820 */ /* 0x000fc80000400000 */
[----:B------:R-:W-:-:S04]  /*6a80*/  FFMA R6, R5, R6, 0.5 ;  /* 0x3f00000005067423 */ /* 0x000fc80000000006 */
[----:B------:R-:W-:Y:S01]  /*6a90*/  FFMA R6, R5, R6, R5 ;  /* 0x0000000605067223 */ /* 0x000fe20000000005 */
[----:B------:R-:W-:-:S04]  /*6aa0*/  MOV R5, 0x3d10ecef ;  /* 0x3d10ecef00057802 */ /* 0x000fc80000000f00 */
[----:B------:R-:W-:Y:S01]  /*6ab0*/  FSEL R3, R6, RZ, P1 ;  /* 0x000000ff06037208 */ /* 0x000fe20000800000 */
[----:B------:R-:W-:Y:S01]  /*6ac0*/  HFMA2 R6, -RZ, RZ, 1.9599609375, 20144 ;  /* 0x3fd774ebff067431 */ /* 0x000fe200000001ff */
[----:B------:R-:W-:Y:S02]  /*6ad0*/  FSETP.GT.AND P1, PT, R20, 0.56000000238418579102, PT ;  /* 0x3f0f5c291400780b */ /* 0x000fe40003f24000 */
[----:B------:R-:W-:-:S04]  /*6ae0*/  FSEL R3, R3, |R20|, P0 ;  /* 0x4000001403037208 */ /* 0x000fc80000000000 */
[----:B------:R-:W-:-:S05]  /*6af0*/  LOP3.LUT R3, R3, 0x80000000, R20, 0xb8, !PT ;  /* 0x8000000003037812 */ /* 0x000fca00078eb814 */
[----:B------:R-:W-:-:S04]  /*6b00*/  FMUL R0, R3, R3 ;  /* 0x0000000303007220 */ /* 0x000fc80000400000 */
[----:B------:R-:W-:-:S04]  /*6b10*/  FFMA R5, R0, R5, 0.016980519518256187439 ;  /* 0x3c8b1abb00057423 */ /* 0x000fc80000000005 */
[----:B------:R-:W-:-:S04]  /*6b20*/  FFMA R5, R0, R5, 0.030762933194637298584 ;  /* 0x3cfc028c00057423 */ /* 0x000fc80000000005 */
[----:B------:R-:W-:-:S04]  /*6b30*/  FFMA R5, R0, R5, 0.044709417968988418579 ;  /* 0x3d37213900057423 */ /* 0x000fc80000000005 */
[----:B------:R-:W-:-:S04]  /*6b40*/  FFMA R5, R0, R5, 0.074989043176174163818 ;  /* 0x3d9993db00057423 */ /* 0x000fc80000000005 */
[----:B------:R-:W-:-:S04]  /*6b50*/  FFMA R5, R0, R5, 0.16666707396507263184 ;  /* 0x3e2aaac600057423 */ /* 0x000fc80000000005 */
[----:B------:R-:W-:-:S04]  /*6b60*/  FMUL R0, R0, R5 ;  /* 0x0000000500007220 */ /* 0x000fc80000400000 */
[----:B------:R-:W-:-:S05]  /*6b70*/  FFMA R0, R3, R0, R3 ;  /* 0x0000000003007223 */ /* 0x000fca0000000003 */
[----:B------:R-:W-:-:S05]  /*6b80*/  FSEL R3, R0, -R0, P0 ;  /* 0x8000000000037208 */ /* 0x000fca0000000000 */
[----:B------:R-:W-:-:S04]  /*6b90*/  @!P1 FFMA R0, R6, 0.93318945169448852539, R3 ;  /* 0x3f6ee58106009823 */ /* 0x000fc80000000003 */
[----:B------:R-:W-:Y:S01]  /*6ba0*/  @P0 FADD R0, R0, R0 ;  /* 0x0000000000000221 */ /* 0x000fe20000000000 */
[----:B------:R-:W-:Y:S06]  /*6bb0*/  BRA `(.L_x_41) ;  /* 0x0000000c00507947 */ /* 0x000fec0003800000 */
.L_x_547:
[----:B-----5:R-:W-:Y:S01]  /*6bc0*/  IMAD.MOV.U32 R3, RZ, RZ, 0x3f000000 ;  /* 0x3f000000ff037424 */ /* 0x020fe200078e00ff */
[C---:B------:R-:W-:Y:S02]  /*6bd0*/  FSETP.NEU.AND P0, PT, |R20|.reuse, 1, PT ;  /* 0x3f8000001400780b */ /* 0x040fe40003f0d200 */
[C---:B------:R-:W-:Y:S01]  /*6be0*/  FSETP.GT.AND P1, PT, |R20|.reuse, 0.56000000238418579102, PT ;  /* 0x3f0f5c291400780b */ /* 0x040fe20003f24200 */
[----:B------:R-:W-:-:S04]  /*6bf0*/  FFMA R5, |R20|, -R3, 0.5 ;  /* 0x3f00000014057423 */ /* 0x000fc80000000a03 */
[----:B------:R-:W1:Y:S02]  /*6c00*/  MUFU.RSQ R0, R5 ;  /* 0x0000000500007308 */ /* 0x000e640000001400 */
[----:B-1----:R-:W-:Y:S01]  /*6c10*/  FMUL R3, R5, R0 ;  /* 0x0000000005037220 */ /* 0x002fe20000400000 */
[----:B------:R-:W-:Y:S01]  /*6c20*/  FMUL R0, R0, -0.5 ;  /* 0xbf00000000007820 */ /* 0x000fe20000400000 */
[----:B------:R-:W-:-:S03]  /*6c30*/  HFMA2 R5, -RZ, RZ, 1.9599609375, 20144 ;  /* 0x3fd774ebff057431 */ /* 0x000fc600000001ff */
[----:B------:R-:W-:-:S04]  /*6c40*/  FFMA R0, R3, R0, 0.5 ;  /* 0x3f00000003007423 */ /* 0x000fc80000000000 */
[----:B------:R-:W-:-:S05]  /*6c50*/  FFMA R0, R3, R0, R3 ;  /* 0x0000000003007223 */ /* 0x000fca0000000003 */
[----:B------:R-:W-:-:S04]  /*6c60*/  FSEL R3, R0, RZ, P0 ;  /* 0x000000ff00037208 */ /* 0x000fc80000000000 */
[----:B------:R-:W-:Y:S02]  /*6c70*/  FSEL R6, R3, |R20|, P1 ;  /* 0x4000001403067208 */ /* 0x000fe40000800000 */
[----:B------:R-:W-:-:S03]  /*6c80*/  MOV R3, 0x3d4dd2f7 ;  /* 0x3d4dd2f700037802 */ /* 0x000fc60000000f00 */
[----:B------:R-:W-:-:S04]  /*6c90*/  FMUL R0, R6, R6 ;  /* 0x0000000606007220 */ /* 0x000fc80000400000 */
[----:B------:R-:W-:-:S04]  /*6ca0*/  FFMA R3, R0, R3, 0.018773360177874565125 ;  /* 0x3c99ca9700037423 */ /* 0x000fc80000000003 */
[----:B------:R-:W-:-:S04]  /*6cb0*/  FFMA R3, R0, R3, 0.046769052743911743164 ;  /* 0x3d3f90e800037423 */ /* 0x000fc80000000003 */
[----:B------:R-:W-:-:S04]  /*6cc0*/  FFMA R3, R0, R3, 0.074823014438152313232 ;  /* 0x3d993ccf00037423 */ /* 0x000fc80000000003 */
[----:B------:R-:W-:-:S04]  /*6cd0*/  FFMA R3, R0, R3, 0.16667181253433227539 ;  /* 0x3e2aac0400037423 */ /* 0x000fc80000000003 */
[----:B------:R-:W-:-:S04]  /*6ce0*/  FMUL R3, R0, R3 ;  /* 0x0000000300037220 */ /* 0x000fc80000400000 */
[----:B------:R-:W-:-:S04]  /*6cf0*/  FFMA R3, R6, R3, R6 ;  /* 0x0000000306037223 */ /* 0x000fc80000000006 */
[----:B------:R-:W-:-:S04]  /*6d00*/  FMUL R0, R3, -2 ;  /* 0xc000000003007820 */ /* 0x000fc80000400000 */
[----:B------:R-:W-:-:S05]  /*6d10*/  @P1 FFMA R3, R5, 0.93318945169448852539, R0 ;  /* 0x3f6ee58105031823 */ /* 0x000fca0000000000 */
[C---:B------:R-:W-:Y:S02]  /*6d20*/  FSETP.NAN.AND P0, PT, R3.reuse, R3, PT ;  /* 0x000000030300720b */ /* 0x040fe40003f08000 */
[----:B------:R-:W-:-:S04]  /*6d30*/  LOP3.LUT R0, R3, 0x80000000, R20, 0xb8, !PT ;  /* 0x8000000003007812 */ /* 0x000fc800078eb814 */
[----:B------:R-:W-:Y:S01]  /*6d40*/  FSEL R0, R0, R3, !P0 ;  /* 0x0000000300007208 */ /* 0x000fe20004000000 */
[----:B------:R-:W-:Y:S06]  /*6d50*/  BRA `(.L_x_41) ;  /* 0x0000000800e87947 */ /* 0x000fec0003800000 */
.L_x_548:
        /* <DEDUP_REMOVED lines=14> */
[----:B------:R-:W-:Y:S02]  /*6e40*/  IMAD.SHL.U32 R3, R20, 0x100, RZ ;  /* 0x0000010014037824 */ /* 0x000fe400078e00ff */
[----:B------:R-:W-:Y:S01]  /*6e50*/  HFMA2 R8, -RZ, RZ, 0, 0 ;  /* 0x00000000ff087431 */ /* 0x000fe200000001ff */
[----:B------:R-:W-:Y:S01]  /*6e60*/  MOV R0, RZ ;  /* 0x000000ff00007202 */ /* 0x000fe20000000f00 */
[----:B------:R-:W-:Y:S01]  /*6e70*/  UMOV UR4, URZ ;  /* 0x000000ff00047c82 */ /* 0x000fe20008000000 */
[----:B------:R-:W-:-:S07]  /*6e80*/  LOP3.LUT R5, R3, 0x80000000, RZ, 0xfc, !PT ;  /* 0x8000000003057812 */ /* 0x000fce00078efcff */
.L_x_78:
[----:B-1----:R-:W-:-:S06]  /*6e90*/  IMAD.WIDE.U32 R18, R0, 0x4, R24 ;  /* 0x0000000400127825 */ /* 0x002fcc00078e0018 */
[----:B--2---:R-:W2:Y:S01]  /*6ea0*/  LDG.E.CONSTANT R18, desc[UR8][R18.64] ;  /* 0x0000000812127981 */ /* 0x004ea2000c1e9900 */
[C---:B------:R-:W-:Y:S01]  /*6eb0*/  LEA R3, R0.reuse, R1, 0x2 ;  /* 0x0000000100037211 */ /* 0x040fe200078e10ff */
[----:B------:R-:W-:-:S05]  /*6ec0*/  VIADD R0, R0, 0x1 ;  /* 0x0000000100007836 */ /* 0x000fca0000000000 */
[----:B------:R-:W-:Y:S01]  /*6ed0*/  ISETP.NE.AND P0, PT, R0, 0x6, PT ;  /* 0x000000060000780c */ /* 0x000fe20003f05270 */
[----:B--2---:R-:W-:-:S03]  /*6ee0*/  IMAD.WIDE.U32 R22, R18, R5, RZ ;  /* 0x0000000512167225 */ /* 0x004fc600078e00ff */
[----:B------:R-:W-:-:S04]  /*6ef0*/  IADD3 R6, P1, PT, R22, R8, RZ ;  /* 0x0000000816067210 */ /* 0x000fc80007f3e0ff */
[----:B------:R-:W-:Y:S01]  /*6f00*/  IADD3.X R8, PT, PT, R23, UR4, RZ, P1, !PT ;  /* 0x0000000417087c10 */ /* 0x000fe20008ffe4ff */
[----:B------:R2:W-:Y:S04]  /*6f10*/  STL [R3], R6 ;  /* 0x0000000603007387 */ /* 0x0005e80000100800 */
[----:B------:R-:W-:Y:S05]  /*6f20*/  @P0 BRA `(.L_x_78) ;  /* 0xfffffffc00d80947 */ /* 0x000fea000383ffff */
[----:B------:R-:W-:Y:S01]  /*6f30*/  SHF.R.U32.HI R5, RZ, 0x17, R20 ;  /* 0x00000017ff057819 */ /* 0x000fe20000011614 */
[----:B------:R1:W-:Y:S03]  /*6f40*/  STL [R1+0x18], R8 ;  /* 0x0000180801007387 */ /* 0x0003e60000100800 */
[C---:B------:R-:W-:Y:S02]  /*6f50*/  LOP3.LUT R0, R5.reuse, 0xe0, RZ, 0xc0, !PT ;  /* 0x000000e005007812 */ /* 0x040fe400078ec0ff */
[----:B------:R-:W-:Y:S02]  /*6f60*/  LOP3.LUT P0, RZ, R5, 0x1f, RZ, 0xc0, !PT ;  /* 0x0000001f05ff7812 */ /* 0x000fe4000780c0ff */
[----:B------:R-:W-:-:S04]  /*6f70*/  IADD3 R0, PT, PT, R0, -0x80, RZ ;  /* 0xffffff8000007810 */ /* 0x000fc80007ffe0ff */
[----:B------:R-:W-:-:S05]  /*6f80*/  SHF.R.U32.HI R0, RZ, 0x5, R0 ;  /* 0x00000005ff007819 */ /* 0x000fca0000011600 */
[----:B------:R-:W-:-:S05]  /*6f90*/  IMAD R9, R0, -0x4, R1 ;  /* 0xfffffffc00097824 */ /* 0x000fca00078e0201 */
[----:B------:R-:W3:Y:S04]  /*6fa0*/  LDL R0, [R9+0x18] ;  /* 0x0000180009007983 */ /* 0x000ee80000100800 */
[----:B--2---:R-:W3:Y:S04]  /*6fb0*/  LDL R3, [R9+0x14] ;  /* 0x0000140009037983 */ /* 0x004ee80000100800 */
[----:B------:R-:W2:Y:S01]  /*6fc0*/  @P0 LDL R6, [R9+0x10] ;  /* 0x0000100009060983 */ /* 0x000ea20000100800 */
[----:B------:R-:W-:Y:S01]  /*6fd0*/  LOP3.LUT R5, R5, 0x1f, RZ, 0xc0, !PT ;  /* 0x0000001f05057812 */ /* 0x000fe200078ec0ff */
[----:B------:R-:W-:Y:S01]  /*6fe0*/  UMOV UR10, 0x54442d19 ;  /* 0x54442d19000a7882 */ /* 0x000fe20000000000 */
[----:B------:R-:W-:Y:S01]  /*6ff0*/  UMOV UR11, 0x3bf921fb ;  /* 0x3bf921fb000b7882 */ /* 0x000fe20000000000 */
[----:B------:R-:W-:-:S02]  /*7000*/  ISETP.GE.AND P1, PT, R20, RZ, PT ;  /* 0x000000ff1400720c */ /* 0x000fc40003f26270 */
[-C--:B---3--:R-:W-:Y:S02]  /*7010*/  @P0 SHF.L.W.U32.HI R0, R3, R5.reuse, R0 ;  /* 0x0000000503000219 */ /* 0x088fe40000010e00 */
[----:B--2---:R-:W-:-:S04]  /*7020*/  @P0 SHF.L.W.U32.HI R3, R6, R5, R3 ;  /* 0x0000000506030219 */ /* 0x004fc80000010e03 */
[C-C-:B------:R-:W-:Y:S02]  /*7030*/  SHF.L.W.U32.HI R5, R3.reuse, 0x2, R0.reuse ;  /* 0x0000000203057819 */ /* 0x140fe40000010e00 */
[----:B------:R-:W-:Y:S02]  /*7040*/  SHF.L.U32 R3, R3, 0x2, RZ ;  /* 0x0000000203037819 */ /* 0x000fe400000006ff */
[----:B------:R-:W-:Y:S02]  /*7050*/  SHF.R.S32.HI R6, RZ, 0x1f, R5 ;  /* 0x0000001fff067819 */ /* 0x000fe40000011405 */
[----:B------:R-:W-:Y:S02]  /*7060*/  SHF.R.U32.HI R0, RZ, 0x1e, R0 ;  /* 0x0000001eff007819 */ /* 0x000fe40000011600 */
[C---:B------:R-:W-:Y:S02]  /*7070*/  LOP3.LUT R18, R6.reuse, R3, RZ, 0x3c, !PT ;  /* 0x0000000306127212 */ /* 0x040fe400078e3cff */
[----:B------:R-:W-:-:S02]  /*7080*/  LOP3.LUT R19, R6, R5, RZ, 0x3c, !PT ;  /* 0x0000000506137212 */ /* 0x000fc400078e3cff */
[C---:B------:R-:W-:Y:S02]  /*7090*/  LOP3.LUT R3, R5.reuse, R20, RZ, 0x3c, !PT ;  /* 0x0000001405037212 */ /* 0x040fe400078e3cff */
[----:B------:R-:W-:Y:S02]  /*70a0*/  LEA.HI R5, R5, R0, RZ, 0x1 ;  /* 0x0000000005057211 */ /* 0x000fe400078f08ff */
[----:B------:R-:W1:Y:S01]  /*70b0*/  I2F.F64.S64 R18, R18 ;  /* 0x0000001200127312 */ /* 0x000e620000301c00 */
[----:B------:R-:W-:Y:S02]  /*70c0*/  ISETP.GE.AND P0, PT, R3, RZ, PT ;  /* 0x000000ff0300720c */ /* 0x000fe40003f06270 */
[----:B------:R-:W-:-:S05]  /*70d0*/  IADD3 R0, PT, PT, -R5, RZ, RZ ;  /* 0x000000ff05007210 */ /* 0x000fca0007ffe1ff */
[----:B------:R-:W-:Y:S01]  /*70e0*/  @!P1 IMAD.MOV.U32 R5, RZ, RZ, R0 ;  /* 0x000000ffff059224 */ /* 0x000fe200078e0000 */
[----:B-1----:R-:W-:-:S10]  /*70f0*/  DMUL R8, R18, UR10 ;  /* 0x0000000a12087c28 */ /* 0x002fd40008000000 */
[----:B------:R-:W1:Y:S02]  /*7100*/  F2F.F32.F64 R8, R8 ;  /* 0x0000000800087310 */ /* 0x000e640000301000 */
[----:B-1----:R-:W-:-:S07]  /*7110*/  FSEL R0, -R8, R8, !P0 ;  /* 0x0000000808007208 */ /* 0x002fce0004000100 */
.L_x_77:
[----:B------:R-:W-:Y:S05]  /*7120*/  BSYNC.RECONVERGENT B0 ;  /* 0x0000000000007941 */ /* 0x000fea0003800200 */
.L_x_76:
[C---:B------:R-:W-:Y:S01]  /*7130*/  LOP3.LUT R8, R5.reuse, 0x1, RZ, 0xc0, !PT ;  /* 0x0000000105087812 */ /* 0x040fe200078ec0ff */
[----:B------:R-:W-:Y:S01]  /*7140*/  FMUL R3, R0, R0 ;  /* 0x0000000000037220 */ /* 0x000fe20000400000 */
[----:B------:R-:W-:Y:S01]  /*7150*/  MOV R6, 0x37cbac00 ;  /* 0x37cbac0000067802 */ /* 0x000fe20000000f00 */
[----:B------:R-:W-:Y:S01]  /*7160*/  IMAD.MOV.U32 R9, RZ, RZ, 0x3e2aaaa8 ;  /* 0x3e2aaaa8ff097424 */ /* 0x000fe200078e00ff */
[----:B------:R-:W-:Y:S01]  /*7170*/  ISETP.NE.U32.AND P0, PT, R8, 0x1, PT ;  /* 0x000000010800780c */ /* 0x000fe20003f05070 */
[----:B------:R-:W-:Y:S01]  /*7180*/  HFMA2 R8, -RZ, RZ, 1.0078125, -8.98838043212890625e-05 ;  /* 0x3c0885e4ff087431 */ /* 0x000fe200000001ff */
[----:B------:R-:W-:Y:S01]  /*7190*/  IADD3 R5, PT, PT, R5, 0x1, RZ ;  /* 0x0000000105057810 */ /* 0x000fe20007ffe0ff */
[----:B------:R-:W-:Y:S01]  /*71a0*/  FFMA R6, R3, R6, -0.0013887860113754868507 ;  /* 0xbab607ed03067423 */ /* 0x000fe20000000006 */
[----:B------:R-:W-:Y:S02]  /*71b0*/  FSEL R0, R0, 1, !P0 ;  /* 0x3f80000000007808 */ /* 0x000fe40004000000 */
[----:B------:R-:W-:-:S02]  /*71c0*/  LOP3.LUT P1, RZ, R5, 0x2, RZ, 0xc0, !PT ;  /* 0x0000000205ff7812 */ /* 0x000fc4000782c0ff */
[----:B------:R-:W-:Y:S01]  /*71d0*/  FSEL R6, R6, -0.00019574658654164522886, P0 ;  /* 0xb94d415306067808 */ /* 0x000fe20000000000 */
[----:B------:R-:W-:Y:S01]  /*71e0*/  FFMA R5, R3, R0, RZ ;  /* 0x0000000003057223 */ /* 0x000fe200000000ff */
[----:B------:R-:W-:Y:S02]  /*71f0*/  FSEL R9, -R9, -0.4999999701976776123, !P0 ;  /* 0xbeffffff09097808 */ /* 0x000fe40004000100 */
[----:B------:R-:W-:-:S05]  /*7200*/  FSEL R8, R8, 0.041666727513074874878, !P0 ;  /* 0x3d2aaabb08087808 */ /* 0x000fca0004000000 */
[----:B------:R-:W-:-:S04]  /*7210*/  FFMA R6, R3, R6, R8 ;  /* 0x0000000603067223 */ /* 0x000fc80000000008 */
[----:B------:R-:W-:-:S04]  /*7220*/  FFMA R6, R3, R6, R9 ;  /* 0x0000000603067223 */ /* 0x000fc80000000009 */
[----:B------:R-:W-:-:S04]  /*7230*/  FFMA R0, R5, R6, R0 ;  /* 0x0000000605007223 */ /* 0x000fc80000000000 */
[----:B------:R-:W-:Y:S01]  /*7240*/  @P1 FADD R0, RZ, -R0 ;  /* 0x80000000ff001221 */ /* 0x000fe20000000000 */
[----:B------:R-:W-:Y:S06]  /*7250*/  BRA `(.L_x_41) ;  /* 0x0000000400a87947 */ /* 0x000fec0003800000 */
.L_x_75:
[----:B------:R-:W-:-:S04]  /*7260*/  MOV R0, 0xffffffe8 ;  /* 0xffffffe800007802 */ /* 0x000fc80000000f00 */
[----:B------:R-:W-:-:S04]  /*7270*/  VIADDMNMX.U32 R0, R9, R0, 0x3, PT ;  /* 0x0000000309007446 */ /* 0x000fc80003800000 */
[----:B------:R-:W-:-:S04]  /*7280*/  SHF.L.U32 R0, R0, 0x2, RZ ;  /* 0x0000000200007819 */ /* 0x000fc800000006ff */
[----:B------:R-:W1:Y:S02]  /*7290*/  LDC R8, c[0x2][R0+0x1f0] ;  /* 0x00807c0000087b82 */ /* 0x000e640000000800 */
[----:B-1----:R-:W-:-:S04]  /*72a0*/  SHF.R.S32.HI R9, RZ, 0x1f, R8 ;  /* 0x0000001fff097819 */ /* 0x002fc80000011408 */
.L_x_551:
[----:B------:R-:W-:Y:S05]  /*72b0*/  BRX R8 -0x72c0                                                           (*"BRANCH_TARGETS .L_x_552,.L_x_553,.L_x_554,.L_x_50"*) ;  /* 0xffffff8c08507949 */ /* 0x000fea000383ffff */
.L_x_554:
[----:B-----5:R-:W-:Y:S01]  /*72c0*/  FADD R0, |R20|, -RZ ;  /* 0x800000ff14007221 */ /* 0x020fe20000000200 */
[----:B------:R-:W-:Y:S06]  /*72d0*/  BRA `(.L_x_41) ;  /* 0x0000000400887947 */ /* 0x000fec0003800000 */
.L_x_50:
[----:B------:R-:W-:Y:S01]  /*72e0*/  MOV R0, 0x7fffffff ;  /* 0x7fffffff00007802 */ /* 0x000fe20000000f00 */
[----:B------:R-:W-:Y:S06]  /*72f0*/  BRA `(.L_x_41) ;  /* 0x0000000400807947 */ /* 0x000fec0003800000 */
.L_x_552:
        /* <DEDUP_REMOVED lines=11> */
[----:B------:R-:W-:Y:S01]  /*73b0*/  @!P0 IMAD.MOV.U32 R5, RZ, RZ, RZ ;  /* 0x000000ffff058224 */ /* 0x000fe200078e00ff */
[----:B------:R-:W-:Y:S06]  /*73c0*/  @!P0 BRA `(.L_x_80) ;  /* 0x0000000000bc8947 */ /* 0x000fec0003800000 */
[----:B------:R-:W1:Y:S01]  /*73d0*/  LDC.64 R24, c[0x4][RZ] ;  /* 0x01000000ff187b82 */ /* 0x000e620000000a00 */
[----:B------:R-:W-:Y:S01]  /*73e0*/  SHF.L.U32 R3, R20, 0x8, RZ ;  /* 0x0000000814037819 */ /* 0x000fe200000006ff */
[----:B------:R-:W-:Y:S01]  /*73f0*/  HFMA2 R8, -RZ, RZ, 0, 0 ;  /* 0x00000000ff087431 */ /* 0x000fe200000001ff */
[----:B------:R-:W-:Y:S01]  /*7400*/  MOV R0, RZ ;  /* 0x000000ff00007202 */ /* 0x000fe20000000f00 */
[----:B------:R-:W-:Y:S01]  /*7410*/  UMOV UR4, URZ ;  /* 0x000000ff00047c82 */ /* 0x000fe20008000000 */
[----:B------:R-:W-:-:S07]  /*7420*/  LOP3.LUT R5, R3, 0x80000000, RZ, 0xfc, !PT ;  /* 0x8000000003057812 */ /* 0x000fce00078efcff */
.L_x_81:
[----:B-1----:R-:W-:-:S06]  /*7430*/  IMAD.WIDE.U32 R18, R0, 0x4, R24 ;  /* 0x0000000400127825 */ /* 0x002fcc00078e0018 */
[----:B--2---:R-:W2:Y:S01]  /*7440*/  LDG.E.CONSTANT R18, desc[UR8][R18.64] ;  /* 0x0000000812127981 */ /* 0x004ea2000c1e9900 */
[C---:B------:R-:W-:Y:S01]  /*7450*/  IMAD R3, R0.reuse, 0x4, R1 ;  /* 0x0000000400037824 */ /* 0x040fe200078e0201 */
[----:B------:R-:W-:-:S04]  /*7460*/  IADD3 R0, PT, PT, R0, 0x1, RZ ;  /* 0x0000000100007810 */ /* 0x000fc80007ffe0ff */
        /* <DEDUP_REMOVED lines=32> */
[----:B------:R-:W-:-:S05]  /*7670*/  IMAD.MOV R0, RZ, RZ, -R5 ;  /* 0x000000ffff007224 */ /* 0x000fca00078e0a05 */
[----:B------:R-:W-:Y:S01]  /*7680*/  @!P1 MOV R5, R0 ;  /* 0x0000000000059202 */ /* 0x000fe20000000f00 */
[----:B-1----:R-:W-:-:S10]  /*7690*/  DMUL R8, R18, UR10 ;  /* 0x0000000a12087c28 */ /* 0x002fd40008000000 */
[----:B------:R-:W1:Y:S02]  /*76a0*/  F2F.F32.F64 R8, R8 ;  /* 0x0000000800087310 */ /* 0x000e640000301000 */
[----:B-1----:R-:W-:-:S07]  /*76b0*/  FSEL R0, -R8, R8, !P0 ;  /* 0x0000000808007208 */ /* 0x002fce0004000100 */
.L_x_80:
[----:B------:R-:W-:Y:S05]  /*76c0*/  BSYNC.RECONVERGENT B0 ;  /* 0x0000000000007941 */ /* 0x000fea0003800200 */
.L_x_79:
[----:B------:R-:W-:Y:S01]  /*76d0*/  HFMA2 R3, -RZ, RZ, 1.0244140625, 0 ;  /* 0x3c190000ff037431 */ /* 0x000fe200000001ff */
[----:B------:R-:W-:Y:S02]  /*76e0*/  MOV R6, R0 ;  /* 0x0000000000067202 */ /* 0x000fe40000000f00 */
[----:B------:R-:W-:Y:S02]  /*76f0*/  LOP3.LUT R5, R5, 0x1, RZ, 0xc0, !PT ;  /* 0x0000000105057812 */ /* 0x000fe400078ec0ff */
[C---:B------:R-:W-:Y:S01]  /*7700*/  FSETP.NEU.AND P0, PT, |R6|.reuse, 0.00049096695147454738617, PT ;  /* 0x3a00b43c0600780b */ /* 0x040fe20003f0d200 */
[----:B------:R-:W-:Y:S01]  /*7710*/  FMUL R0, R6, R6 ;  /* 0x0000000606007220 */ /* 0x000fe20000400000 */
[----:B------:R-:W-:-:S03]  /*7720*/  ISETP.NE.U32.AND P1, PT, R5, 0x1, PT ;  /* 0x000000010500780c */ /* 0x000fc60003f25070 */
[----:B------:R-:W-:-:S04]  /*7730*/  FFMA R3, R0, R3, 0.003265380859375 ;  /* 0x3b56000000037423 */ /* 0x000fc80000000003 */
[----:B------:R-:W-:-:S04]  /*7740*/  FFMA R3, R0, R3, 0.0242919921875 ;  /* 0x3cc7000000037423 */ /* 0x000fc80000000003 */
[----:B------:R-:W-:-:S04]  /*7750*/  FFMA R3, R0, R3, 0.053466796875 ;  /* 0x3d5b000000037423 */ /* 0x000fc80000000003 */
[----:B------:R-:W-:-:S04]  /*7760*/  FFMA R3, R0, R3, 0.13337790966033935547 ;  /* 0x3e08943800037423 */ /* 0x000fc80000000003 */
[C---:B------:R-:W-:Y:S01]  /*7770*/  FFMA R3, R0.reuse, R3, 0.33333230018615722656 ;  /* 0x3eaaaa8800037423 */ /* 0x040fe20000000003 */
[----:B------:R-:W-:-:S04]  /*7780*/  FMUL R0, R0, R6 ;  /* 0x0000000600007220 */ /* 0x000fc80000400000 */
[----:B------:R-:W-:-:S06]  /*7790*/  @P0 FFMA R6, R3, R0, R6 ;  /* 0x0000000003060223 */ /* 0x000fcc0000000006 */
[----:B------:R-:W1:Y:S02]  /*77a0*/  @!P1 MUFU.RCP R6, -R6 ;  /* 0x8000000600069308 */ /* 0x000e640000001000 */
[----:B-1----:R-:W-:Y:S01]  /*77b0*/  IMAD.MOV.U32 R0, RZ, RZ, R6 ;  /* 0x000000ffff007224 */ /* 0x002fe200078e0006 */
[----:B------:R-:W-:Y:S06]  /*77c0*/  BRA `(.L_x_41) ;  /* 0x00000000004c7947 */ /* 0x000fec0003800000 */
.L_x_553:
[----:B-----5:R-:W1:Y:S01]  /*77d0*/  MUFU.RCP R3, |R20| ;  /* 0x4000001400037308 */ /* 0x020e620000001000 */
[----:B------:R-:W-:Y:S02]  /*77e0*/  FSETP.GT.AND P0, PT, |R20|, 1, PT ;  /* 0x3f8000001400780b */ /* 0x000fe40003f04200 */
[----:B------:R-:W-:Y:S02]  /*77f0*/  MOV R6, 0x3b2090aa ;  /* 0x3b2090aa00067802 */ /* 0x000fe40000000f00 */
[----:B-1----:R-:W-:-:S05]  /*7800*/  FSEL R0, R3, |R20|, P0 ;  /* 0x4000001403007208 */ /* 0x002fca0000000000 */
[----:B------:R-:W-:-:S04]  /*7810*/  FMUL R3, R0, R0 ;  /* 0x0000000000037220 */ /* 0x000fc80000400000 */
[----:B------:R-:W-:-:S04]  /*7820*/  FFMA R6, R3, R6, -0.014396979473531246185 ;  /* 0xbc6be14f03067423 */ /* 0x000fc80000000006 */
[----:B------:R-:W-:-:S04]  /*7830*/  FFMA R6, R3, R6, 0.039849750697612762451 ;  /* 0x3d23397e03067423 */ /* 0x000fc80000000006 */
[----:B------:R-:W-:-:S04]  /*7840*/  FFMA R6, R3, R6, -0.072529748082160949707 ;  /* 0xbd948a7a03067423 */ /* 0x000fc80000000006 */
[----:B------:R-:W-:-:S04]  /*7850*/  FFMA R6, R3, R6, 0.10518480092287063599 ;  /* 0x3dd76b2103067423 */ /* 0x000fc80000000006 */
[----:B------:R-:W-:-:S04]  /*7860*/  FFMA R6, R3, R6, -0.14171802997589111328 ;  /* 0xbe111e8803067423 */ /* 0x000fc80000000006 */
[----:B------:R-:W-:-:S04]  /*7870*/  FFMA R6, R3, R6, 0.19988775253295898438 ;  /* 0x3e4caf6003067423 */ /* 0x000fc80000000006 */
[----:B------:R-:W-:-:S04]  /*7880*/  FFMA R6, R3, R6, -0.33332940936088562012 ;  /* 0xbeaaaa2703067423 */ /* 0x000fc80000000006 */
[----:B------:R-:W-:Y:S01]  /*7890*/  FMUL R3, R3, R6 ;  /* 0x0000000603037220 */ /* 0x000fe20000400000 */
[----:B------:R-:W-:-:S03]  /*78a0*/  HFMA2 R6, -RZ, RZ, 1.857421875, -1409 ;  /* 0x3f6ee581ff067431 */ /* 0x000fc600000001ff */
[----:B------:R-:W-:-:S04]  /*78b0*/  FFMA R3, R0, R3, R0 ;  /* 0x0000000300037223 */ /* 0x000fc80000000000 */
[----:B------:R-:W-:Y:S01]  /*78c0*/  @P0 FFMA R3, R6, 1.6832555532455444336, -R3 ;  /* 0x3fd774eb06030823 */ /* 0x000fe20000000803 */
[----:B------:R-:W-:-:S04]  /*78d0*/  FSETP.NAN.AND P0, PT, |R20|, |R20|, PT ;  /* 0x400000141400720b */ /* 0x000fc80003f08200 */
[----:B------:R-:W-:-:S04]  /*78e0*/  LOP3.LUT R0, R3, 0x80000000, R20, 0xb8, !PT ;  /* 0x8000000003007812 */ /* 0x000fc800078eb814 */
[----:B------:R-:W-:-:S07]  /*78f0*/  FSEL R0, R0, R3, !P0 ;  /* 0x0000000300007208 */ /* 0x000fce0004000000 */
.L_x_41:
[----:B------:R-:W-:Y:S05]  /*7900*/  BSYNC.RECONVERGENT B3 ;  /* 0x0000000000037941 */ /* 0x000fea0003800200 */
.L_x_36:
[C---:B-----5:R-:W-:Y:S02]  /*7910*/  LEA R3, R16.reuse, UR5, 0x2 ;  /* 0x0000000510037c11 */ /* 0x060fe4000f8e10ff */
[----:B------:R-:W-:-:S03]  /*7920*/  ISETP.GT.U32.AND P0, PT, R16, 0x1, PT ;  /* 0x000000011000780c */ /* 0x000fc60003f04070 */
[----:B--2---:R2:W-:Y:S10]  /*7930*/  STL [R3], R0 ;  /* 0x0000000003007387 */ /* 0x0045f40000100800 */
[----:B--2---:R-:W-:Y:S05]  /*7940*/  @P0 BRA `(.L_x_82) ;  /* 0xffffffac00500947 */ /* 0x004fea000383ffff */
[----:B------:R-:W2:Y:S01]  /*7950*/  LDL R0, [R1+0x24] ;  /* 0x0000240001007983 */ /* 0x000ea20000100800 */
[----:B------:R-:W-:Y:S01]  /*7960*/  MOV R20, 0x0 ;  /* 0x0000000000147802 */ /* 0x000fe20000000f00 */
[----:B------:R-:W-:Y:S01]  /*7970*/  IMAD.MOV.U32 R21, RZ, RZ, -0x100000 ;  /* 0xfff00000ff157424 */ /* 0x000fe200078e00ff */
[----:B--2---:R-:W-:-:S13]  /*7980*/  FSETP.NE.AND P0, PT, |R0|, +INF , PT ;  /* 0x7f8000000000780b */ /* 0x004fda0003f05200 */
[----:B------:R-:W-:Y:S05]  /*7990*/  @!P0 BRA `(.L_x_83) ;  /* 0x0000000400248947 */ /* 0x000fea0003800000 */
[----:B------:R-:W2:Y:S04]  /*79a0*/  LDG.E R3, desc[UR8][R12.64+0x8] ;  /* 0x000008080c037981 */ /* 0x000ea8000c1e1900 */
[----:B------:R-:W3:Y:S01]  /*79b0*/  LDG.E R9, desc[UR8][R12.64+0x4] ;  /* 0x000004080c097981 */ /* 0x000ee2000c1e1900 */
[----:B------:R-:W-:Y:S01]  /*79c0*/  BSSY.RECONVERGENT B0, `(.L_x_84) ;  /* 0x000001c000007945 */ /* 0x000fe20003800200 */
[----:B--2---:R-:W2:Y:S01]  /*79d0*/  F2F.F64.F32 R4, R3 ;  /* 0x0000000300047310 */ /* 0x004ea20000201800 */
[----:B---3--:R-:W-:-:S04]  /*79e0*/  FADD R9, R0, -R9 ;  /* 0x8000000900097221 */ /* 0x008fc80000000000 */
[----:B------:R-:W-:-:S04]  /*79f0*/  FMUL R0, R9, R9 ;  /* 0x0000000909007220 */ /* 0x000fc80000400000 */
[----:B0-----:R-:W0:Y:S01]  /*7a00*/  F2F.F64.F32 R12, R0 ;  /* 0x00000000000c7310 */ /* 0x001e220000201800 */
[----:B--2---:R-:W-:-:S08]  /*7a10*/  DADD R6, R4, R4 ;  /* 0x0000000004067229 */ /* 0x004fd00000000004 */
[----:B------:R-:W-:Y:S01]  /*7a20*/  DMUL R16, R4, R6 ;  /* 0x0000000604107228 */ /* 0x000fe20000000000 */
[----:B------:R-:W-:Y:S02]  /*7a30*/  MOV R4, 0x1 ;  /* 0x0000000100047802 */ /* 0x000fe40000000f00 */
[----:B0-----:R-:W-:-:S03]  /*7a40*/  FSETP.GEU.AND P1, PT, |R13|, 6.5827683646048100446e-37, PT ;  /* 0x036000000d00780b */ /* 0x001fc60003f2e200 */
[----:B------:R-:W0:Y:S02]  /*7a50*/  MUFU.RCP64H R5, R17 ;  /* 0x0000001100057308 */ /* 0x000e240000001800 */
[----:B0-----:R-:W-:-:S08]  /*7a60*/  DFMA R6, -R16, R4, 1 ;  /* 0x3ff000001006742b */ /* 0x001fd00000000104 */
[----:B------:R-:W-:-:S08]  /*7a70*/  DFMA R6, R6, R6, R6 ;  /* 0x000000060606722b */ /* 0x000fd00000000006 */
[----:B------:R-:W-:-:S08]  /*7a80*/  DFMA R6, R4, R6, R4 ;  /* 0x000000060406722b */ /* 0x000fd00000000004 */
[----:B------:R-:W-:-:S08]  /*7a90*/  DFMA R4, -R16, R6, 1 ;  /* 0x3ff000001004742b */ /* 0x000fd00000000106 */
[----:B------:R-:W-:-:S08]  /*7aa0*/  DFMA R4, R6, R4, R6 ;  /* 0x000000040604722b */ /* 0x000fd00000000006 */
[----:B------:R-:W-:-:S08]  /*7ab0*/  DMUL R6, R12, R4 ;  /* 0x000000040c067228 */ /* 0x000fd00000000000 */
[----:B------:R-:W-:-:S08]  /*7ac0*/  DFMA R8, -R16, R6, R12 ;  /* 0x000000061008722b */ /* 0x000fd0000000010c */
[----:B------:R-:W-:-:S10]  /*7ad0*/  DFMA R4, R4, R8, R6 ;  /* 0x000000080404722b */ /* 0x000fd40000000006 */
[----:B------:R-:W-:-:S05]  /*7ae0*/  FFMA R6, RZ, R17, R5 ;  /* 0x00000011ff067223 */ /* 0x000fca0000000005 */
[----:B------:R-:W-:-:S13]  /*7af0*/  FSETP.GT.AND P0, PT, |R6|, 1.469367938527859385e-39, PT ;  /* 0x001000000600780b */ /* 0x000fda0003f04200 */
[----:B------:R-:W-:Y:S05]  /*7b00*/  @P0 BRA P1, `(.L_x_85) ;  /* 0x00000000001c0947 */ /* 0x000fea0000800000 */
[----:B------:R-:W-:Y:S01]  /*7b10*/  MOV R24, R12 ;  /* 0x0000000c00187202 */ /* 0x000fe20000000f00 */
[----:B-1----:R-:W-:Y:S01]  /*7b20*/  IMAD.MOV.U32 R22, RZ, RZ, R16 ;  /* 0x000000ffff167224 */ /* 0x002fe200078e0010 */
[----:B------:R-:W-:Y:S02]  /*7b30*/  MOV R25, R13 ;  /* 0x0000000d00197202 */ /* 0x000fe40000000f00 */
[----:B------:R-:W-:Y:S02]  /*7b40*/  MOV R23, R17 ;  /* 0x0000001100177202 */ /* 0x000fe40000000f00 */
[----:B------:R-:W-:-:S07]  /*7b50*/  MOV R0, 0x7b70 ;  /* 0x00007b7000007802 */ /* 0x000fce0000000f00 */
[----:B------:R-:W-:Y:S05]  /*7b60*/  CALL.REL.NOINC `($__internal_0_$__cuda_sm20_div_rn_f64_full) ;  /* 0x0000015400107944 */ /* 0x000fea0003c00000 */
[----:B------:R-:W-:-:S07]  /*7b70*/  MOV R4, R6 ;  /* 0x0000000600047202 */ /* 0x000fce0000000f00 */
.L_x_85:
[----:B------:R-:W-:Y:S05]  /*7b80*/  BSYNC.RECONVERGENT B0 ;  /* 0x0000000000007941 */ /* 0x000fea0003800200 */
.L_x_84:
[----:B------:R-:W-:Y:S01]  /*7b90*/  FSETP.GEU.AND P0, PT, R3, 1.175494350822287508e-38, PT ;  /* 0x008000000300780b */ /* 0x000fe20003f0e000 */
[----:B------:R-:W-:Y:S01]  /*7ba0*/  HFMA2 R7, -RZ, RZ, 1.5048828125, 33.21875 ;  /* 0x3e055027ff077431 */ /* 0x000fe200000001ff */
[----:B------:R-:W-:Y:S01]  /*7bb0*/  UMOV UR10, 0x0 ;  /* 0x00000000000a7882 */ /* 0x000fe20000000000 */
[----:B------:R-:W-:-:S10]  /*7bc0*/  UMOV UR11, 0x40000000 ;  /* 0x40000000000b7882 */ /* 0x000fd40000000000 */
[----:B------:R-:W-:-:S05]  /*7bd0*/  @!P0 FMUL R3, R3, 8388608 ;  /* 0x4b00000003038820 */ /* 0x000fca0000400000 */
[----:B------:R-:W-:-:S04]  /*7be0*/  IADD3 R0, PT, PT, R3, -0x3f2aaaab, RZ ;  /* 0xc0d5555503007810 */ /* 0x000fc80007ffe0ff */
[----:B------:R-:W-:-:S05]  /*7bf0*/  LOP3.LUT R6, R0, 0xff800000, RZ, 0xc0, !PT ;  /* 0xff80000000067812 */ /* 0x000fca00078ec0ff */
[----:B------:R-:W-:-:S04]  /*7c00*/  IMAD.IADD R0, R3, 0x1, -R6 ;  /* 0x0000000103007824 */ /* 0x000fc800078e0a06 */
        /* <DEDUP_REMOVED lines=15> */
[----:B------:R-:W-:Y:S01]  /*7d00*/  FFMA R9, R8, R9, R8 ;  /* 0x0000000908097223 */ /* 0x000fe20000000008 */
[----:B------:R-:W-:-:S03]  /*7d10*/  HFMA2 R8, -RZ, RZ, -2, 0 ;  /* 0xc0000000ff087431 */ /* 0x000fc600000001ff */
[----:B------:R-:W-:Y:S01]  /*7d20*/  FFMA R0, R0, 0.69314718246459960938, R9 ;  /* 0x3f31721800007823 */ /* 0x000fe20000000009 */
[C---:B------:R-:W-:Y:S01]  /*7d30*/  @P0 FFMA R0, R3.reuse, R6, +INF ;  /* 0x7f80000003000423 */ /* 0x040fe20000000006 */
[----:B------:R-:W-:Y:S01]  /*7d40*/  FSETP.NEU.AND P0, PT, R3, RZ, PT ;  /* 0x000000ff0300720b */ /* 0x000fe20003f0d000 */
[----:B------:R-:W-:-:S03]  /*7d50*/  IMAD.MOV.U32 R9, RZ, RZ, 0x3ffd67f1 ;  /* 0x3ffd67f1ff097424 */ /* 0x000fc600078e00ff */
[----:B------:R-:W-:-:S04]  /*7d60*/  FSEL R0, R0, -INF , P0 ;  /* 0xff80000000007808 */ /* 0x000fc80000000000 */
[----:B------:R-:W0:Y:S02]  /*7d70*/  F2F.F64.F32 R6, R0 ;  /* 0x0000000000067310 */ /* 0x000e240000201800 */
[----:B0-----:R-:W-:-:S08]  /*7d80*/  DFMA R6, R6, UR10, R8 ;  /* 0x0000000a06067c2b */ /* 0x001fd00008000008 */
[----:B------:R-:W-:-:S08]  /*7d90*/  DFMA R6, R6, -0.5, -R4 ;  /* 0xbfe000000606782b */ /* 0x000fd00000000804 */
[----:B------:R-:W-:-:S14]  /*7da0*/  DSETP.NE.AND P0, PT, |R6|, +INF , PT ;  /* 0x7ff000000600742a */ /* 0x000fdc0003f05200 */
[----:B------:R-:W-:Y:S05]  /*7db0*/  @!P0 BRA `(.L_x_83) ;  /* 0x00000000001c8947 */ /* 0x000fea0003800000 */
[----:B------:R-:W0:Y:S01]  /*7dc0*/  LDCU UR4, c[0x0][0x3a0] ;  /* 0x00007400ff0477ac */ /* 0x000e220008000800 */
[----:B------:R-:W-:Y:S01]  /*7dd0*/  IADD3 R2, PT, PT, R2, 0x1, RZ ;  /* 0x0000000102027810 */ /* 0x000fe20007ffe0ff */
[----:B------:R-:W-:-:S03]  /*7de0*/  DADD R14, R6, R14 ;  /* 0x00000000060e7229 */ /* 0x000fc6000000000e */
[----:B0-----:R-:W-:-:S13]  /*7df0*/  ISETP.NE.AND P0, PT, R2, UR4, PT ;  /* 0x0000000402007c0c */ /* 0x001fda000bf05270 */
[----:B------:R-:W-:Y:S05]  /*7e00*/  @P0 BRA `(.L_x_86) ;  /* 0xffffffa800100947 */ /* 0x000fea000383ffff */
[----:B------:R-:W-:Y:S02]  /*7e10*/  MOV R20, R14 ;  /* 0x0000000e00147202 */ /* 0x000fe40000000f00 */
[----:B------:R-:W-:-:S07]  /*7e20*/  MOV R21, R15 ;  /* 0x0000000f00157202 */ /* 0x000fce0000000f00 */
.L_x_83:
[----:B------:R-:W-:Y:S05]  /*7e30*/  BSYNC.RECONVERGENT B2 ;  /* 0x0000000000027941 */ /* 0x000fea0003800200 */
.L_x_35:
[----:B------:R-:W2:Y:S02]  /*7e40*/  LDCU UR4, c[0x0][0x3a4] ;  /* 0x00007480ff0477ac */ /* 0x000ea40008000800 */
[----:B--2---:R-:W-:-:S09]  /*7e50*/  UISETP.GE.AND UP0, UPT, UR4, 0x1, UPT ;  /* 0x000000010400788c */ /* 0x004fd2000bf06270 */
[----:B------:R-:W-:Y:S05]  /*7e60*/  BRA.U !UP0, `(.L_x_87) ;  /* 0x0000015108347547 */ /* 0x000fea000b800000 */
[----:B------:R-:W2:Y:S01]  /*7e70*/  LDC.64 R54, c[0x0][0x390] ;  /* 0x0000e400ff367b82 */ /* 0x000ea20000000a00 */
[----:B------:R-:W-:Y:S01]  /*7e80*/  HFMA2 R7, -RZ, RZ, 1.5966796875, -0.0003798007965087890625 ;  /* 0x3e638e39ff077431 */ /* 0x000fe200000001ff */
[----:B------:R-:W-:Y:S01]  /*7e90*/  MOV R0, 0x3fb8aa3b ;  /* 0x3fb8aa3b00007802 */ /* 0x000fe20000000f00 */
[----:B------:R-:W-:Y:S01]  /*7ea0*/  IMAD.MOV.U32 R5, RZ, RZ, 0x30e38e39 ;  /* 0x30e38e39ff057424 */ /* 0x000fe200078e00ff */
[----:B------:R-:W3:Y:S01]  /*7eb0*/  LDCU UR4, c[0x0][0x3b8] ;  /* 0x00007700ff0477ac */ /* 0x000ee20008000800 */
[----:B------:R-:W-:Y:S01]  /*7ec0*/  MOV R46, 0x0 ;  /* 0x00000000002e7802 */ /* 0x000fe20000000f00 */
[----:B------:R-:W-:Y:S02]  /*7ed0*/  IMAD.MOV.U32 R47, RZ, RZ, 0x7ff00000 ;  /* 0x7ff00000ff2f7424 */ /* 0x000fe400078e00ff */
[----:B------:R-:W-:Y:S01]  /*7ee0*/  FFMA R0, -R5, R0, 5.5370556140132975997e-08 ;  /* 0x336dd09205007423 */ /* 0x000fe20000000100 */
[----:B------:R-:W4:Y:S01]  /*7ef0*/  LDC R43, c[0x0][0x380] ;  /* 0x0000e000ff2b7b82 */ /* 0x000f220000000800 */
[----:B0-----:R-:W-:Y:S01]  /*7f00*/  DADD R12, R20, R10 ;  /* 0x00000000140c7229 */ /* 0x001fe2000000000a */
[----:B------:R-:W-:Y:S01]  /*7f10*/  UIADD3 UR10, UPT, UPT, UR7, 0x20, URZ ;  /* 0x00000020070a7890 */ /* 0x000fe2000fffe0ff */
[----:B------:R-:W-:Y:S01]  /*7f20*/  FFMA R0, R7, 1.9251366722983220825e-08, R0 ;  /* 0x32a55e3407007823 */ /* 0x000fe20000000000 */
[----:B------:R-:W-:-:S02]  /*7f30*/  UIADD3 UR11, UPT, UPT, UR7, 0xa0, URZ ;  /* 0x000000a0070b7890 */ /* 0x000fc4000fffe0ff */
[----:B------:R-:W-:Y:S01]  /*7f40*/  UIADD3 UR12, UPT, UPT, UR7, 0x11c, URZ ;  /* 0x0000011c070c7890 */ /* 0x000fe2000fffe0ff */
[----:B------:R-:W-:-:S04]  /*7f50*/  FFMA R0, -R5, 0.017944158986210823059, R0 ;  /* 0x3c92ffa105007823 */ /* 0x000fc80000000100 */
[----:B------:R-:W-:-:S04]  /*7f60*/  FFMA R0, R7, 0.0059813861735165119171, R0 ;  /* 0x3bc3ff8107007823 */ /* 0x000fc80000000000 */
[----:B------:R-:W-:Y:S01]  /*7f70*/  FADD R33, R0, 3.3205988407135009766 ;  /* 0x405484b100217421 */ /* 0x000fe20000000000 */
[----:B--2---:R-:W-:-:S04]  /*7f80*/  IMAD.WIDE R54, R34, 0x4, R54 ;  /* 0x0000000422367825 */ /* 0x004fc800078e0236 */
[----:B----4-:R-:W-:-:S04]  /*7f90*/  IMAD.WIDE R2, R43, 0x4, R54 ;  /* 0x000000042b027825 */ /* 0x010fc800078e0236 */
[----:B------:R-:W-:-:S04]  /*7fa0*/  IMAD.WIDE R2, R43, 0x4, R2 ;  /* 0x000000042b027825 */ /* 0x000fc800078e0202 */
        /* <DEDUP_REMOVED lines=22> */
[----:B------:R-:W-:Y:S01]  /*8110*/  HFMA2 R2, -RZ, RZ, 0, 0 ;  /* 0x00000000ff027431 */ /* 0x000fe200000001ff */
[----:B------:R-:W-:Y:S01]  /*8120*/  MOV R3, 0x40000000 ;  /* 0x4000000000037802 */ /* 0x000fe20000000f00 */
[----:B------:R-:W-:-:S05]  /*8130*/  IMAD.WIDE R50, R43, 0x4, R52 ;  /* 0x000000042b327825 */ /* 0x000fca00078e0234 */
[----:B------:R-:W-:Y:S01]  /*8140*/  DFMA R46, R2, R46, +INF ;  /* 0x7ff00000022e742b */ /* 0x000fe2000000002e */
[----:B------:R-:W-:Y:S01]  /*8150*/  FADD R3, R33, -3.3205988407135009766 ;  /* 0xc05484b121037421 */ /* 0x000fe20000000000 */
[C---:B------:R-:W-:Y:S01]  /*8160*/  IMAD.WIDE R50, R43.reuse, 0x4, R50 ;  /* 0x000000042b327825 */ /* 0x040fe200078e0232 */
[----:B---3--:R-:W-:Y:S01]  /*8170*/  IADD3 R2, PT, PT, R34, UR4, RZ ;  /* 0x0000000422027c10 */ /* 0x008fe2000fffe0ff */
[----:B------:R-:W-:Y:S02]  /*8180*/  UMOV UR4, URZ ;  /* 0x000000ff00047c82 */ /* 0x000fe40008000000 */
[----:B------:R-:W-:Y:S01]  /*8190*/  FADD R32, R0, -R3 ;  /* 0x8000000300207221 */ /* 0x000fe20000000000 */
[----:B------:R-:W-:-:S04]  /*81a0*/  IMAD.WIDE R48, R43, 0x4, R50 ;  /* 0x000000042b307825 */ /* 0x000fc800078e0232 */
[----:B------:R-:W-:-:S04]  /*81b0*/  IMAD.WIDE R44, R43, 0x4, R48 ;  /* 0x000000042b2c7825 */ /* 0x000fc800078e0230 */
[----:B------:R-:W-:-:S07]  /*81c0*/  IMAD.WIDE R42, R43, 0x4, R44 ;  /* 0x000000042b2a7825 */ /* 0x000fce00078e022c */
.L_x_369:
[----:B0-----:R-:W0:Y:S01]  /*81d0*/  LDCU UR6, c[0x0][0x3a4] ;  /* 0x00007480ff0677ac */ /* 0x001e220008000800 */
[----:B------:R-:W-:Y:S01]  /*81e0*/  BSSY.RECONVERGENT B2, `(.L_x_88) ;  /* 0x00014d3000027945 */ /* 0x000fe20003800200 */
[----:B------:R-:W-:Y:S01]  /*81f0*/  IMAD.MOV.U32 R40, RZ, RZ, R20 ;  /* 0x000000ffff287224 */ /* 0x000fe200078e0014 */
[----:B------:R-:W-:Y:S01]  /*8200*/  MOV R41, R21 ;  /* 0x0000001500297202 */ /* 0x000fe20000000f00 */
[----:B------:R-:W-:Y:S01]  /*8210*/  UIMAD UR5, UR4, -0x33333333, URZ ;  /* 0xcccccccd040578a4 */ /* 0x000fe2000f8e02ff */
[----:B------:R-:W-:Y:S01]  /*8220*/  MOV R38, R10 ;  /* 0x0000000a00267202 */ /* 0x000fe20000000f00 */
[----:B------:R-:W-:Y:S01]  /*8230*/  UIADD3 UR4, UPT, UPT, UR4, 0x1, URZ ;  /* 0x0000000104047890 */ /* 0x000fe2000fffe0ff */
[----:B------:R-:W-:Y:S01]  /*8240*/  MOV R39, R11 ;  /* 0x0000000b00277202 */ /* 0x000fe20000000f00 */
[----:B------:R-:W-:Y:S01]  /*8250*/  UISETP.GE.U32.AND UP1, UPT, UR5, 0x33333334, UPT ;  /* 0x333333340500788c */ /* 0x000fe2000bf26070 */
[----:B------:R-:W-:Y:S01]  /*8260*/  IMAD.MOV.U32 R36, RZ, RZ, R12 ;  /* 0x000000ffff247224 */ /* 0x000fe200078e000c */
[----:B------:R-:W-:Y:S01]  /*8270*/  MOV R37, R13 ;  /* 0x0000000d00257202 */ /* 0x000fe20000000f00 */
[----:B0-----:R-:W-:-:S06]  /*8280*/  UISETP.NE.AND UP0, UPT, UR4, UR6, UPT ;  /* 0x000000060400728c */ /* 0x001fcc000bf05270 */
[----:B-1234-:R-:W-:Y:S05]  /*8290*/  BRA.U !UP1, `(.L_x_89) ;  /* 0x000000bd098c7547 */ /* 0x01efea000b800000 */
[----:B------:R-:W-:Y:S02]  /*82a0*/  CS2R R64, SRZ ;  /* 0x0000000000407805 */ /* 0x000fe4000001ff00 */
[----:B------:R-:W-:Y:S01]  /*82b0*/  CS2R R62, SRZ ;  /* 0x00000000003e7805 */ /* 0x000fe2000001ff00 */
[----:B------:R-:W-:-:S06]  /*82c0*/  UMOV UR5, URZ ;  /* 0x000000ff00057c82 */ /* 0x000fcc0008000000 */
.L_x_157:
[----:B0-----:R-:W0:Y:S02]  /*82d0*/  LDCU UR6, c[0x0][0x380] ;  /* 0x00007000ff0677ac */ /* 0x001e240008000800 */
[----:B0-----:R-:W-:-:S06]  /*82e0*/  UIMAD UR6, UR5, UR6, URZ ;  /* 0x00000006050672a4 */ /* 0x001fcc000f8e02ff */
[----:B--2---:R-:W-:-:S05]  /*82f0*/  MOV R61, UR6 ;  /* 0x00000006003d7c02 */ /* 0x004fca0008000f00 */
[----:B------:R-:W-:-:S05]  /*8300*/  IMAD.WIDE R60, R61, 0x4, R54 ;  /* 0x000000043d3c7825 */ /* 0x000fca00078e0236 */
[----:B------:R-:W2:Y:S01]  /*8310*/  LDG.E R4, desc[UR8][R60.64] ;  /* 0x000000083c047981 */ /* 0x000ea2000c1e1900 */
[----:B------:R-:W-:Y:S01]  /*8320*/  ULEA UR6, UR5, UR12, 0x2 ;  /* 0x0000000c05067291 */ /* 0x000fe2000f8e10ff */
[----:B------:R-:W-:Y:S01]  /*8330*/  HFMA2 R3, -RZ, RZ, 2.88671875, 25.703125 ;  /* 0x41c64e6dff037431 */ /* 0x000fe200000001ff */
[----:B------:R-:W-:Y:S01]  /*8340*/  BSSY.RECONVERGENT B0, `(.L_x_90) ;  /* 0x0000008000007945 */ /* 0x000fe20003800200 */
[----:B------:R-:W-:-:S04]  /*8350*/  UIADD3 UR5, UPT, UPT, UR5, 0x1, URZ ;  /* 0x0000000105057890 */ /* 0x000fc8000fffe0ff */
[----:B------:R-:W-:Y:S02]  /*8360*/  UISETP.NE.AND UP1, UPT, UR5, 0x1f, UPT ;  /* 0x0000001f0500788c */ /* 0x000fe4000bf25270 */
[----:B--2---:R0:W-:Y:S09]  /*8370*/  STL [UR6], R4 ;  /* 0x00000004ff007987 */ /* 0x0041f20008100806 */
.L_x_91:
[----:B------:R-:W-:-:S05]  /*8380*/  IMAD R2, R2, R3, 0x3039 ;  /* 0x0000303902027424 */ /* 0x000fca00078e0203 */
[----:B------:R-:W-:-:S04]  /*8390*/  LOP3.LUT R2, R2, 0x7fffffff, RZ, 0xc0, !PT ;  /* 0x7fffffff02027812 */ /* 0x000fc800078ec0ff */
[----:B------:R-:W-:-:S13]  /*83a0*/  ISETP.GT.U32.AND P0, PT, R2, 0x7ff89ebf, PT ;  /* 0x7ff89ebf0200780c */ /* 0x000fda0003f04070 */
[----:B------:R-:W-:Y:S05]  /*83b0*/  @P0 BRA `(.L_x_91) ;  /* 0xfffffffc00f00947 */ /* 0x000fea000383ffff */
[----:B------:R-:W-:Y:S05]  /*83c0*/  BSYNC.RECONVERGENT B0 ;  /* 0x0000000000007941 */ /* 0x000fea0003800200 */
.L_x_90:
[----:B------:R-:W-:Y:S01]  /*83d0*/  IMAD.HI.U32 R0, R2, 0x7a190a23, RZ ;  /* 0x7a190a2302007827 */ /* 0x000fe200078e00ff */
[----:B------:R-:W-:Y:S01]  /*83e0*/  MOV R5, 0x49742400 ;  /* 0x4974240000057802 */ /* 0x000fe20000000f00 */
[----:B------:R-:W-:Y:S02]  /*83f0*/  BSSY.RECONVERGENT B3, `(.L_x_92) ;  /* 0x000000e000037945 */ /* 0x000fe40003800200 */
[----:B------:R-:W-:Y:S01]  /*8400*/  IMAD.MOV.U32 R6, RZ, RZ, 0x358637bd ;  /* 0x358637bdff067424 */ /* 0x000fe200078e00ff */
[----:B------:R-:W-:-:S03]  /*8410*/  SHF.R.U32.HI R0, RZ, 0xa, R0 ;  /* 0x0000000aff007819 */ /* 0x000fc60000011600 */
[----:B------:R-:W-:Y:S01]  /*8420*/  FFMA R5, R6, -R5, 1 ;  /* 0x3f80000006057423 */ /* 0x000fe20000000805 */
[----:B------:R-:W-:-:S03]  /*8430*/  I2FP.F32.U32 R3, R0 ;  /* 0x0000000000037245 */ /* 0x000fc60000201000 */
[----:B------:R-:W-:Y:S01]  /*8440*/  FFMA R0, R5, R6, 9.9999999747524270788e-07 ;  /* 0x358637bd05007423 */ /* 0x000fe20000000006 */
[----:B------:R-:W2:Y:S03]  /*8450*/  FCHK P0, R3, 1000000 ;  /* 0x4974240003007902 */ /* 0x000ea60000000000 */
[----:B------:R-:W-:-:S04]  /*8460*/  FFMA R5, R3, R0, RZ ;  /* 0x0000000003057223 */ /* 0x000fc800000000ff */
[----:B------:R-:W-:-:S04]  /*8470*/  FFMA R6, R5, -1000000, R3 ;  /* 0xc974240005067823 */ /* 0x000fc80000000003 */
[----:B------:R-:W-:Y:S01]  /*8480*/  FFMA R0, R0, R6, R5 ;  /* 0x0000000600007223 */ /* 0x000fe20000000005 */
[----:B--2---:R-:W-:Y:S06]  /*8490*/  @!P0 BRA `(.L_x_93) ;  /* 0x00000000000c8947 */ /* 0x004fec0003800000 */
[----:B------:R-:W-:Y:S01]  /*84a0*/  HFMA2 R0, -RZ, RZ, 10.90625, 0.015625 ;  /* 0x49742400ff007431 */ /* 0x000fe200000001ff */
[----:B------:R-:W-:-:S07]  /*84b0*/  MOV R8, 0x84d0 ;  /* 0x000084d000087802 */ /* 0x000fce0000000f00 */
[----:B01----:R-:W-:Y:S05]  /*84c0*/  CALL.REL.NOINC `($__internal_3_$__cuda_sm3x_div_rn_noftz_f32_slowpath) ;  /* 0x0000015400607944 */ /* 0x003fea0003c00000 */
.L_x_93:
[----:B------:R-:W-:Y:S05]  /*84d0*/  BSYNC.RECONVERGENT B3 ;  /* 0x0000000000037941 */ /* 0x000fea0003800200 */
.L_x_92:
[----:B------:R-:W-:Y:S01]  /*84e0*/  FSETP.GEU.AND P0, PT, R0, 1, PT ;  /* 0x3f8000000000780b */ /* 0x000fe20003f0e000 */
[----:B------:R-:W-:-:S12]  /*84f0*/  BSSY.RECONVERGENT B3, `(.L_x_94) ;  /* 0x0000371000037945 */ /* 0x000fd80003800200 */
[----:B------:R-:W-:Y:S05]  /*8500*/  @!P0 BRA `(.L_x_95) ;  /* 0x0000000c00608947 */ /* 0x000fea0003800000 */
[----:B------:R-:W-:Y:S01]  /*8510*/  BSSY.RECONVERGENT B0, `(.L_x_96) ;  /* 0x0000006000007945 */ /* 0x000fe20003800200 */
[----:B------:R-:W-:-:S07]  /*8520*/  MOV R9, 0x41c64e6d ;  /* 0x41c64e6d00097802 */ /* 0x000fce0000000f00 */
.L_x_97:
[C---:B------:R-:W-:Y:S01]  /*8530*/  ISETP.GT.U32.AND P0, PT, R2.reuse, 0x1, PT ;  /* 0x000000010200780c */ /* 0x040fe20003f04070 */
[----:B------:R-:W-:-:S04]  /*8540*/  IMAD R0, R2, R9, 0x3039 ;  /* 0x0000303902007424 */ /* 0x000fc800078e0209 */
[----:B------:R-:W-:-:S08]  /*8550*/  IMAD.MOV.U32 R2, RZ, RZ, R0 ;  /* 0x000000ffff027224 */ /* 0x000fd000078e0000 */
[----:B------:R-:W-:Y:S05]  /*8560*/  @P0 BRA `(.L_x_97) ;  /* 0xfffffffc00f00947 */ /* 0x000fea000383ffff */
[----:B------:R-:W-:Y:S05]  /*8570*/  BSYNC.RECONVERGENT B0 ;  /* 0x0000000000007941 */ /* 0x000fea0003800200 */
.L_x_96:
[----:B------:R-:W-:Y:S01]  /*8580*/  SHF.R.U32.HI R2, RZ, 0x1, R0 ;  /* 0x00000001ff027819 */ /* 0x000fe20000011600 */
[----:B------:R-:W-:Y:S01]  /*8590*/  BSSY.RECONVERGENT B0, `(.L_x_98) ;  /* 0x0000021000007945 */ /* 0x000fe20003800200 */
[----:B------:R-:W-:Y:S01]  /*85a0*/  HFMA2 R11, -RZ, RZ, 1.875, 0 ;  /* 0x3f800000ff0b7431 */ /* 0x000fe200000001ff */
[----:B------:R-:W-:Y:S02]  /*85b0*/  MOV R7, 0x3f800000 ;  /* 0x3f80000000077802 */ /* 0x000fe40000000f00 */
[----:B------:R-:W-:-:S05]  /*85c0*/  IMAD.HI.U32 R2, R2, -0x6ffffffd, RZ ;  /* 0x9000000302027827 */ /* 0x000fca00078e00ff */
[----:B------:R-:W-:-:S04]  /*85d0*/  LEA.HI R2, R2, 0xfffffffc, RZ, 0x6 ;  /* 0xfffffffc02027811 */ /* 0x000fc800078f30ff */
[----:B------:R-:W-:-:S13]  /*85e0*/  ISETP.NE.AND P0, PT, R2, RZ, PT ;  /* 0x000000ff0200720c */ /* 0x000fda0003f05270 */
[----:B------:R-:W-:Y:S05]  /*85f0*/  @!P0 BRA `(.L_x_99) ;  /* 0x0000000000688947 */ /* 0x000fea0003800000 */
[----:B------:R-:W-:Y:S02]  /*8600*/  I2FP.F32.S32 R12, R2 ;  /* 0x00000002000c7245 */ /* 0x000fe40000201400 */
[----:B------:R-:W-:Y:S02]  /*8610*/  MOV R8, 0x391fcb8e ;  /* 0x391fcb8e00087802 */ /* 0x000fe40000000f00 */
[-C--:B------:R-:W-:Y:S01]  /*8620*/  FSETP.NAN.AND P2, PT, |R12|, |R12|.reuse, PT ;  /* 0x4000000c0c00720b */ /* 0x080fe20003f48200 */
[----:B------:R-:W-:-:S04]  /*8630*/  FMUL R2, R33, R12 ;  /* 0x0000000c21027220 */ /* 0x000fc80000400000 */
[----:B------:R-:W2:Y:S01]  /*8640*/  FRND R3, R2 ;  /* 0x0000000200037307 */ /* 0x000ea20000201000 */
[----:B------:R-:W-:Y:S01]  /*8650*/  FFMA R5, R33, R12, -R2 ;  /* 0x0000000c21057223 */ /* 0x000fe20000000802 */
[----:B------:R-:W-:-:S03]  /*8660*/  FSETP.GT.AND P1, PT, |R2|, 152, PT ;  /* 0x431800000200780b */ /* 0x000fc60003f24200 */
[----:B------:R-:W-:Y:S01]  /*8670*/  FFMA R6, R32, R12, R5 ;  /* 0x0000000c20067223 */ /* 0x000fe20000000005 */
[----:B--2---:R-:W-:Y:S01]  /*8680*/  FADD R5, R2, -R3 ;  /* 0x8000000302057221 */ /* 0x004fe20000000000 */
[----:B------:R-:W-:-:S03]  /*8690*/  FSETP.GT.AND P0, PT, R3, RZ, PT ;  /* 0x000000ff0300720b */ /* 0x000fc60003f04000 */
[----:B------:R-:W-:Y:S01]  /*86a0*/  FADD R5, R5, R6 ;  /* 0x0000000605057221 */ /* 0x000fe20000000000 */
[----:B------:R-:W-:Y:S02]  /*86b0*/  SEL R3, RZ, 0x83000000, P0 ;  /* 0x83000000ff037807 */ /* 0x000fe40000000000 */
[----:B------:R-:W-:Y:S01]  /*86c0*/  FSETP.GEU.AND P0, PT, R2, RZ, PT ;  /* 0x000000ff0200720b */ /* 0x000fe20003f0e000 */
[----:B------:R-:W-:-:S03]  /*86d0*/  FFMA R6, R5, R8, 0.0013391353422775864601 ;  /* 0x3aaf85ed05067423 */ /* 0x000fc60000000008 */
[----:B------:R-:W-:Y:S01]  /*86e0*/  FSEL R7, RZ, +INF , !P0 ;  /* 0x7f800000ff077808 */ /* 0x000fe20004000000 */
[C---:B------:R-:W-:Y:S02]  /*86f0*/  FFMA R8, R5.reuse, R6, 0.0096188392490148544312 ;  /* 0x3c1d985605087423 */ /* 0x040fe40000000006 */
[----:B------:R-:W2:Y:S02]  /*8700*/  F2I.NTZ R6, R2 ;  /* 0x0000000200067305 */ /* 0x000ea40000203100 */
[----:B------:R-:W-:-:S04]  /*8710*/  FFMA R8, R5, R8, 0.055503588169813156128 ;  /* 0x3d6357bb05087423 */ /* 0x000fc80000000008 */
[----:B------:R-:W-:-:S04]  /*8720*/  FFMA R8, R5, R8, 0.24022644758224487305 ;  /* 0x3e75fdec05087423 */ /* 0x000fc80000000008 */
[----:B------:R-:W-:Y:S01]  /*8730*/  FFMA R10, R5, R8, 0.69314718246459960938 ;  /* 0x3f317218050a7423 */ /* 0x000fe20000000008 */
[----:B------:R-:W-:-:S03]  /*8740*/  VIADD R8, R3, 0x7f000000 ;  /* 0x7f00000003087836 */ /* 0x000fc60000000000 */
[----:B------:R-:W-:Y:S01]  /*8750*/  FFMA R5, R5, R10, 1 ;  /* 0x3f80000005057423 */ /* 0x000fe2000000000a */
[----:B--2---:R-:W-:-:S03]  /*8760*/  LEA R6, R6, -R3, 0x17 ;  /* 0x8000000306067211 */ /* 0x004fc600078eb8ff */
[----:B------:R-:W-:-:S04]  /*8770*/  FMUL R5, R8, R5 ;  /* 0x0000000508057220 */ /* 0x000fc80000400000 */
[----:B------:R-:W-:Y:S01]  /*8780*/  @!P1 FMUL R7, R6, R5 ;  /* 0x0000000506079220 */ /* 0x000fe20000400000 */
[----:B------:R-:W-:-:S07]  /*8790*/  @P2 FADD R7, R12, 10 ;  /* 0x412000000c072421 */ /* 0x000fce0000000000 */
.L_x_99:
[----:B------:R-:W-:Y:S05]  /*87a0*/  BSYNC.RECONVERGENT B0 ;  /* 0x0000000000007941 */ /* 0x000fea0003800200 */
.L_x_98:
[----:B------:R-:W-:Y:S01]  /*87b0*/  BSSY.RECONVERGENT B0, `(.L_x_100) ;  /* 0x0000005000007945 */ /* 0x000fe20003800200 */
.L_x_101:
[----:B------:R-:W-:-:S05]  /*87c0*/  IMAD R0, R0, R9, 0x3039 ;  /* 0x0000303900007424 */ /* 0x000fca00078e0209 */
[----:B------:R-:W-:-:S04]  /*87d0*/  LOP3.LUT R0, R0, 0x7fffffff, RZ, 0xc0, !PT ;  /* 0x7fffffff00007812 */ /* 0x000fc800078ec0ff */
[----:B------:R-:W-:-:S13]  /*87e0*/  ISETP.GT.U32.AND P0, PT, R0, 0x7ff89ebf, PT ;  /* 0x7ff89ebf0000780c */ /* 0x000fda0003f04070 */
[----:B------:R-:W-:Y:S05]  /*87f0*/  @P0 BRA `(.L_x_101) ;  /* 0xfffffffc00f00947 */ /* 0x000fea000383ffff */
[----:B------:R-:W-:Y:S05]  /*8800*/  BSYNC.RECONVERGENT B0 ;  /* 0x0000000000007941 */ /* 0x000fea0003800200 */
.L_x_100:
[----:B------:R-:W-:Y:S01]  /*8810*/  BSSY.RECONVERGENT B0, `(.L_x_102) ;  /* 0x0000005000007945 */ /* 0x000fe20003800200 */
[----:B------:R-:W-:-:S07]  /*8820*/  MOV R2, R0 ;  /* 0x0000000000027202 */ /* 0x000fce0000000f00 */
.L_x_103:
[C---:B------:R-:W-:Y:S01]  /*8830*/  ISETP.GT.U32.AND P0, PT, R2.reuse, 0x1, PT ;  /* 0x000000010200780c */ /* 0x040fe20003f04070 */
[----:B------:R-:W-:-:S12]  /*8840*/  IMAD R2, R2, R9, 0x3039 ;  /* 0x0000303902027424 */ /* 0x000fd800078e0209 */
[----:B------:R-:W-:Y:S05]  /*8850*/  @P0 BRA `(.L_x_103) ;  /* 0xfffffffc00f40947 */ /* 0x000fea000383ffff */
[----:B------:R-:W-:Y:S05]  /*8860*/  BSYNC.RECONVERGENT B0 ;  /* 0x0000000000007941 */ /* 0x000fea0003800200 */
.L_x_102:
[----:B------:R-:W-:-:S04]  /*8870*/  IMAD.HI.U32 R0, R0, 0x7a190a23, RZ ;  /* 0x7a190a2300007827 */ /* 0x000fc800078e00ff */
[----:B------:R-:W-:Y:S01]  /*8880*/  HFMA2 R6, -RZ, RZ, 10.90625, 0.015625 ;  /* 0x49742400ff067431 */ /* 0x000fe200000001ff */
[----:B------:R-:W-:Y:S01]  /*8890*/  BSSY.RECONVERGENT B4, `(.L_x_104) ;  /* 0x000000f000047945 */ /* 0x000fe20003800200 */
[----:B------:R-:W-:Y:S01]  /*88a0*/  IMAD.MOV.U32 R8, RZ, RZ, 0x358637bd ;  /* 0x358637bdff087424 */ /* 0x000fe200078e00ff */
[----:B------:R-:W-:-:S04]  /*88b0*/  SHF.R.U32.HI R0, RZ, 0xa, R0 ;  /* 0x0000000aff007819 */ /* 0x000fc80000011600 */
[----:B------:R-:W-:Y:S01]  /*88c0*/  I2FP.F32.U32 R3, R0 ;  /* 0x0000000000037245 */ /* 0x000fe20000201000 */
[----:B------:R-:W-:-:S03]  /*88d0*/  FFMA R5, -R6, 9.9999999747524270788e-07, R11 ;  /* 0x358637bd06057823 */ /* 0x000fc6000000010b */
[----:B------:R-:W2:Y:S01]  /*88e0*/  FCHK P0, R3, 1000000 ;  /* 0x4974240003007902 */ /* 0x000ea20000000000 */
[----:B------:R-:W-:-:S04]  /*88f0*/  FFMA R0, R5, R8, 9.9999999747524270788e-07 ;  /* 0x358637bd05007423 */ /* 0x000fc80000000008 */
[----:B------:R-:W-:-:S04]  /*8900*/  FFMA R5, R3, R0, RZ ;  /* 0x0000000003057223 */ /* 0x000fc800000000ff */
[----:B------:R-:W-:-:S04]  /*8910*/  FFMA R6, R5, -1000000, R3 ;  /* 0xc974240005067823 */ /* 0x000fc80000000003 */
[----:B------:R-:W-:Y:S01]  /*8920*/  FFMA R10, R0, R6, R5 ;  /* 0x00000006000a7223 */ /* 0x000fe20000000005 */
[----:B--2---:R-:W-:Y:S06]  /*8930*/  @!P0 BRA `(.L_x_105) ;  /* 0x0000000000108947 */ /* 0x004fec0003800000 */
[----:B------:R-:W-:Y:S02]  /*8940*/  MOV R0, 0x49742400 ;  /* 0x4974240000007802 */ /* 0x000fe40000000f00 */
[----:B------:R-:W-:-:S07]  /*8950*/  MOV R8, 0x8970 ;  /* 0x0000897000087802 */ /* 0x000fce0000000f00 */
[----:B01----:R-:W-:Y:S05]  /*8960*/  CALL.REL.NOINC `($__internal_3_$__cuda_sm3x_div_rn_noftz_f32_slowpath) ;  /* 0x0000015000387944 */ /* 0x003fea0003c00000 */
[----:B------:R-:W-:-:S07]  /*8970*/  MOV R10, R0 ;  /* 0x00000000000a7202 */ /* 0x000fce0000000f00 */
.L_x_105:
[----:B------:R-:W-:Y:S05]  /*8980*/  BSYNC.RECONVERGENT B4 ;  /* 0x0000000000047941 */ /* 0x000fea0003800200 */
.L_x_104:
[----:B------:R-:W-:-:S04]  /*8990*/  IMAD.HI.U32 R0, R2, 0x7a190a23, RZ ;  /* 0x7a190a2302007827 */ /* 0x000fc800078e00ff */
[----:B------:R-:W-:Y:S01]  /*89a0*/  HFMA2 R3, -RZ, RZ, 0.34521484375, 0.483642578125 ;  /* 0x358637bdff037431 */ /* 0x000fe200000001ff */
[----:B------:R-:W-:Y:S01]  /*89b0*/  BSSY.RECONVERGENT B4, `(.L_x_106) ;  /* 0x000000f000047945 */ /* 0x000fe20003800200 */
[----:B------:R-:W-:Y:S01]  /*89c0*/  IMAD.MOV.U32 R6, RZ, RZ, 0x49742400 ;  /* 0x49742400ff067424 */ /* 0x000fe200078e00ff */
[----:B------:R-:W-:-:S04]  /*89d0*/  SHF.R.U32.HI R0, RZ, 0xa, R0 ;  /* 0x0000000aff007819 */ /* 0x000fc80000011600 */
[----:B------:R-:W-:Y:S01]  /*89e0*/  I2FP.F32.U32 R8, R0 ;  /* 0x0000000000087245 */ /* 0x000fe20000201000 */
[----:B------:R-:W-:-:S03]  /*89f0*/  FFMA R6, R3, -R6, 1 ;  /* 0x3f80000003067423 */ /* 0x000fc60000000806 */
[----:B------:R-:W2:Y:S01]  /*8a00*/  FCHK P0, R8, 1000000 ;  /* 0x4974240008007902 */ /* 0x000ea20000000000 */
[----:B------:R-:W-:-:S04]  /*8a10*/  FFMA R0, R6, R3, 9.9999999747524270788e-07 ;  /* 0x358637bd06007423 */ /* 0x000fc80000000003 */
[----:B------:R-:W-:-:S04]  /*8a20*/  FFMA R3, R0, R8, RZ ;  /* 0x0000000800037223 */ /* 0x000fc800000000ff */
[----:B------:R-:W-:-:S04]  /*8a30*/  FFMA R6, R3, -1000000, R8 ;  /* 0xc974240003067823 */ /* 0x000fc80000000008 */
[----:B------:R-:W-:Y:S01]  /*8a40*/  FFMA R0, R0, R6, R3 ;  /* 0x0000000600007223 */ /* 0x000fe20000000003 */
[----:B--2---:R-:W-:Y:S06]  /*8a50*/  @!P0 BRA `(.L_x_107) ;  /* 0x0000000000108947 */ /* 0x004fec0003800000 */
[----:B------:R-:W-:Y:S02]  /*8a60*/  MOV R3, R8 ;  /* 0x0000000800037202 */ /* 0x000fe40000000f00 */
[----:B------:R-:W-:Y:S02]  /*8a70*/  MOV R0, 0x49742400 ;  /* 0x4974240000007802 */ /* 0x000fe40000000f00 */
[----:B------:R-:W-:-:S07]  /*8a80*/  MOV R8, 0x8aa0 ;  /* 0x00008aa000087802 */ /* 0x000fce0000000f00 */
[----:B01----:R-:W-:Y:S05]  /*8a90*/  CALL.REL.NOINC `($__internal_3_$__cuda_sm3x_div_rn_noftz_f32_slowpath) ;  /* 0x0000014c00ec7944 */ /* 0x003fea0003c00000 */
.L_x_107:
[----:B------:R-:W-:Y:S05]  /*8aa0*/  BSYNC.RECONVERGENT B4 ;  /* 0x0000000000047941 */ /* 0x000fea0003800200 */
.L_x_106:
[----:B------:R-:W-:Y:S01]  /*8ab0*/  FSETP.GEU.AND P0, PT, R10, 1.175494350822287508e-38, PT ;  /* 0x008000000a00780b */ /* 0x000fe20003f0e000 */
[----:B------:R2:W3:Y:S01]  /*8ac0*/  F2F.F64.F32 R8, R0 ;  /* 0x0000000000087310 */ /* 0x0004e20000201800 */
[----:B------:R-:W-:Y:S01]  /*8ad0*/  HFMA2 R6, -RZ, RZ, 1.5048828125, 33.21875 ;  /* 0x3e055027ff067431 */ /* 0x000fe200000001ff */
[----:B------:R-:W-:Y:S01]  /*8ae0*/  UMOV UR14, 0x5444261e ;  /* 0x5444261e000e7882 */ /* 0x000fe20000000000 */
[----:B------:R-:W-:Y:S01]  /*8af0*/  UMOV UR15, 0x401921fb ;  /* 0x401921fb000f7882 */ /* 0x000fe20000000000 */
[----:B------:R-:W-:Y:S01]  /*8b00*/  BSSY.RECONVERGENT B0, `(.L_x_108) ;  /* 0x0000055000007945 */ /* 0x000fe20003800200 */
[----:B--2---:R-:W-:-:S07]  /*8b10*/  FSEL R0, RZ, -23, P0 ;  /* 0xc1b80000ff007808 */ /* 0x004fce0000000000 */
[----:B------:R-:W-:Y:S01]  /*8b20*/  @!P0 FMUL R10, R10, 8388608 ;  /* 0x4b0000000a0a8820 */ /* 0x000fe20000400000 */
[----:B---3--:R-:W-:-:S04]  /*8b30*/  DMUL R8, R8, UR14 ;  /* 0x0000000e08087c28 */ /* 0x008fc80008000000 */
[C---:B------:R-:W-:Y:S02]  /*8b40*/  IADD3 R3, PT, PT, R10.reuse, -0x3f2aaaab, RZ ;  /* 0xc0d555550a037810 */ /* 0x040fe40007ffe0ff */
[C---:B------:R-:W-:Y:S02]  /*8b50*/  ISETP.GT.U32.AND P0, PT, R10.reuse, 0x7f7fffff, PT ;  /* 0x7f7fffff0a00780c */ /* 0x040fe40003f04070 */
[----:B------:R-:W-:Y:S01]  /*8b60*/  LOP3.LUT R3, R3, 0xff800000, RZ, 0xc0, !PT ;  /* 0xff80000003037812 */ /* 0x000fe200078ec0ff */
[----:B------:R2:W3:Y:S04]  /*8b70*/  F2F.F32.F64 R12, R8 ;  /* 0x00000008000c7310 */ /* 0x0004e80000301000 */
[----:B------:R-:W-:Y:S01]  /*8b80*/  IMAD.IADD R5, R10, 0x1, -R3 ;  /* 0x000000010a057824 */ /* 0x000fe200078e0a03 */
[----:B------:R-:W-:-:S03]  /*8b90*/  I2FP.F32.S32 R3, R3 ;  /* 0x0000000300037245 */ /* 0x000fc60000201400 */
[----:B------:R-:W-:Y:S02]  /*8ba0*/  FADD R5, R5, -1 ;  /* 0xbf80000005057421 */ /* 0x000fe40000000000 */
[----:B------:R-:W-:Y:S01]  /*8bb0*/  FFMA R0, R3, 1.1920928955078125e-07, R0 ;  /* 0x3400000003007823 */ /* 0x000fe20000000000 */
[----:B--2---:R-:W-:Y:S01]  /*8bc0*/  MOV R9, 0x7f800000 ;  /* 0x7f80000000097802 */ /* 0x004fe20000000f00 */
[----:B------:R-:W-:Y:S01]  /*8bd0*/  FFMA R6, R5, -R6, 0.14084610342979431152 ;  /* 0x3e1039f605067423 */ /* 0x000fe20000000806 */
[----:B---3--:R-:W-:-:S03]  /*8be0*/  FMUL R11, R12, 0.63661974668502807617 ;  /* 0x3f22f9830c0b7820 */ /* 0x008fc60000400000 */
[C---:B------:R-:W-:Y:S01]  /*8bf0*/  FFMA R6, R5.reuse, R6, -0.12148627638816833496 ;  /* 0xbdf8cdcc05067423 */ /* 0x040fe20000000006 */
[----:B------:R-:W-:Y:S01]  /*8c00*/  FSETP.GE.AND P1, PT, |R12|, 105615, PT ;  /* 0x47ce47800c00780b */ /* 0x000fe20003f26200 */
[----:B------:R-:W2:Y:S02]  /*8c10*/  F2I.NTZ R13, R11 ;  /* 0x0000000b000d7305 */ /* 0x000ea40000203100 */
[----:B------:R-:W-:-:S04]  /*8c20*/  FFMA R6, R5, R6, 0.13980610668659210205 ;  /* 0x3e0f295505067423 */ /* 0x000fc80000000006 */
[----:B------:R-:W-:-:S04]  /*8c30*/  FFMA R6, R5, R6, -0.16684235632419586182 ;  /* 0xbe2ad8b905067423 */ /* 0x000fc80000000006 */
[----:B------:R-:W-:-:S04]  /*8c40*/  FFMA R6, R5, R6, 0.20012299716472625732 ;  /* 0x3e4ced0b05067423 */ /* 0x000fc80000000006 */
[----:B------:R-:W-:Y:S01]  /*8c50*/  FFMA R6, R5, R6, -0.24999669194221496582 ;  /* 0xbe7fff2205067423 */ /* 0x000fe20000000006 */
[----:B--2---:R-:W-:-:S03]  /*8c60*/  I2FP.F32.S32 R3, R13 ;  /* 0x0000000d00037245 */ /* 0x004fc60000201400 */
[----:B------:R-:W-:-:S04]  /*8c70*/  FFMA R6, R5, R6, 0.33333182334899902344 ;  /* 0x3eaaaa7805067423 */ /* 0x000fc80000000006 */
[----:B------:R-:W-:-:S04]  /*8c80*/  FFMA R6, R5, R6, -0.5 ;  /* 0xbf00000005067423 */ /* 0x000fc80000000006 */
[----:B------:R-:W-:-:S04]  /*8c90*/  FMUL R6, R5, R6 ;  /* 0x0000000605067220 */ /* 0x000fc80000400000 */
[----:B------:R-:W-:Y:S01]  /*8ca0*/  FFMA R5, R5, R6, R5 ;  /* 0x0000000605057223 */ /* 0x000fe20000000005 */
[----:B------:R-:W-:-:S03]  /*8cb0*/  FFMA R6, R3, -1.5707962512969970703, R12 ;  /* 0xbfc90fda03067823 */ /* 0x000fc6000000000c */
[----:B------:R-:W-:Y:S01]  /*8cc0*/  FFMA R0, R0, 0.69314718246459960938, R5 ;  /* 0x3f31721800007823 */ /* 0x000fe20000000005 */
[C---:B------:R-:W-:Y:S01]  /*8cd0*/  @P0 FFMA R0, R10.reuse, R9, +INF ;  /* 0x7f8000000a000423 */ /* 0x040fe20000000009 */
[----:B------:R-:W-:Y:S01]  /*8ce0*/  FSETP.NEU.AND P0, PT, R10, RZ, PT ;  /* 0x000000ff0a00720b */ /* 0x000fe20003f0d000 */
[C---:B------:R-:W-:Y:S02]  /*8cf0*/  FFMA R6, R3.reuse, -7.5497894158615963534e-08, R6 ;  /* 0xb3a2216803067823 */ /* 0x040fe40000000006 */
[----:B------:R-:W-:Y:S02]  /*8d00*/  FMUL R0, R0, -2 ;  /* 0xc000000000007820 */ /* 0x000fe40000400000 */
[----:B------:R-:W-:-:S03]  /*8d10*/  FFMA R3, R3, -5.3903029534742383927e-15, R6 ;  /* 0xa7c234c503037823 */ /* 0x000fc60000000006 */
[----:B------:R-:W-:Y:S01]  /*8d20*/  FSEL R9, R0, +INF , P0 ;  /* 0x7f80000000097808 */ /* 0x000fe20000000000 */
[----:B------:R-:W-:Y:S06]  /*8d30*/  @!P1 BRA `(.L_x_109) ;  /* 0x0000000000c49947 */ /* 0x000fec0003800000 */
[----:B------:R-:W-:-:S13]  /*8d40*/  FSETP.NEU.AND P0, PT, |R12|, +INF , PT ;  /* 0x7f8000000c00780b */ /* 0x000fda0003f0d200 */
[----:B------:R-:W-:Y:S01]  /*8d50*/  @!P0 FMUL R3, RZ, R12 ;  /* 0x0000000cff038220 */ /* 0x000fe20000400000 */
[----:B------:R-:W-:Y:S01]  /*8d60*/  @!P0 MOV R13, RZ ;  /* 0x000000ff000d8202 */ /* 0x000fe20000000f00 */
[----:B------:R-:W-:Y:S06]  /*8d70*/  @!P0 BRA `(.L_x_109) ;  /* 0x0000000000b48947 */ /* 0x000fec0003800000 */
[----:B------:R-:W-:Y:S02]  /*8d80*/  IMAD.SHL.U32 R0, R12, 0x100, RZ ;  /* 0x000001000c007824 */ /* 0x000fe400078e00ff */
[----:B------:R-:W-:Y:S01]  /*8d90*/  HFMA2 R8, -RZ, RZ, 0, 0 ;  /* 0x00000000ff087431 */ /* 0x000fe200000001ff */
[----:B------:R-:W-:Y:S01]  /*8da0*/  MOV R3, RZ ;  /* 0x000000ff00037202 */ /* 0x000fe20000000f00 */
[----:B------:R-:W-:Y:S01]  /*8db0*/  UMOV UR6, URZ ;  /* 0x000000ff00067c82 */ /* 0x000fe20008000000 */
[----:B------:R-:W-:-:S07]  /*8dc0*/  LOP3.LUT R13, R0, 0x80000000, RZ, 0xfc, !PT ;  /* 0x80000000000d7812 */ /* 0x000fce00078efcff */
.L_x_110:
[----:B--2---:R-:W2:Y:S02]  /*8dd0*/  LDC.64 R10, c[0x4][RZ] ;  /* 0x01000000ff0a7b82 */ /* 0x004ea40000000a00 */
[----:B--2---:R-:W-:-:S06]  /*8de0*/  IMAD.WIDE.U32 R10, R3, 0x4, R10 ;  /* 0x00000004030a7825 */ /* 0x004fcc00078e000a */
[----:B------:R-:W2:Y:S01]  /*8df0*/  LDG.E.CONSTANT R10, desc[UR8][R10.64] ;  /* 0x000000080a0a7981 */ /* 0x000ea2000c1e9900 */
[C---:B------:R-:W-:Y:S01]  /*8e00*/  LEA R0, R3.reuse, R1, 0x2 ;  /* 0x0000000103007211 */ /* 0x040fe200078e10ff */
[----:B------:R-:W-:-:S05]  /*8e10*/  VIADD R3, R3, 0x1 ;  /* 0x0000000103037836 */ /* 0x000fca0000000000 */
[----:B------:R-:W-:Y:S01]  /*8e20*/  ISETP.NE.AND P0, PT, R3, 0x6, PT ;  /* 0x000000060300780c */ /* 0x000fe20003f05270 */
[----:B--2---:R-:W-:-:S03]  /*8e30*/  IMAD.WIDE.U32 R14, R10, R13, RZ ;  /* 0x0000000d0a0e7225 */ /* 0x004fc600078e00ff */
[----:B------:R-:W-:-:S04]  /*8e40*/  IADD3 R5, P1, PT, R14, R8, RZ ;  /* 0x000000080e057210 */ /* 0x000fc80007f3e0ff */
[----:B------:R-:W-:Y:S01]  /*8e50*/  IADD3.X R8, PT, PT, R15, UR6, RZ, P1, !PT ;  /* 0x000000060f087c10 */ /* 0x000fe20008ffe4ff */
[----:B------:R2:W-:Y:S04]  /*8e60*/  STL [R0+0x20], R5 ;  /* 0x0000200500007387 */ /* 0x0005e80000100800 */
[----:B------:R-:W-:Y:S05]  /*8e70*/  @P0 BRA `(.L_x_110) ;  /* 0xfffffffc00d40947 */ /* 0x000fea000383ffff */
[----:B--2---:R-:W-:Y:S01]  /*8e80*/  SHF.R.U32.HI R5, RZ, 0x17, R12 ;  /* 0x00000017ff057819 */ /* 0x004fe2000001160c */
[----:B------:R2:W-:Y:S01]  /*8e90*/  STL [R1+0x38], R8 ;  /* 0x0000380801007387 */ /* 0x0005e20000100800 */
[----:B------:R-:W-:Y:S02]  /*8ea0*/  MOV R13, 0xfffffffc ;  /* 0xfffffffc000d7802 */ /* 0x000fe40000000f00 */
[C---:B------:R-:W-:Y:S02]  /*8eb0*/  LOP3.LUT R0, R5.reuse, 0xe0, RZ, 0xc0, !PT ;  /* 0x000000e005007812 */ /* 0x040fe400078ec0ff */
[----:B------:R-:W-:Y:S02]  /*8ec0*/  LOP3.LUT P0, RZ, R5, 0x1f, RZ, 0xc0, !PT ;  /* 0x0000001f05ff7812 */ /* 0x000fe4000780c0ff */
[----:B------:R-:W-:-:S04]  /*8ed0*/  IADD3 R0, PT, PT, R0, -0x80, RZ ;  /* 0xffffff8000007810 */ /* 0x000fc80007ffe0ff */
[----:B------:R-:W-:-:S05]  /*8ee0*/  SHF.R.U32.HI R0, RZ, 0x5, R0 ;  /* 0x00000005ff007819 */ /* 0x000fca0000011600 */
[----:B------:R-:W-:-:S05]  /*8ef0*/  IMAD R13, R0, R13, UR10 ;  /* 0x0000000a000d7e24 */ /* 0x000fca000f8e020d */
[----:B------:R-:W3:Y:S04]  /*8f00*/  LDL R0, [R13+0x18] ;  /* 0x000018000d007983 */ /* 0x000ee80000100800 */
[----:B------:R-:W3:Y:S04]  /*8f10*/  LDL R3, [R13+0x14] ;  /* 0x000014000d037983 */ /* 0x000ee80000100800 */
[----:B------:R-:W4:Y:S01]  /*8f20*/  @P0 LDL R6, [R13+0x10] ;  /* 0x000010000d060983 */ /* 0x000f220000100800 */
[----:B------:R-:W-:Y:S01]  /*8f30*/  LOP3.LUT R5, R5, 0x1f, RZ, 0xc0, !PT ;  /* 0x0000001f05057812 */ /* 0x000fe200078ec0ff */
[----:B------:R-:W-:Y:S01]  /*8f40*/  UMOV UR14, 0x54442d19 ;  /* 0x54442d19000e7882 */ /* 0x000fe20000000000 */
[----:B------:R-:W-:-:S02]  /*8f50*/  UMOV UR15, 0x3bf921fb ;  /* 0x3bf921fb000f7882 */ /* 0x000fc40000000000 */
[-C--:B---3--:R-:W-:Y:S02]  /*8f60*/  @P0 SHF.L.W.U32.HI R0, R3, R5.reuse, R0 ;  /* 0x0000000503000219 */ /* 0x088fe40000010e00 */
[----:B----4-:R-:W-:-:S04]  /*8f70*/  @P0 SHF.L.W.U32.HI R3, R6, R5, R3 ;  /* 0x0000000506030219 */ /* 0x010fc80000010e03 */
[C---:B------:R-:W-:Y:S02]  /*8f80*/  SHF.L.W.U32.HI R5, R3.reuse, 0x2, R0 ;  /* 0x0000000203057819 */ /* 0x040fe40000010e00 */
[----:B------:R-:W-:Y:S02]  /*8f90*/  SHF.L.U32 R3, R3, 0x2, RZ ;  /* 0x0000000203037819 */ /* 0x000fe400000006ff */
[----:B------:R-:W-:Y:S02]  /*8fa0*/  SHF.R.S32.HI R6, RZ, 0x1f, R5 ;  /* 0x0000001fff067819 */ /* 0x000fe40000011405 */
[----:B------:R-:W-:Y:S02]  /*8fb0*/  LOP3.LUT R12, R5, R12, RZ, 0x3c, !PT ;  /* 0x0000000c050c7212 */ /* 0x000fe400078e3cff */
[C---:B------:R-:W-:Y:S02]  /*8fc0*/  LOP3.LUT R10, R6.reuse, R3, RZ, 0x3c, !PT ;  /* 0x00000003060a7212 */ /* 0x040fe400078e3cff */
[----:B------:R-:W-:-:S02]  /*8fd0*/  LOP3.LUT R11, R6, R5, RZ, 0x3c, !PT ;  /* 0x00000005060b7212 */ /* 0x000fc400078e3cff */
[----:B------:R-:W-:Y:S02]  /*8fe0*/  ISETP.GE.AND P0, PT, R12, RZ, PT ;  /* 0x000000ff0c00720c */ /* 0x000fe40003f06270 */
[----:B------:R-:W-:Y:S02]  /*8ff0*/  SHF.R.U32.HI R0, RZ, 0x1e, R0 ;  /* 0x0000001eff007819 */ /* 0x000fe40000011600 */
[----:B------:R-:W3:Y:S02]  /*9000*/  I2F.F64.S64 R10, R10 ;  /* 0x0000000a000a7312 */ /* 0x000ee40000301c00 */
[----:B------:R-:W-:Y:S01]  /*9010*/  LEA.HI R13, R5, R0, RZ, 0x1 ;  /* 0x00000000050d7211 */ /* 0x000fe200078f08ff */
[----:B---3--:R-:W-:-:S10]  /*9020*/  DMUL R14, R10, UR14 ;  /* 0x0000000e0a0e7c28 */ /* 0x008fd40008000000 */
[----:B------:R-:W3:Y:S02]  /*9030*/  F2F.F32.F64 R14, R14 ;  /* 0x0000000e000e7310 */ /* 0x000ee40000301000 */
[----:B--23--:R-:W-:-:S07]  /*9040*/  FSEL R3, -R14, R14, !P0 ;  /* 0x0000000e0e037208 */ /* 0x00cfce0004000100 */
.L_x_109:
[----:B------:R-:W-:Y:S05]  /*9050*/  BSYNC.RECONVERGENT B0 ;  /* 0x0000000000007941 */ /* 0x000fea0003800200 */
.L_x_108:
[----:B------:R-:W-:Y:S02]  /*9060*/  IMAD.MOV.U32 R0, RZ, RZ, 0x37cbac00 ;  /* 0x37cbac00ff007424 */ /* 0x000fe400078e00ff */
[----:B------:R-:W-:Y:S01]  /*9070*/  FMUL R5, R3, R3 ;  /* 0x0000000303057220 */ /* 0x000fe20000400000 */
[----:B------:R-:W-:Y:S01]  /*9080*/  LOP3.LUT R6, R13, 0x1, RZ, 0xc0, !PT ;  /* 0x000000010d067812 */ /* 0x000fe200078ec0ff */
[----:B------:R2:W3:Y:S01]  /*9090*/  MUFU.RSQ R12, R9 ;  /* 0x00000009000c7308 */ /* 0x0004e20000001400 */
[----:B------:R-:W-:Y:S01]  /*90a0*/  MOV R8, 0x3effffff ;  /* 0x3effffff00087802 */ /* 0x000fe20000000f00 */
[----:B------:R-:W-:Y:S01]  /*90b0*/  FFMA R0, R5, R0, -0.0013887860113754868507 ;  /* 0xbab607ed05007423 */ /* 0x000fe20000000000 */
[----:B------:R-:W-:Y:S01]  /*90c0*/  ISETP.NE.U32.AND P0, PT, R6, 0x1, PT ;  /* 0x000000010600780c */ /* 0x000fe20003f05070 */
[----:B------:R-:W-:Y:S01]  /*90d0*/  BSSY.RECONVERGENT B0, `(.L_x_111) ;  /* 0x0000017000007945 */ /* 0x000fe20003800200 */
[----:B------:R-:W-:Y:S02]  /*90e0*/  MOV R6, 0x3d2aaabb ;  /* 0x3d2aaabb00067802 */ /* 0x000fe40000000f00 */
[----:B------:R-:W-:-:S02]  /*90f0*/  FSEL R0, R0, -0.00019574658654164522886, !P0 ;  /* 0xb94d415300007808 */ /* 0x000fc40004000000 */
[----:B------:R-:W-:Y:S02]  /*9100*/  FSEL R6, R6, 0.0083327032625675201416, !P0 ;  /* 0x3c0885e406067808 */ /* 0x000fe40004000000 */
[----:B------:R-:W-:Y:S02]  /*9110*/  FSEL R8, -R8, -0.16666662693023681641, !P0 ;  /* 0xbe2aaaa808087808 */ /* 0x000fe40004000100 */
[----:B------:R-:W-:Y:S01]  /*9120*/  LOP3.LUT P1, RZ, R13, 0x2, RZ, 0xc0, !PT ;  /* 0x000000020dff7812 */ /* 0x000fe2000782c0ff */
[----:B------:R-:W-:Y:S01]  /*9130*/  FFMA R6, R5, R0, R6 ;  /* 0x0000000005067223 */ /* 0x000fe20000000006 */
[----:B------:R-:W-:Y:S02]  /*9140*/  FSEL R0, R3, 1, P0 ;  /* 0x3f80000003007808 */ /* 0x000fe40000000000 */
[----:B------:R-:W-:Y:S01]  /*9150*/  IADD3 R3, PT, PT, R9, -0xd000000, RZ ;  /* 0xf300000009037810 */ /* 0x000fe20007ffe0ff */
[C---:B------:R-:W-:Y:S02]  /*9160*/  FFMA R6, R5.reuse, R6, R8 ;  /* 0x0000000605067223 */ /* 0x040fe40000000008 */
[----:B------:R-:W-:Y:S01]  /*9170*/  FFMA R5, R5, R0, RZ ;  /* 0x0000000005057223 */ /* 0x000fe200000000ff */
[----:B------:R-:W-:-:S03]  /*9180*/  ISETP.GT.U32.AND P0, PT, R3, 0x727fffff, PT ;  /* 0x727fffff0300780c */ /* 0x000fc60003f04070 */
[----:B------:R-:W-:-:S04]  /*9190*/  FFMA R10, R5, R6, R0 ;  /* 0x00000006050a7223 */ /* 0x000fc80000000000 */
[----:B------:R-:W-:-:S06]  /*91a0*/  @P1 FADD R10, RZ, -R10 ;  /* 0x8000000aff0a1221 */ /* 0x000fcc0000000000 */
[----:B--23--:R-:W-:Y:S05]  /*91b0*/  @!P0 BRA `(.L_x_112) ;  /* 0x0000000000108947 */ /* 0x00cfea0003800000 */
[----:B------:R-:W-:Y:S01]  /*91c0*/  IMAD.MOV.U32 R0, RZ, RZ, R9 ;  /* 0x000000ffff007224 */ /* 0x000fe200078e0009 */
[----:B------:R-:W-:-:S07]  /*91d0*/  MOV R6, 0x91f0 ;  /* 0x000091f000067802 */ /* 0x000fce0000000f00 */
[----:B01----:R-:W-:Y:S05]  /*91e0*/  CALL.REL.NOINC `($__internal_2_$__cuda_sm20_sqrt_rn_f32_slowpath) ;  /* 0x0000014400c07944 */ /* 0x003fea0003c00000 */
[----:B------:R-:W-:Y:S05]  /*91f0*/  BRA `(.L_x_113) ;  /* 0x0000000000107947 */ /* 0x000fea0003800000 */
.L_x_112:
[----:B------:R-:W-:Y:S01]  /*9200*/  FMUL.FTZ R0, R9, R12 ;  /* 0x0000000c09007220 */ /* 0x000fe20000410000 */
[----:B------:R-:W-:-:S03]  /*9210*/  FMUL.FTZ R3, R12, 0.5 ;  /* 0x3f0000000c037820 */ /* 0x000fc60000410000 */
[----:B------:R-:W-:-:S04]  /*9220*/  FFMA R5, -R0, R0, R9 ;  /* 0x0000000000057223 */ /* 0x000fc80000000109 */
[----:B------:R-:W-:-:S07]  /*9230*/  FFMA R5, R5, R3, R0 ;  /* 0x0000000305057223 */ /* 0x000fce0000000000 */
.L_x_113:
[----:B------:R-:W-:Y:S05]  /*9240*/  BSYNC.RECONVERGENT B0 ;  /* 0x0000000000007941 */ /* 0x000fea0003800200 */
.L_x_111:
[----:B------:R-:W-:-:S04]  /*9250*/  FMUL R5, R10, R5 ;  /* 0x000000050a057220 */ /* 0x000fc80000400000 */
[----:B------:R-:W-:-:S05]  /*9260*/  FFMA R5, R7, R5, R4 ;  /* 0x0000000507057223 */ /* 0x000fca0000000004 */
[----:B------:R2:W-:Y:S01]  /*9270*/  STG.E desc[UR8][R60.64], R5 ;  /* 0x000000053c007986 */ /* 0x0005e2000c101908 */
[----:B------:R-:W-:Y:S05]  /*9280*/  BRA `(.L_x_114) ;  /* 0x00000028005c7947 */ /* 0x000fea0003800000 */
.L_x_95:
[----:B------:R-:W-:Y:S01]  /*9290*/  HFMA2 R3, -RZ, RZ, 2.88671875, 25.703125 ;  /* 0x41c64e6dff037431 */ /* 0x000fe200000001ff */
[----:B------:R-:W-:Y:S06]  /*92a0*/  BSSY.RECONVERGENT B0, `(.L_x_115) ;  /* 0x0000004000007945 */ /* 0x000fec0003800200 */
.L_x_116:
[C---:B------:R-:W-:Y:S01]  /*92b0*/  ISETP.GT.U32.AND P0, PT, R2.reuse, 0x1, PT ;  /* 0x000000010200780c */ /* 0x040fe20003f04070 */
[----:B------:R-:W-:-:S12]  /*92c0*/  IMAD R2, R2, R3, 0x3039 ;  /* 0x0000303902027424 */ /* 0x000fd800078e0203 */
[----:B------:R-:W-:Y:S05]  /*92d0*/  @P0 BRA `(.L_x_116) ;  /* 0xfffffffc00f40947 */ /* 0x000fea000383ffff */
[----:B------:R-:W-:Y:S05]  /*92e0*/  BSYNC.RECONVERGENT B0 ;  /* 0x0000000000007941 */ /* 0x000fea0003800200 */
.L_x_115:
[----:B------:R-:W-:-:S04]  /*92f0*/  IMAD.HI.U32 R0, R2, 0x7a190a23, RZ ;  /* 0x7a190a2302007827 */ /* 0x000fc800078e00ff */
[----:B------:R-:W-:Y:S01]  /*9300*/  HFMA2 R6, -RZ, RZ, 10.90625, 0.015625 ;  /* 0x49742400ff067431 */ /* 0x000fe200000001ff */
[----:B------:R-:W-:Y:S01]  /*9310*/  MOV R3, 0x358637bd ;  /* 0x358637bd00037802 */ /* 0x000fe20000000f00 */
[----:B------:R-:W-:Y:S01]  /*9320*/  BSSY.RECONVERGENT B4, `(.L_x_117) ;  /* 0x000000e000047945 */ /* 0x000fe20003800200 */
        /* <DEDUP_REMOVED lines=9> */
[----:B------:R-:W-:Y:S01]  /*93c0*/  IMAD.MOV.U32 R3, RZ, RZ, R8 ;  /* 0x000000ffff037224 */ /* 0x000fe200078e0008 */
[----:B------:R-:W-:Y:S02]  /*93d0*/  MOV R0, 0x49742400 ;  /* 0x4974240000007802 */ /* 0x000fe40000000f00 */
[----:B------:R-:W-:-:S07]  /*93e0*/  MOV R8, 0x9400 ;  /* 0x0000940000087802 */ /* 0x000fce0000000f00 */
[----:B01----:R-:W-:Y:S05]  /*93f0*/  CALL.REL.NOINC `($__internal_3_$__cuda_sm3x_div_rn_noftz_f32_slowpath) ;  /* 0x0000014400947944 */ /* 0x003fea0003c00000 */
.L_x_118:
[----:B------:R-:W-:Y:S05]  /*9400*/  BSYNC.RECONVERGENT B4 ;  /* 0x0000000000047941 */ /* 0x000fea0003800200 */
.L_x_117:
[----:B------:R-:W-:Y:S01]  /*9410*/  FSETP.GEU.AND P0, PT, R0, 0.10000000149011611938, PT ;  /* 0x3dcccccd0000780b */ /* 0x000fe20003f0e000 */
[----:B------:R-:W-:Y:S01]  /*9420*/  BSSY.RECONVERGENT B4, `(.L_x_119) ;  /* 0x000019a000047945 */ /* 0x000fe20003800200 */
[----:B------:R-:W-:Y:S01]  /*9430*/  HFMA2 R59, -RZ, RZ, 1.998046875, 1638 ;  /* 0x3ffe6666ff3b7431 */ /* 0x000fe200000001ff */
[----:B------:R-:W-:Y:S01]  /*9440*/  MOV R58, 0x66000000 ;  /* 0x66000000003a7802 */ /* 0x000fe20000000f00 */
[----:B------:R-:W-:Y:S02]  /*9450*/  HFMA2 R30, -RZ, RZ, 0.86328125, 0.000434398651123046875 ;  /* 0x3ae80f1eff1e7431 */ /* 0x000fe400000001ff */
[----:B------:R-:W-:Y:S02]  /*9460*/  IMAD.MOV.U32 R56, RZ, RZ, -0x60000000 ;  /* 0xa0000000ff387424 */ /* 0x000fe400078e00ff */
[----:B------:R-:W-:Y:S01]  /*9470*/  HFMA2 R29, -RZ, RZ, 1.703125, -6292 ;  /* 0x3ed0ee25ff1d7431 */ /* 0x000fe200000001ff */
[----:B------:R-:W-:Y:S01]  /*9480*/  MOV R57, 0x3fb99999 ;  /* 0x3fb9999900397802 */ /* 0x000fe20000000f00 */
[----:B------:R-:W-:Y:S01]  /*9490*/  HFMA2 R27, -RZ, RZ, 1.7373046875, -0.199951171875 ;  /* 0x3ef3b266ff1b7431 */ /* 0x000fe200000001ff */
[----:B------:R-:W-:Y:S01]  /*94a0*/  MOV R31, 0x3eb1380b ;  /* 0x3eb1380b001f7802 */ /* 0x000fe20000000f00 */
[----:B-1----:R-:W-:-:S02]  /*94b0*/  HFMA2 R22, -RZ, RZ, 0.07977294921875, 42.625 ;  /* 0x2d1b5154ff167431 */ /* 0x002fc400000001ff */
[----:B------:R-:W-:Y:S02]  /*94c0*/  IMAD.MOV.U32 R28, RZ, RZ, -0x748574fc ;  /* 0x8b7a8b04ff1c7424 */ /* 0x000fe400078e00ff */
[----:B------:R-:W-:Y:S01]  /*94d0*/  HFMA2 R21, -RZ, RZ, 1.845703125, 10.28125 ;  /* 0x3f624924ff157431 */ /* 0x000fe200000001ff */
[----:B------:R-:W-:Y:S01]  /*94e0*/  MOV R26, 0x9f02676f ;  /* 0x9f02676f001a7802 */ /* 0x000fe20000000f00 */
[----:B------:R-:W-:Y:S02]  /*94f0*/  HFMA2 R19, -RZ, RZ, 1.8837890625, -0.0027332305908203125 ;  /* 0x3f899999ff137431 */ /* 0x000fe400000001ff */
[----:B------:R-:W-:Y:S02]  /*9500*/  IMAD.MOV.U32 R24, RZ, RZ, -0x5654f6aa ;  /* 0xa9ab0956ff187424 */ /* 0x000fe400078e00ff */
[----:B------:R-:W-:Y:S01]  /*9510*/  HFMA2 R15, -RZ, RZ, 1.974609375, 0.0977783203125 ;  /* 0x3fe62e42ff0f7431 */ /* 0x000fe200000001ff */
[----:B------:R-:W-:Y:S01]  /*9520*/  MOV R25, 0x3f1745cb ;  /* 0x3f1745cb00197802 */ /* 0x000fe20000000f00 */
[----:B------:R-:W-:Y:S01]  /*9530*/  HFMA2 R10, -RZ, RZ, 0.90283203125, -3.755092620849609375e-06 ;  /* 0x3b39803fff0a7431 */ /* 0x000fe200000001ff */
[----:B------:R-:W-:Y:S01]  /*9540*/  MOV R23, 0x3f3c71c7 ;  /* 0x3f3c71c700177802 */ /* 0x000fe20000000f00 */
[----:B------:R-:W-:Y:S01]  /*9550*/  IMAD.MOV.U32 R20, RZ, RZ, -0x6dc418d3 ;  /* 0x923be72dff147424 */ /* 0x000fe200078e00ff */
[----:B------:R-:W-:Y:S01]  /*9560*/  MOV R18, 0x9999a3c4 ;  /* 0x9999a3c400127802 */ /* 0x000fe20000000f00 */
[----:B------:R-:W-:Y:S01]  /*9570*/  IMAD.MOV.U32 R16, RZ, RZ, 0x55555554 ;  /* 0x55555554ff107424 */ /* 0x000fe200078e00ff */
[----:B------:R-:W-:Y:S01]  /*9580*/  MOV R17, 0x3fb55555 ;  /* 0x3fb5555500117802 */ /* 0x000fe20000000f00 */
[----:B------:R-:W-:Y:S01]  /*9590*/  IMAD.MOV.U32 R12, RZ, RZ, -0x105c611 ;  /* 0xfefa39efff0c7424 */ /* 0x000fe200078e00ff */
[----:B------:R-:W-:-:S02]  /*95a0*/  MOV R14, 0xfefa39ef ;  /* 0xfefa39ef000e7802 */ /* 0x000fc40000000f00 */
[----:B------:R-:W-:Y:S02]  /*95b0*/  MOV R13, 0x3fe62e42 ;  /* 0x3fe62e42000d7802 */ /* 0x000fe40000000f00 */
[----:B------:R-:W-:Y:S01]  /*95c0*/  MOV R11, 0x3c7abc9e ;  /* 0x3c7abc9e000b7802 */ /* 0x000fe20000000f00 */
[----:B------:R-:W-:Y:S06]  /*95d0*/  @!P0 BRA `(.L_x_120) ;  /* 0x0000000c00508947 */ /* 0x000fec0003800000 */
[----:B------:R-:W-:Y:S01]  /*95e0*/  BSSY.RECONVERGENT B0, `(.L_x_121) ;  /* 0x0000006000007945 */ /* 0x000fe20003800200 */
[----:B------:R-:W-:-:S07]  /*95f0*/  IMAD.MOV.U32 R5, RZ, RZ, 0x41c64e6d ;  /* 0x41c64e6dff057424 */ /* 0x000fce00078e00ff */
.L_x_122:
[----:B------:R-:W-:-:S05]  /*9600*/  IMAD R2, R2, R5, 0x3039 ;  /* 0x0000303902027424 */ /* 0x000fca00078e0205 */
[----:B------:R-:W-:-:S04]  /*9610*/  LOP3.LUT R2, R2, 0x7fffffff, RZ, 0xc0, !PT ;  /* 0x7fffffff02027812 */ /* 0x000fc800078ec0ff */
[----:B------:R-:W-:-:S13]  /*9620*/  ISETP.GT.U32.AND P0, PT, R2, 0x7ff89ebf, PT ;  /* 0x7ff89ebf0200780c */ /* 0x000fda0003f04070 */
[----:B------:R-:W-:Y:S05]  /*9630*/  @P0 BRA `(.L_x_122) ;  /* 0xfffffffc00f00947 */ /* 0x000fea000383ffff */
[----:B------:R-:W-:Y:S05]  /*9640*/  BSYNC.RECONVERGENT B0 ;  /* 0x0000000000007941 */ /* 0x000fea0003800200 */
.L_x_121:
[----:B------:R-:W-:Y:S01]  /*9650*/  BSSY.RECONVERGENT B0, `(.L_x_123) ;  /* 0x0000006000007945 */ /* 0x000fe20003800200 */
[----:B------:R-:W-:-:S07]  /*9660*/  MOV R0, R2 ;  /* 0x0000000200007202 */ /* 0x000fce0000000f00 */
.L_x_124:
[C---:B------:R-:W-:Y:S01]  /*9670*/  ISETP.GT.U32.AND P0, PT, R0.reuse, 0x1, PT ;  /* 0x000000010000780c */ /* 0x040fe20003f04070 */
[----:B------:R-:W-:-:S05]  /*9680*/  IMAD R3, R0, R5, 0x3039 ;  /* 0x0000303900037424 */ /* 0x000fca00078e0205 */
[----:B------:R-:W-:-:S07]  /*9690*/  MOV R0, R3 ;  /* 0x0000000300007202 */ /* 0x000fce0000000f00 */
[----:B------:R-:W-:Y:S05]  /*96a0*/  @P0 BRA `(.L_x_124) ;  /* 0xfffffffc00f00947 */ /* 0x000fea000383ffff */
[----:B------:R-:W-:Y:S05]  /*96b0*/  BSYNC.RECONVERGENT B0 ;  /* 0x0000000000007941 */ /* 0x000fea0003800200 */
.L_x_123:
[----:B------:R-:W-:-:S04]  /*96c0*/  IMAD.HI.U32 R2, R2, 0x7a190a23, RZ ;  /* 0x7a190a2302027827 */ /* 0x000fc800078e00ff */
[----:B------:R-:W-:Y:S01]  /*96d0*/  HFMA2 R0, -RZ, RZ, 0.34521484375, 0.483642578125 ;  /* 0x358637bdff007431 */ /* 0x000fe200000001ff */
[----:B------:R-:W-:Y:S01]  /*96e0*/  BSSY.RECONVERGENT B5, `(.L_x_125) ;  /* 0x0000011000057945 */ /* 0x000fe20003800200 */
[----:B------:R-:W-:Y:S01]  /*96f0*/  IMAD.MOV.U32 R5, RZ, RZ, 0x49742400 ;  /* 0x49742400ff057424 */ /* 0x000fe200078e00ff */
[----:B------:R-:W-:-:S04]  /*9700*/  SHF.R.U32.HI R2, RZ, 0xa, R2 ;  /* 0x0000000aff027819 */ /* 0x000fc80000011602 */
[----:B------:R-:W-:Y:S01]  /*9710*/  I2FP.F32.U32 R8, R2 ;  /* 0x0000000200087245 */ /* 0x000fe20000201000 */
[----:B------:R-:W-:Y:S01]  /*9720*/  FFMA R5, R0, -R5, 1 ;  /* 0x3f80000000057423 */ /* 0x000fe20000000805 */
[----:B------:R-:W-:Y:S02]  /*9730*/  MOV R2, R3 ;  /* 0x0000000300027202 */ /* 0x000fe40000000f00 */
[----:B------:R-:W1:Y:S01]  /*9740*/  FCHK P0, R8, 1000000 ;  /* 0x4974240008007902 */ /* 0x000e620000000000 */
[----:B------:R-:W-:-:S04]  /*9750*/  FFMA R0, R5, R0, 9.9999999747524270788e-07 ;  /* 0x358637bd05007423 */ /* 0x000fc80000000000 */
[----:B------:R-:W-:-:S04]  /*9760*/  FFMA R5, R0, R8, RZ ;  /* 0x0000000800057223 */ /* 0x000fc800000000ff */
[----:B------:R-:W-:-:S04]  /*9770*/  FFMA R6, R5, -1000000, R8 ;  /* 0xc974240005067823 */ /* 0x000fc80000000008 */
[----:B------:R-:W-:Y:S01]  /*9780*/  FFMA R7, R0, R6, R5 ;  /* 0x0000000600077223 */ /* 0x000fe20000000005 */
[----:B-1----:R-:W-:Y:S06]  /*9790*/  @!P0 BRA `(.L_x_126) ;  /* 0x0000000000148947 */ /* 0x002fec0003800000 */
[----:B------:R-:W-:Y:S02]  /*97a0*/  MOV R3, R8 ;  /* 0x0000000800037202 */ /* 0x000fe40000000f00 */
[----:B------:R-:W-:Y:S02]  /*97b0*/  MOV R0, 0x49742400 ;  /* 0x4974240000007802 */ /* 0x000fe40000000f00 */
[----:B------:R-:W-:-:S07]  /*97c0*/  MOV R8, 0x97e0 ;  /* 0x000097e000087802 */ /* 0x000fce0000000f00 */
[----:B0-----:R-:W-:Y:S05]  /*97d0*/  CALL.REL.NOINC `($__internal_3_$__cuda_sm3x_div_rn_noftz_f32_slowpath) ;  /* 0x00000140009c7944 */ /* 0x001fea0003c00000 */
[----:B------:R-:W-:-:S07]  /*97e0*/  IMAD.MOV.U32 R7, RZ, RZ, R0 ;  /* 0x000000ffff077224 */ /* 0x000fce00078e0000 */
.L_x_126:
[----:B------:R-:W-:Y:S05]  /*97f0*/  BSYNC.RECONVERGENT B5 ;  /* 0x0000000000057941 */ /* 0x000fea0003800200 */
.L_x_125:
[----:B------:R-:W-:-:S04]  /*9800*/  IMAD.HI.U32 R0, R2, 0x7a190a23, RZ ;  /* 0x7a190a2302007827 */ /* 0x000fc800078e00ff */
[----:B------:R-:W-:Y:S01]  /*9810*/  HFMA2 R3, -RZ, RZ, 0.34521484375, 0.483642578125 ;  /* 0x358637bdff037431 */ /* 0x000fe200000001ff */
[----:B------:R-:W-:Y:S01]  /*9820*/  MOV R6, 0x49742400 ;  /* 0x4974240000067802 */ /* 0x000fe20000000f00 */
[----:B------:R-:W-:Y:S01]  /*9830*/  BSSY.RECONVERGENT B5, `(.L_x_127) ;  /* 0x000000e000057945 */ /* 0x000fe20003800200 */
[----:B------:R-:W-:-:S04]  /*9840*/  SHF.R.U32.HI R0, RZ, 0xa, R0 ;  /* 0x0000000aff007819 */ /* 0x000fc80000011600 */
[----:B------:R-:W-:Y:S01]  /*9850*/  I2FP.F32.U32 R8, R0 ;  /* 0x0000000000087245 */ /* 0x000fe20000201000 */
[----:B------:R-:W-:-:S03]  /*9860*/  FFMA R6, R3, -R6, 1 ;  /* 0x3f80000003067423 */ /* 0x000fc60000000806 */
[----:B------:R-:W1:Y:S01]  /*9870*/  FCHK P0, R8, 1000000 ;  /* 0x4974240008007902 */ /* 0x000e620000000000 */
[----:B------:R-:W-:-:S04]  /*9880*/  FFMA R0, R6, R3, 9.9999999747524270788e-07 ;  /* 0x358637bd06007423 */ /* 0x000fc80000000003 */
[----:B------:R-:W-:-:S04]  /*9890*/  FFMA R3, R0, R8, RZ ;  /* 0x0000000800037223 */ /* 0x000fc800000000ff */
[----:B------:R-:W-:-:S04]  /*98a0*/  FFMA R6, R3, -1000000, R8 ;  /* 0xc974240003067823 */ /* 0x000fc80000000008 */
[----:B------:R-:W-:Y:S01]  /*98b0*/  FFMA R0, R0, R6, R3 ;  /* 0x0000000600007223 */ /* 0x000fe20000000003 */
[----:B-1----:R-:W-:Y:S06]  /*98c0*/  @!P0 BRA `(.L_x_128) ;  /* 0x0000000000108947 */ /* 0x002fec0003800000 */
[----:B------:R-:W-:Y:S01]  /*98d0*/  MOV R3, R8 ;  /* 0x0000000800037202 */ /* 0x000fe20000000f00 */
[----:B------:R-:W-:Y:S01]  /*98e0*/  IMAD.MOV.U32 R0, RZ, RZ, 0x49742400 ;  /* 0x49742400ff007424 */ /* 0x000fe200078e00ff */
[----:B------:R-:W-:-:S07]  /*98f0*/  MOV R8, 0x9910 ;  /* 0x0000991000087802 */ /* 0x000fce0000000f00 */
[----:B0-----:R-:W-:Y:S05]  /*9900*/  CALL.REL.NOINC `($__internal_3_$__cuda_sm3x_div_rn_noftz_f32_slowpath) ;  /* 0x0000014000507944 */ /* 0x001fea0003c00000 */
.L_x_128:
[----:B------:R-:W-:Y:S05]  /*9910*/  BSYNC.RECONVERGENT B5 ;  /* 0x0000000000057941 */ /* 0x000fea0003800200 */
.L_x_127:
[C---:B------:R-:W-:Y:S01]  /*9920*/  FSETP.GEU.AND P0, PT, R7.reuse, 1.175494350822287508e-38, PT ;  /* 0x008000000700780b */ /* 0x040fe20003f0e000 */
[----:B------:R-:W1:Y:S01]  /*9930*/  F2F.F64.F32 R8, R0 ;  /* 0x0000000000087310 */ /* 0x000e620000201800 */
[----:B------:R-:W-:Y:S01]  /*9940*/  UMOV UR14, 0x5444261e ;  /* 0x5444261e000e7882 */ /* 0x000fe20000000000 */
[----:B------:R-:W-:Y:S01]  /*9950*/  UMOV UR15, 0x401921fb ;  /* 0x401921fb000f7882 */ /* 0x000fe20000000000 */
[----:B------:R-:W-:Y:S02]  /*9960*/  HFMA2 R5, -RZ, RZ, 1.5048828125, 33.21875 ;  /* 0x3e055027ff057431 */ /* 0x000fe400000001ff */
[----:B------:R-:W-:Y:S01]  /*9970*/  IMAD.MOV.U32 R66, RZ, RZ, 0x7f800000 ;  /* 0x7f800000ff427424 */ /* 0x000fe200078e00ff */
[----:B------:R-:W-:Y:S06]  /*9980*/  BSSY.RECONVERGENT B0, `(.L_x_129) ;  /* 0x0000054000007945 */ /* 0x000fec0003800200 */
[----:B------:R-:W-:Y:S01]  /*9990*/  @!P0 FMUL R7, R7, 8388608 ;  /* 0x4b00000007078820 */ /* 0x000fe20000400000 */
[----:B-1----:R-:W-:-:S04]  /*99a0*/  DMUL R8, R8, UR14 ;  /* 0x0000000e08087c28 */ /* 0x002fc80008000000 */
[----:B------:R-:W-:-:S04]  /*99b0*/  IADD3 R6, PT, PT, R7, -0x3f2aaaab, RZ ;  /* 0xc0d5555507067810 */ /* 0x000fc80007ffe0ff */
[----:B------:R-:W-:-:S04]  /*99c0*/  LOP3.LUT R6, R6, 0xff800000, RZ, 0xc0, !PT ;  /* 0xff80000006067812 */ /* 0x000fc800078ec0ff */
[-C--:B------:R-:W-:Y:S01]  /*99d0*/  IADD3 R3, PT, PT, R7, -R6.reuse, RZ ;  /* 0x8000000607037210 */ /* 0x080fe20007ffe0ff */
[----:B------:R-:W1:Y:S01]  /*99e0*/  F2F.F32.F64 R8, R8 ;  /* 0x0000000800087310 */ /* 0x000e620000301000 */
[----:B------:R-:W-:-:S03]  /*99f0*/  I2FP.F32.S32 R6, R6 ;  /* 0x0000000600067245 */ /* 0x000fc60000201400 */
[----:B------:R-:W-:-:S04]  /*9a00*/  FADD R0, R3, -1 ;  /* 0xbf80000003007421 */ /* 0x000fc80000000000 */
[----:B------:R-:W-:-:S04]  /*9a10*/  FFMA R3, R0, -R5, 0.14084610342979431152 ;  /* 0x3e1039f600037423 */ /* 0x000fc80000000805 */
[----:B------:R-:W-:Y:S01]  /*9a20*/  FFMA R3, R0, R3, -0.12148627638816833496 ;  /* 0xbdf8cdcc00037423 */ /* 0x000fe20000000003 */
[----:B-1----:R-:W-:-:S03]  /*9a30*/  FMUL R5, R8, 0.63661974668502807617 ;  /* 0x3f22f98308057820 */ /* 0x002fc60000400000 */
[----:B------:R-:W-:Y:S01]  /*9a40*/  FFMA R3, R0, R3, 0.13980610668659210205 ;  /* 0x3e0f295500037423 */ /* 0x000fe20000000003 */
[----:B------:R-:W-:-:S03]  /*9a50*/  FSETP.GE.AND P1, PT, |R8|, 105615, PT ;  /* 0x47ce47800800780b */ /* 0x000fc60003f26200 */
[C---:B------:R-:W-:Y:S01]  /*9a60*/  FFMA R3, R0.reuse, R3, -0.16684235632419586182 ;  /* 0xbe2ad8b900037423 */ /* 0x040fe20000000003 */
[----:B------:R-:W1:Y:S03]  /*9a70*/  F2I.NTZ R5, R5 ;  /* 0x0000000500057305 */ /* 0x000e660000203100 */
[----:B------:R-:W-:-:S04]  /*9a80*/  FFMA R3, R0, R3, 0.20012299716472625732 ;  /* 0x3e4ced0b00037423 */ /* 0x000fc80000000003 */
[----:B------:R-:W-:-:S04]  /*9a90*/  FFMA R3, R0, R3, -0.24999669194221496582 ;  /* 0xbe7fff2200037423 */ /* 0x000fc80000000003 */
[----:B------:R-:W-:-:S04]  /*9aa0*/  FFMA R3, R0, R3, 0.33333182334899902344 ;  /* 0x3eaaaa7800037423 */ /* 0x000fc80000000003 */
[C---:B------:R-:W-:Y:S01]  /*9ab0*/  FFMA R35, R0.reuse, R3, -0.5 ;  /* 0xbf00000000237423 */ /* 0x040fe20000000003 */
[----:B------:R-:W-:Y:S02]  /*9ac0*/  FSEL R3, RZ, -23, P0 ;  /* 0xc1b80000ff037808 */ /* 0x000fe40000000000 */
[----:B------:R-:W-:Y:S01]  /*9ad0*/  ISETP.GT.U32.AND P0, PT, R7, 0x7f7fffff, PT ;  /* 0x7f7fffff0700780c */ /* 0x000fe20003f04070 */
[----:B------:R-:W-:Y:S01]  /*9ae0*/  FMUL R35, R0, R35 ;  /* 0x0000002300237220 */ /* 0x000fe20000400000 */
[----:B-1----:R-:W-:Y:S01]  /*9af0*/  I2FP.F32.S32 R9, R5 ;  /* 0x0000000500097245 */ /* 0x002fe20000201400 */
[----:B------:R-:W-:Y:S02]  /*9b00*/  FFMA R3, R6, 1.1920928955078125e-07, R3 ;  /* 0x3400000006037823 */ /* 0x000fe40000000003 */
[----:B------:R-:W-:Y:S02]  /*9b10*/  FFMA R0, R0, R35, R0 ;  /* 0x0000002300007223 */ /* 0x000fe40000000000 */
[----:B------:R-:W-:-:S02]  /*9b20*/  FFMA R6, R9, -1.5707962512969970703, R8 ;  /* 0xbfc90fda09067823 */ /* 0x000fc40000000008 */
[----:B------:R-:W-:Y:S02]  /*9b30*/  FFMA R0, R3, 0.69314718246459960938, R0 ;  /* 0x3f31721803007823 */ /* 0x000fe40000000000 */
[----:B------:R-:W-:Y:S02]  /*9b40*/  FFMA R6, R9, -7.5497894158615963534e-08, R6 ;  /* 0xb3a2216809067823 */ /* 0x000fe40000000006 */
[C---:B------:R-:W-:Y:S01]  /*9b50*/  @P0 FFMA R0, R7.reuse, R66, +INF ;  /* 0x7f80000007000423 */ /* 0x040fe20000000042 */
[----:B------:R-:W-:Y:S01]  /*9b60*/  FSETP.NEU.AND P0, PT, R7, RZ, PT ;  /* 0x000000ff0700720b */ /* 0x000fe20003f0d000 */
[----:B------:R-:W-:Y:S02]  /*9b70*/  FFMA R35, R9, -5.3903029534742383927e-15, R6 ;  /* 0xa7c234c509237823 */ /* 0x000fe40000000006 */
[----:B------:R-:W-:-:S05]  /*9b80*/  FMUL R0, R0, -2 ;  /* 0xc000000000007820 */ /* 0x000fca0000400000 */
[----:B------:R-:W-:Y:S01]  /*9b90*/  FSEL R9, R0, +INF , P0 ;  /* 0x7f80000000097808 */ /* 0x000fe20000000000 */
[----:B------:R-:W-:Y:S06]  /*9ba0*/  @!P1 BRA `(.L_x_130) ;  /* 0x0000000000c49947 */ /* 0x000fec0003800000 */
[----:B------:R-:W-:-:S13]  /*9bb0*/  FSETP.NEU.AND P0, PT, |R8|, +INF , PT ;  /* 0x7f8000000800780b */ /* 0x000fda0003f0d200 */
[----:B------:R-:W-:Y:S01]  /*9bc0*/  @!P0 FMUL R35, RZ, R8 ;  /* 0x00000008ff238220 */ /* 0x000fe20000400000 */
[----:B------:R-:W-:Y:S01]  /*9bd0*/  @!P0 MOV R5, RZ ;  /* 0x000000ff00058202 */ /* 0x000fe20000000f00 */
[----:B------:R-:W-:Y:S06]  /*9be0*/  @!P0 BRA `(.L_x_130) ;  /* 0x0000000000b48947 */ /* 0x000fec0003800000 */
[----:B------:R-:W-:Y:S01]  /*9bf0*/  SHF.L.U32 R3, R8, 0x8, RZ ;  /* 0x0000000808037819 */ /* 0x000fe200000006ff */
[----:B------:R-:W-:Y:S01]  /*9c00*/  IMAD.MOV.U32 R5, RZ, RZ, RZ ;  /* 0x000000ffff057224 */ /* 0x000fe200078e00ff */
[----:B------:R-:W-:Y:S01]  /*9c10*/  MOV R0, RZ ;  /* 0x000000ff00007202 */ /* 0x000fe20000000f00 */
[----:B------:R-:W-:Y:S01]  /*9c20*/  UMOV UR6, URZ ;  /* 0x000000ff00067c82 */ /* 0x000fe20008000000 */
[----:B------:R-:W-:-:S07]  /*9c30*/  LOP3.LUT R35, R3, 0x80000000, RZ, 0xfc, !PT ;  /* 0x8000000003237812 */ /* 0x000fce00078efcff */
.L_x_131:
[----:B-1----:R-:W1:Y:S02]  /*9c40*/  LDC.64 R66, c[0x4][RZ] ;  /* 0x01000000ff427b82 */ /* 0x002e640000000a00 */
[----:B-1----:R-:W-:-:S05]  /*9c50*/  IMAD.WIDE.U32 R66, R5, 0x4, R66 ;  /* 0x0000000405427825 */ /* 0x002fca00078e0042 */
[----:B------:R-:W2:Y:S01]  /*9c60*/  LDG.E.CONSTANT R6, desc[UR8][R66.64] ;  /* 0x0000000842067981 */ /* 0x000ea2000c1e9900 */
[C---:B------:R-:W-:Y:S02]  /*9c70*/  LEA R3, R5.reuse, R1, 0x2 ;  /* 0x0000000105037211 */ /* 0x040fe400078e10ff */
[----:B------:R-:W-:-:S04]  /*9c80*/  IADD3 R5, PT, PT, R5, 0x1, RZ ;  /* 0x0000000105057810 */ /* 0x000fc80007ffe0ff */
[----:B------:R-:W-:Y:S01]  /*9c90*/  ISETP.NE.AND P0, PT, R5, 0x6, PT ;  /* 0x000000060500780c */ /* 0x000fe20003f05270 */
[----:B--2---:R-:W-:-:S03]  /*9ca0*/  IMAD.WIDE.U32 R6, R6, R35, RZ ;  /* 0x0000002306067225 */ /* 0x004fc600078e00ff */
[----:B------:R-:W-:-:S04]  /*9cb0*/  IADD3 R6, P1, PT, R6, R0, RZ ;  /* 0x0000000006067210 */ /* 0x000fc80007f3e0ff */
[----:B------:R-:W-:Y:S01]  /*9cc0*/  IADD3.X R0, PT, PT, R7, UR6, RZ, P1, !PT ;  /* 0x0000000607007c10 */ /* 0x000fe20008ffe4ff */
[----:B------:R1:W-:Y:S04]  /*9cd0*/  STL [R3+0x20], R6 ;  /* 0x0000200603007387 */ /* 0x0003e80000100800 */
[----:B------:R-:W-:Y:S05]  /*9ce0*/  @P0 BRA `(.L_x_131) ;  /* 0xfffffffc00d40947 */ /* 0x000fea000383ffff */
[----:B------:R-:W-:Y:S01]  /*9cf0*/  SHF.R.U32.HI R7, RZ, 0x17, R8 ;  /* 0x00000017ff077819 */ /* 0x000fe20000011608 */
[----:B-1----:R-:W-:Y:S01]  /*9d00*/  IMAD.MOV.U32 R6, RZ, RZ, -0x4 ;  /* 0xfffffffcff067424 */ /* 0x002fe200078e00ff */
[----:B------:R1:W-:Y:S02]  /*9d10*/  STL [R1+0x38], R0 ;  /* 0x0000380001007387 */ /* 0x0003e40000100800 */
[C---:B------:R-:W-:Y:S02]  /*9d20*/  LOP3.LUT R3, R7.reuse, 0xe0, RZ, 0xc0, !PT ;  /* 0x000000e007037812 */ /* 0x040fe400078ec0ff */
[----:B------:R-:W-:Y:S02]  /*9d30*/  LOP3.LUT P0, RZ, R7, 0x1f, RZ, 0xc0, !PT ;  /* 0x0000001f07ff7812 */ /* 0x000fe4000780c0ff */
[----:B------:R-:W-:-:S04]  /*9d40*/  IADD3 R3, PT, PT, R3, -0x80, RZ ;  /* 0xffffff8003037810 */ /* 0x000fc80007ffe0ff */
[----:B------:R-:W-:-:S05]  /*9d50*/  SHF.R.U32.HI R3, RZ, 0x5, R3 ;  /* 0x00000005ff037819 */ /* 0x000fca0000011603 */
[----:B------:R-:W-:-:S05]  /*9d60*/  IMAD R35, R3, R6, UR10 ;  /* 0x0000000a03237e24 */ /* 0x000fca000f8e0206 */
        /* <DEDUP_REMOVED lines=8> */
[--C-:B-1----:R-:W-:Y:S02]  /*9df0*/  SHF.R.U32.HI R0, RZ, 0x1e, R3.reuse ;  /* 0x0000001eff007819 */ /* 0x102fe40000011603 */
[C---:B------:R-:W-:Y:S02]  /*9e00*/  SHF.L.W.U32.HI R5, R6.reuse, 0x2, R3 ;  /* 0x0000000206057819 */ /* 0x040fe40000010e03 */
[----:B------:R-:W-:Y:S02]  /*9e10*/  SHF.L.U32 R6, R6, 0x2, RZ ;  /* 0x0000000206067819 */ /* 0x000fe400000006ff */
[----:B------:R-:W-:-:S02]  /*9e20*/  SHF.R.S32.HI R7, RZ, 0x1f, R5 ;  /* 0x0000001fff077819 */ /* 0x000fc40000011405 */
[----:B------:R-:W-:Y:S02]  /*9e30*/  LOP3.LUT R8, R5, R8, RZ, 0x3c, !PT ;  /* 0x0000000805087212 */ /* 0x000fe400078e3cff */
[C---:B------:R-:W-:Y:S02]  /*9e40*/  LOP3.LUT R6, R7.reuse, R6, RZ, 0x3c, !PT ;  /* 0x0000000607067212 */ /* 0x040fe400078e3cff */
[----:B------:R-:W-:Y:S02]  /*9e50*/  LOP3.LUT R7, R7, R5, RZ, 0x3c, !PT ;  /* 0x0000000507077212 */ /* 0x000fe400078e3cff */
[----:B------:R-:W-:Y:S02]  /*9e60*/  ISETP.GE.AND P0, PT, R8, RZ, PT ;  /* 0x000000ff0800720c */ /* 0x000fe40003f06270 */
[----:B------:R-:W-:Y:S02]  /*9e70*/  LEA.HI R5, R5, R0, RZ, 0x1 ;  /* 0x0000000005057211 */ /* 0x000fe400078f08ff */
[----:B------:R-:W1:Y:S02]  /*9e80*/  I2F.F64.S64 R6, R6 ;  /* 0x0000000600067312 */ /* 0x000e640000301c00 */
[----:B-1----:R-:W-:-:S10]  /*9e90*/  DMUL R66, R6, UR14 ;  /* 0x0000000e06427c28 */ /* 0x002fd40008000000 */
[----:B------:R-:W1:Y:S02]  /*9ea0*/  F2F.F32.F64 R66, R66 ;  /* 0x0000004200427310 */ /* 0x000e640000301000 */
[----:B-1----:R-:W-:-:S07]  /*9eb0*/  FSEL R35, -R66, R66, !P0 ;  /* 0x0000004242237208 */ /* 0x002fce0004000100 */
.L_x_130:
[----:B------:R-:W-:Y:S05]  /*9ec0*/  BSYNC.RECONVERGENT B0 ;  /* 0x0000000000007941 */ /* 0x000fea0003800200 */
.L_x_129:
[----:B------:R-:W-:Y:S01]  /*9ed0*/  MOV R3, 0x37cbac00 ;  /* 0x37cbac0000037802 */ /* 0x000fe20000000f00 */
[----:B------:R-:W-:Y:S02]  /*9ee0*/  HFMA2 R7, -RZ, RZ, 1.291015625, -0.052581787109375 ;  /* 0x3d2aaabbff077431 */ /* 0x000fe400000001ff */
[----:B------:R-:W-:Y:S01]  /*9ef0*/  FMUL R0, R35, R35 ;  /* 0x0000002323007220 */ /* 0x000fe20000400000 */
[C---:B------:R-:W-:Y:S01]  /*9f00*/  LOP3.LUT R6, R5.reuse, 0x1, RZ, 0xc0, !PT ;  /* 0x0000000105067812 */ /* 0x040fe200078ec0ff */
[----:B------:R-:W-:Y:S01]  /*9f10*/  BSSY.RECONVERGENT B0, `(.L_x_132) ;  /* 0x000001a000007945 */ /* 0x000fe20003800200 */
[----:B------:R-:W-:Y:S01]  /*9f20*/  LOP3.LUT P1, RZ, R5, 0x2, RZ, 0xc0, !PT ;  /* 0x0000000205ff7812 */ /* 0x000fe2000782c0ff */
[----:B------:R-:W-:Y:S01]  /*9f30*/  FFMA R3, R0, R3, -0.0013887860113754868507 ;  /* 0xbab607ed00037423 */ /* 0x000fe20000000003 */
[----:B------:R-:W-:Y:S01]  /*9f40*/  ISETP.NE.U32.AND P0, PT, R6, 0x1, PT ;  /* 0x000000010600780c */ /* 0x000fe20003f05070 */
[----:B------:R-:W-:-:S03]  /*9f50*/  IMAD.MOV.U32 R6, RZ, RZ, 0x3effffff ;  /* 0x3effffffff067424 */ /* 0x000fc600078e00ff */
[----:B------:R-:W-:Y:S02]  /*9f60*/  FSEL R3, R3, -0.00019574658654164522886, !P0 ;  /* 0xb94d415303037808 */ /* 0x000fe40004000000 */
[----:B------:R-:W-:Y:S02]  /*9f70*/  FSEL R7, R7, 0.0083327032625675201416, !P0 ;  /* 0x3c0885e407077808 */ /* 0x000fe40004000000 */
[----:B------:R-:W-:Y:S02]  /*9f80*/  FSEL R5, -R6, -0.16666662693023681641, !P0 ;  /* 0xbe2aaaa806057808 */ /* 0x000fe40004000100 */
[----:B------:R-:W-:Y:S01]  /*9f90*/  FSEL R35, R35, 1, P0 ;  /* 0x3f80000023237808 */ /* 0x000fe20000000000 */
[C---:B------:R-:W-:Y:S01]  /*9fa0*/  FFMA R3, R0.reuse, R3, R7 ;  /* 0x0000000300037223 */ /* 0x040fe20000000007 */
[----:B------:R-:W-:Y:S01]  /*9fb0*/  IADD3 R7, PT, PT, R9, -0xd000000, RZ ;  /* 0xf300000009077810 */ /* 0x000fe20007ffe0ff */
[----:B------:R1:W2:Y:S02]  /*9fc0*/  MUFU.RSQ R6, R9 ;  /* 0x0000000900067308 */ /* 0x0002a40000001400 */
[C---:B------:R-:W-:Y:S01]  /*9fd0*/  FFMA R3, R0.reuse, R3, R5 ;  /* 0x0000000300037223 */ /* 0x040fe20000000005 */
[----:B------:R-:W-:Y:S01]  /*9fe0*/  ISETP.GT.U32.AND P0, PT, R7, 0x727fffff, PT ;  /* 0x727fffff0700780c */ /* 0x000fe20003f04070 */
[----:B------:R-:W-:-:S04]  /*9ff0*/  FFMA R0, R0, R35, RZ ;  /* 0x0000002300007223 */ /* 0x000fc800000000ff */
[----:B------:R-:W-:-:S04]  /*a000*/  FFMA R35, R0, R3, R35 ;  /* 0x0000000300237223 */ /* 0x000fc80000000023 */
[----:B------:R-:W-:-:S04]  /*a010*/  @P1 FADD R35, RZ, -R35 ;  /* 0x80000023ff231221 */ /* 0x000fc80000000000 */
[----:B-1----:R-:W-:Y:S05]  /*a020*/  @!P0 BRA `(.L_x_133) ;  /* 0x0000000000108947 */ /* 0x002fea0003800000 */
[----:B------:R-:W-:Y:S02]  /*a030*/  MOV R0, R9 ;  /* 0x0000000900007202 */ /* 0x000fe40000000f00 */
[----:B--2---:R-:W-:-:S07]  /*a040*/  MOV R6, 0xa060 ;  /* 0x0000a06000067802 */ /* 0x004fce0000000f00 */
[----:B0-----:R-:W-:Y:S05]  /*a050*/  CALL.REL.NOINC `($__internal_2_$__cuda_sm20_sqrt_rn_f32_slowpath) ;  /* 0x0000013800247944 */ /* 0x001fea0003c00000 */
[----:B------:R-:W-:Y:S05]  /*a060*/  BRA `(.L_x_134) ;  /* 0x0000000000107947 */ /* 0x000fea0003800000 */
.L_x_133:
[----:B--2---:R-:W-:Y:S01]  /*a070*/  FMUL.FTZ R0, R9, R6 ;  /* 0x0000000609007220 */ /* 0x004fe20000410000 */
[----:B------:R-:W-:-:S03]  /*a080*/  FMUL.FTZ R3, R6, 0.5 ;  /* 0x3f00000006037820 */ /* 0x000fc60000410000 */
[----:B------:R-:W-:-:S04]  /*a090*/  FFMA R5, -R0, R0, R9 ;  /* 0x0000000000057223 */ /* 0x000fc80000000109 */
[----:B------:R-:W-:-:S07]  /*a0a0*/  FFMA R5, R5, R3, R0 ;  /* 0x0000000305057223 */ /* 0x000fce0000000000 */
.L_x_134:
[----:B------:R-:W-:Y:S05]  /*a0b0*/  BSYNC.RECONVERGENT B0 ;  /* 0x0000000000007941 */ /* 0x000fea0003800200 */
.L_x_132:
[----:B------:R-:W1:Y:S01]  /*a0c0*/  MUFU.RCP64H R7, 1.8999996185302734375 ;  /* 0x3ffe666600077908 */ /* 0x000e620000001800 */
[----:B------:R-:W-:Y:S01]  /*a0d0*/  MOV R6, RZ ;  /* 0x000000ff00067202 */ /* 0x000fe20000000f00 */
[----:B------:R-:W-:Y:S01]  /*a0e0*/  FMUL R3, R35, R5 ;  /* 0x0000000523037220 */ /* 0x000fe20000400000 */
[----:B------:R-:W-:Y:S01]  /*a0f0*/  UMOV UR14, 0x0 ;  /* 0x00000000000e7882 */ /* 0x000fe20000000000 */
[----:B------:R-:W-:Y:S02]  /*a100*/  UMOV UR15, 0x3fe00000 ;  /* 0x3fe00000000f7882 */ /* 0x000fe40000000000 */
[----:B------:R-:W-:Y:S01]  /*a110*/  FMUL R0, R3, R3 ;  /* 0x0000000303007220 */ /* 0x000fe20000400000 */
[----:B------:R2:W-:Y:S01]  /*a120*/  STG.E desc[UR8][R60.64], R3 ;  /* 0x000000033c007986 */ /* 0x0005e2000c101908 */
[----:B-1----:R-:W-:-:S08]  /*a130*/  DFMA R8, R6, -R58, 1 ;  /* 0x3ff000000608742b */ /* 0x002fd0000000083a */
[----:B------:R-:W-:-:S08]  /*a140*/  DFMA R68, R8, R8, R8 ;  /* 0x000000080844722b */ /* 0x000fd00000000008 */
[----:B------:R-:W-:-:S08]  /*a150*/  DFMA R68, R6, R68, R6 ;  /* 0x000000440644722b */ /* 0x000fd00000000006 */
[----:B------:R-:W-:-:S08]  /*a160*/  DMUL R66, R68, -R56 ;  /* 0x8000003844427228 */ /* 0x000fd00000000000 */
[----:B------:R-:W-:-:S08]  /*a170*/  DFMA R66, R68, -R56, R66 ;  /* 0x800000384442722b */ /* 0x000fd00000000042 */
[C---:B------:R-:W-:Y:S02]  /*a180*/  DMUL R72, R66.reuse, R66 ;  /* 0x0000004242487228 */ /* 0x040fe40000000000 */
[----:B------:R-:W-:-:S06]  /*a190*/  DADD R70, -R66, -R56 ;  /* 0x0000000042467229 */ /* 0x000fcc0000000938 */
[----:B------:R-:W-:Y:S02]  /*a1a0*/  DFMA R8, R72, R30, R28 ;  /* 0x0000001e4808722b */ /* 0x000fe4000000001c */
[----:B------:R-:W-:-:S06]  /*a1b0*/  DADD R70, R70, R70 ;  /* 0x0000000046467229 */ /* 0x000fcc0000000046 */
[----:B------:R-:W-:Y:S02]  /*a1c0*/  DFMA R8, R72, R8, R26 ;  /* 0x000000084808722b */ /* 0x000fe4000000001a */
[----:B------:R-:W-:-:S06]  /*a1d0*/  DFMA R70, -R66, -R56, R70 ;  /* 0x800000384246722b */ /* 0x000fcc0000000146 */
[----:B------:R-:W-:Y:S02]  /*a1e0*/  DFMA R8, R72, R8, R24 ;  /* 0x000000084808722b */ /* 0x000fe40000000018 */
[----:B------:R-:W-:-:S06]  /*a1f0*/  DMUL R70, R68, R70 ;  /* 0x0000004644467228 */ /* 0x000fcc0000000000 */
[----:B------:R-:W-:-:S08]  /*a200*/  DFMA R8, R72, R8, R22 ;  /* 0x000000084808722b */ /* 0x000fd00000000016 */
[----:B------:R-:W-:-:S08]  /*a210*/  DFMA R8, R72, R8, R20 ;  /* 0x000000084808722b */ /* 0x000fd00000000014 */
[----:B------:R-:W-:-:S08]  /*a220*/  DFMA R8, R72, R8, R18 ;  /* 0x000000084808722b */ /* 0x000fd00000000012 */
[----:B------:R-:W-:Y:S02]  /*a230*/  DFMA R68, R72, R8, R16 ;  /* 0x000000084844722b */ /* 0x000fe40000000010 */
[----:B------:R-:W-:-:S06]  /*a240*/  DFMA R8, RZ, R14, R66 ;  /* 0x0000000eff08722b */ /* 0x000fcc0000000042 */
[----:B------:R-:W-:Y:S02]  /*a250*/  DMUL R72, R72, R68 ;  /* 0x0000004448487228 */ /* 0x000fe40000000000 */
[----:B------:R-:W-:-:S06]  /*a260*/  DFMA R68, RZ, -R12, R8 ;  /* 0x8000000cff44722b */ /* 0x000fcc0000000008 */
[C---:B------:R-:W-:Y:S02]  /*a270*/  DFMA R70, R66.reuse, R72, R70 ;  /* 0x000000484246722b */ /* 0x040fe40000000046 */
[----:B------:R-:W-:Y:S01]  /*a280*/  DADD R68, -R66, R68 ;  /* 0x0000000042447229 */ /* 0x000fe20000000144 */
[----:B------:R-:W1:Y:S07]  /*a290*/  F2F.F64.F32 R66, R0 ;  /* 0x0000000000427310 */ /* 0x000e6e0000201800 */
[----:B------:R-:W-:Y:S01]  /*a2a0*/  DADD R68, R70, -R68 ;  /* 0x0000000046447229 */ /* 0x000fe20000000844 */
[----:B------:R-:W-:Y:S01]  /*a2b0*/  IMAD.MOV.U32 R70, RZ, RZ, -0x40000000 ;  /* 0xc0000000ff467424 */ /* 0x000fe200078e00ff */
[----:B------:R-:W-:-:S06]  /*a2c0*/  MOV R71, 0x3fed67f1 ;  /* 0x3fed67f100477802 */ /* 0x000fcc0000000f00 */
[----:B------:R-:W-:Y:S02]  /*a2d0*/  DFMA R68, RZ, R10, R68 ;  /* 0x0000000aff44722b */ /* 0x000fe40000000044 */
[----:B-1----:R-:W-:-:S06]  /*a2e0*/  DFMA R66, R66, -UR14, -R70 ;  /* 0x8000000e42427c2b */ /* 0x002fcc0008000846 */
[----:B------:R-:W-:-:S08]  /*a2f0*/  DADD R8, R8, R68 ;  /* 0x0000000008087229 */ /* 0x000fd00000000044 */
[----:B------:R-:W-:Y:S01]  /*a300*/  DADD R66, R66, R8 ;  /* 0x0000000042427229 */ /* 0x000fe20000000008 */
[----:B--2---:R-:W-:Y:S10]  /*a310*/  BRA `(.L_x_135) ;  /* 0x0000000800a87947 */ /* 0x004ff40003800000 */
.L_x_120:
[----:B------:R-:W-:Y:S01]  /*a320*/  BSSY.RECONVERGENT B0, `(.L_x_136) ;  /* 0x0000006000007945 */ /* 0x000fe20003800200 */
[----:B------:R-:W-:-:S07]  /*a330*/  MOV R5, 0x41c64e6d ;  /* 0x41c64e6d00057802 */ /* 0x000fce0000000f00 */
.L_x_137:
[----:B------:R-:W-:-:S05]  /*a340*/  IMAD R2, R2, R5, 0x3039 ;  /* 0x0000303902027424 */ /* 0x000fca00078e0205 */
[----:B------:R-:W-:-:S04]  /*a350*/  LOP3.LUT R2, R2, 0x7fffffff, RZ, 0xc0, !PT ;  /* 0x7fffffff02027812 */ /* 0x000fc800078ec0ff */
[----:B------:R-:W-:-:S13]  /*a360*/  ISETP.GT.U32.AND P0, PT, R2, 0x7ff89ebf, PT ;  /* 0x7ff89ebf0200780c */ /* 0x000fda0003f04070 */
[----:B------:R-:W-:Y:S05]  /*a370*/  @P0 BRA `(.L_x_137) ;  /* 0xfffffffc00f00947 */ /* 0x000fea000383ffff */
[----:B------:R-:W-:Y:S05]  /*a380*/  BSYNC.RECONVERGENT B0 ;  /* 0x0000000000007941 */ /* 0x000fea0003800200 */
.L_x_136:
[----:B------:R-:W-:Y:S01]  /*a390*/  BSSY.RECONVERGENT B0, `(.L_x_138) ;  /* 0x0000006000007945 */ /* 0x000fe20003800200 */
[----:B------:R-:W-:-:S07]  /*a3a0*/  MOV R0, R2 ;  /* 0x0000000200007202 */ /* 0x000fce0000000f00 */
.L_x_139:
[C---:B------:R-:W-:Y:S01]  /*a3b0*/  ISETP.GT.U32.AND P0, PT, R0.reuse, 0x1, PT ;  /* 0x000000010000780c */ /* 0x040fe20003f04070 */
[----:B------:R-:W-:-:S04]  /*a3c0*/  IMAD R3, R0, R5, 0x3039 ;  /* 0x0000303900037424 */ /* 0x000fc800078e0205 */
[----:B------:R-:W-:-:S08]  /*a3d0*/  IMAD.MOV.U32 R0, RZ, RZ, R3 ;  /* 0x000000ffff007224 */ /* 0x000fd000078e0003 */
[----:B------:R-:W-:Y:S05]  /*a3e0*/  @P0 BRA `(.L_x_139) ;  /* 0xfffffffc00f00947 */ /* 0x000fea000383ffff */
[----:B------:R-:W-:Y:S05]  /*a3f0*/  BSYNC.RECONVERGENT B0 ;  /* 0x0000000000007941 */ /* 0x000fea0003800200 */
.L_x_138:
[----:B------:R-:W-:-:S04]  /*a400*/  IMAD.HI.U32 R2, R2, 0x7a190a23, RZ ;  /* 0x7a190a2302027827 */ /* 0x000fc800078e00ff */
[----:B------:R-:W-:Y:S01]  /*a410*/  HFMA2 R0, -RZ, RZ, 0.34521484375, 0.483642578125 ;  /* 0x358637bdff007431 */ /* 0x000fe200000001ff */
[----:B------:R-:W-:Y:S01]  /*a420*/  MOV R5, 0x49742400 ;  /* 0x4974240000057802 */ /* 0x000fe20000000f00 */
[----:B------:R-:W-:Y:S01]  /*a430*/  BSSY.RECONVERGENT B5, `(.L_x_140) ;  /* 0x0000010000057945 */ /* 0x000fe20003800200 */
        /* <DEDUP_REMOVED lines=10> */
[----:B------:R-:W-:Y:S01]  /*a4e0*/  IMAD.MOV.U32 R3, RZ, RZ, R8 ;  /* 0x000000ffff037224 */ /* 0x000fe200078e0008 */
[----:B------:R-:W-:Y:S02]  /*a4f0*/  MOV R0, 0x49742400 ;  /* 0x4974240000007802 */ /* 0x000fe40000000f00 */
[----:B------:R-:W-:-:S07]  /*a500*/  MOV R8, 0xa520 ;  /* 0x0000a52000087802 */ /* 0x000fce0000000f00 */
[----:B0-----:R-:W-:Y:S05]  /*a510*/  CALL.REL.NOINC `($__internal_3_$__cuda_sm3x_div_rn_noftz_f32_slowpath) ;  /* 0x00000134004c7944 */ /* 0x001fea0003c00000 */
[----:B------:R-:W-:-:S07]  /*a520*/  MOV R5, R0 ;  /* 0x0000000000057202 */ /* 0x000fce0000000f00 */
.L_x_141:
[----:B------:R-:W-:Y:S05]  /*a530*/  BSYNC.RECONVERGENT B5 ;  /* 0x0000000000057941 */ /* 0x000fea0003800200 */
.L_x_140:
[----:B------:R-:W-:-:S04]  /*a540*/  IMAD.HI.U32 R0, R2, 0x7a190a23, RZ ;  /* 0x7a190a2302007827 */ /* 0x000fc800078e00ff */
[----:B------:R-:W-:Y:S01]  /*a550*/  HFMA2 R3, -RZ, RZ, 0.34521484375, 0.483642578125 ;  /* 0x358637bdff037431 */ /* 0x000fe200000001ff */
[----:B------:R-:W-:Y:S01]  /*a560*/  BSSY.RECONVERGENT B5, `(.L_x_142) ;  /* 0x0000010000057945 */ /* 0x000fe20003800200 */
[----:B------:R-:W-:Y:S01]  /*a570*/  FSETP.GEU.AND P2, PT, R5, 0.5, PT ;  /* 0x3f0000000500780b */ /* 0x000fe20003f4e000 */
[----:B------:R-:W-:Y:S01]  /*a580*/  IMAD.MOV.U32 R6, RZ, RZ, 0x49742400 ;  /* 0x49742400ff067424 */ /* 0x000fe200078e00ff */
        /* <DEDUP_REMOVED lines=13> */
.L_x_143:
[----:B------:R-:W-:Y:S05]  /*a660*/  BSYNC.RECONVERGENT B5 ;  /* 0x0000000000057941 */ /* 0x000fea0003800200 */
.L_x_142:
[----:B------:R-:W-:Y:S01]  /*a670*/  FSETP.GEU.AND P0, PT, R0, 1.175494350822287508e-38, PT ;  /* 0x008000000000780b */ /* 0x000fe20003f0e000 */
[----:B------:R-:W-:Y:S01]  /*a680*/  BSSY.RECONVERGENT B5, `(.L_x_144) ;  /* 0x0000025000057945 */ /* 0x000fe20003800200 */
[----:B------:R-:W-:-:S11]  /*a690*/  MOV R6, 0x3e055027 ;  /* 0x3e05502700067802 */ /* 0x000fd60000000f00 */
[----:B------:R-:W-:-:S05]  /*a6a0*/  @!P0 FMUL R0, R0, 8388608 ;  /* 0x4b00000000008820 */ /* 0x000fca0000400000 */
[C---:B------:R-:W-:Y:S02]  /*a6b0*/  IADD3 R3, PT, PT, R0.reuse, -0x3f2aaaab, RZ ;  /* 0xc0d5555500037810 */ /* 0x040fe40007ffe0ff */
[----:B------:R-:W-:Y:S02]  /*a6c0*/  FSETP.NEU.AND P3, PT, R0, RZ, PT ;  /* 0x000000ff0000720b */ /* 0x000fe40003f6d000 */
        /* <DEDUP_REMOVED lines=16> */
[----:B------:R-:W-:Y:S01]  /*a7d0*/  FFMA R3, R6, 1.1920928955078125e-07, R3 ;  /* 0x3400000006037823 */ /* 0x000fe20000000003 */
[----:B------:R-:W-:Y:S02]  /*a7e0*/  HFMA2 R6, -RZ, RZ, 1.716796875, 251 ;  /* 0x3ede5bd8ff067431 */ /* 0x000fe400000001ff */
[----:B------:R-:W-:Y:S01]  /*a7f0*/  FFMA R8, R7, R8, R7 ;  /* 0x0000000807087223 */ /* 0x000fe20000000007 */
[----:B------:R-:W-:-:S03]  /*a800*/  IMAD.MOV.U32 R7, RZ, RZ, 0x7f800000 ;  /* 0x7f800000ff077424 */ /* 0x000fc600078e00ff */
[----:B------:R-:W-:Y:S01]  /*a810*/  FFMA R3, R3, 0.69314718246459960938, R8 ;  /* 0x3f31721803037823 */ /* 0x000fe20000000008 */
[----:B------:R-:W-:-:S04]  /*a820*/  @P0 FFMA R3, R0, R7, +INF ;  /* 0x7f80000000030423 */ /* 0x000fc80000000007 */
[----:B------:R-:W1:Y:S01]  /*a830*/  FCHK P0, R3, -2.3025851249694824219 ;  /* 0xc0135d8e03007902 */ /* 0x000e620000000000 */
[----:B------:R-:W-:-:S04]  /*a840*/  FFMA R5, -R6, R5, 1 ;  /* 0x3f80000006057423 */ /* 0x000fc80000000105 */
[----:B------:R-:W-:-:S04]  /*a850*/  FFMA R6, R5, -R6, -0.43429446220397949219 ;  /* 0xbede5bd805067423 */ /* 0x000fc80000000806 */
[----:B------:R-:W-:-:S04]  /*a860*/  FFMA R5, R3, R6, RZ ;  /* 0x0000000603057223 */ /* 0x000fc800000000ff */
[----:B------:R-:W-:-:S04]  /*a870*/  FFMA R0, R5, 2.3025851249694824219, R3 ;  /* 0x40135d8e05007823 */ /* 0x000fc80000000003 */
[----:B------:R-:W-:Y:S01]  /*a880*/  FFMA R0, R6, R0, R5 ;  /* 0x0000000006007223 */ /* 0x000fe20000000005 */
[----:B-1----:R-:W-:Y:S06]  /*a890*/  @!P0 BRA `(.L_x_145) ;  /* 0x00000000000c8947 */ /* 0x002fec0003800000 */
[----:B------:R-:W-:Y:S02]  /*a8a0*/  MOV R0, 0xc0135d8e ;  /* 0xc0135d8e00007802 */ /* 0x000fe40000000f00 */
[----:B------:R-:W-:-:S07]  /*a8b0*/  MOV R8, 0xa8d0 ;  /* 0x0000a8d000087802 */ /* 0x000fce0000000f00 */
[----:B0-----:R-:W-:Y:S05]  /*a8c0*/  CALL.REL.NOINC `($__internal_3_$__cuda_sm3x_div_rn_noftz_f32_slowpath) ;  /* 0x0000013000607944 */ /* 0x001fea0003c00000 */
.L_x_145:
[----:B------:R-:W-:Y:S05]  /*a8d0*/  BSYNC.RECONVERGENT B5 ;  /* 0x0000000000057941 */ /* 0x000fea0003800200 */
.L_x_144:
[----:B------:R-:W1:Y:S01]  /*a8e0*/  MUFU.RCP64H R7, 1.8999996185302734375 ;  /* 0x3ffe666600077908 */ /* 0x000e620000001800 */
[----:B------:R-:W-:Y:S01]  /*a8f0*/  HFMA2 R6, -RZ, RZ, 0, 0 ;  /* 0x00000000ff067431 */ /* 0x000fe200000001ff */
[----:B------:R-:W-:Y:S06]  /*a900*/  BSSY.RECONVERGENT B0, `(.L_x_146) ;  /* 0x0000047000007945 */ /* 0x000fec0003800200 */
[----:B------:R-:W2:Y:S01]  /*a910*/  FRND.CEIL R0, R0 ;  /* 0x0000000000007307 */ /* 0x000ea20000209000 */
[----:B-1----:R-:W-:Y:S01]  /*a920*/  DFMA R8, R6, -R58, 1 ;  /* 0x3ff000000608742b */ /* 0x002fe2000000083a */
[----:B--2---:R-:W-:-:S07]  /*a930*/  FSEL R3, R0, +INF , P3 ;  /* 0x7f80000000037808 */ /* 0x004fce0001800000 */
[----:B------:R-:W-:Y:S01]  /*a940*/  DFMA R70, R8, R8, R8 ;  /* 0x000000080846722b */ /* 0x000fe20000000008 */
[----:B------:R-:W-:-:S05]  /*a950*/  FSEL R3, -R3, R3, !P2 ;  /* 0x0000000303037208 */ /* 0x000fca0005000100 */
[----:B------:R-:W-:Y:S02]  /*a960*/  FADD R3, R3, -1 ;  /* 0xbf80000003037421 */ /* 0x000fe40000000000 */
[----:B------:R-:W-:Y:S02]  /*a970*/  DFMA R70, R6, R70, R6 ;  /* 0x000000460646722b */ /* 0x000fe40000000006 */
[C---:B------:R-:W-:Y:S01]  /*a980*/  FADD R0, R3.reuse, 1 ;  /* 0x3f80000003007421 */ /* 0x040fe20000000000 */
[----:B------:R1:W-:Y:S01]  /*a990*/  STG.E desc[UR8][R60.64], R3 ;  /* 0x000000033c007986 */ /* 0x0003e2000c101908 */
[----:B------:R-:W-:Y:S02]  /*a9a0*/  FSETP.NEU.AND P0, PT, R3, RZ, PT ;  /* 0x000000ff0300720b */ /* 0x000fe40003f0d000 */
[----:B------:R-:W-:Y:S02]  /*a9b0*/  FADD R0, R0, -1 ;  /* 0xbf80000000007421 */ /* 0x000fe40000000000 */
[----:B------:R-:W-:-:S02]  /*a9c0*/  DMUL R66, R70, -R56 ;  /* 0x8000003846427228 */ /* 0x000fc40000000000 */
[----:B------:R-:W-:-:S06]  /*a9d0*/  FMUL R0, R0, -2.3025851249694824219 ;  /* 0xc0135d8e00007820 */ /* 0x000fcc0000400000 */
        /* <DEDUP_REMOVED lines=12> */
[----:B------:R-:W-:-:S08]  /*aaa0*/  DFMA R8, R68, R8, R16 ;  /* 0x000000084408722b */ /* 0x000fd00000000010 */
[----:B------:R-:W-:Y:S02]  /*aab0*/  DMUL R68, R68, R8 ;  /* 0x0000000844447228 */ /* 0x000fe40000000000 */
[----:B------:R-:W-:-:S06]  /*aac0*/  DFMA R8, RZ, R14, R66 ;  /* 0x0000000eff08722b */ /* 0x000fcc0000000042 */
[----:B------:R-:W-:Y:S02]  /*aad0*/  DFMA R72, R66, R68, R72 ;  /* 0x000000444248722b */ /* 0x000fe40000000048 */
[----:B------:R-:W-:-:S08]  /*aae0*/  DFMA R68, RZ, -R12, R8 ;  /* 0x8000000cff44722b */ /* 0x000fd00000000008 */
[----:B------:R-:W-:Y:S01]  /*aaf0*/  DADD R68, -R66, R68 ;  /* 0x0000000042447229 */ /* 0x000fe20000000144 */
[----:B------:R-:W2:Y:S07]  /*ab00*/  F2F.F64.F32 R66, R0 ;  /* 0x0000000000427310 */ /* 0x000eae0000201800 */
[----:B------:R-:W-:Y:S01]  /*ab10*/  DADD R72, R72, -R68 ;  /* 0x0000000048487229 */ /* 0x000fe20000000844 */
[----:B------:R-:W-:Y:S02]  /*ab20*/  FSEL R68, R46, RZ, P0 ;  /* 0x000000ff2e447208 */ /* 0x000fe40000000000 */
[----:B------:R-:W-:-:S05]  /*ab30*/  FSEL R69, R47, RZ, P0 ;  /* 0x000000ff2f457208 */ /* 0x000fca0000000000 */
[----:B------:R-:W-:-:S08]  /*ab40*/  DFMA R72, RZ, R10, R72 ;  /* 0x0000000aff48722b */ /* 0x000fd00000000048 */
[----:B------:R-:W-:-:S08]  /*ab50*/  DADD R8, R8, R72 ;  /* 0x0000000008087229 */ /* 0x000fd00000000048 */
[----:B--2---:R-:W-:Y:S01]  /*ab60*/  DADD R66, R66, R8 ;  /* 0x0000000042427229 */ /* 0x004fe20000000008 */
[----:B-1----:R-:W-:Y:S10]  /*ab70*/  @!P0 BRA `(.L_x_147) ;  /* 0x00000000007c8947 */ /* 0x002ff40003800000 */
[----:B------:R-:W1:Y:S01]  /*ab80*/  MUFU.RCP64H R71, 2 ;  /* 0x4000000000477908 */ /* 0x000e620000001800 */
[----:B------:R-:W-:Y:S01]  /*ab90*/  MOV R60, 0x0 ;  /* 0x00000000003c7802 */ /* 0x000fe20000000f00 */
[----:B------:R-:W-:Y:S01]  /*aba0*/  IMAD.MOV.U32 R61, RZ, RZ, 0x40000000 ;  /* 0x40000000ff3d7424 */ /* 0x000fe200078e00ff */
[----:B------:R-:W-:Y:S01]  /*abb0*/  MOV R70, RZ ;  /* 0x000000ff00467202 */ /* 0x000fe20000000f00 */
[----:B------:R-:W-:Y:S01]  /*abc0*/  UMOV UR14, 0x0 ;  /* 0x00000000000e7882 */ /* 0x000fe20000000000 */
[----:B------:R-:W-:-:S04]  /*abd0*/  UMOV UR15, 0x3ff00000 ;  /* 0x3ff00000000f7882 */ /* 0x000fc80000000000 */
[----:B-1----:R-:W-:-:S08]  /*abe0*/  DFMA R60, R70, -R60, 1 ;  /* 0x3ff00000463c742b */ /* 0x002fd0000000083c */
[----:B------:R-:W-:-:S08]  /*abf0*/  DFMA R60, R60, R60, R60 ;  /* 0x0000003c3c3c722b */ /* 0x000fd0000000003c */
[----:B------:R-:W-:-:S08]  /*ac00*/  DFMA R70, R70, R60, R70 ;  /* 0x0000003c4646722b */ /* 0x000fd00000000046 */
[----:B------:R-:W-:-:S08]  /*ac10*/  DMUL R60, RZ, R70 ;  /* 0x00000046ff3c7228 */ /* 0x000fd00000000000 */
[----:B------:R-:W-:-:S08]  /*ac20*/  DFMA R60, RZ, R70, R60 ;  /* 0x00000046ff3c722b */ /* 0x000fd0000000003c */
[----:B------:R-:W-:Y:S02]  /*ac30*/  DMUL R68, R60, R60 ;  /* 0x0000003c3c447228 */ /* 0x000fe40000000000 */
[----:B------:R-:W-:-:S06]  /*ac40*/  DADD R74, RZ, -R60 ;  /* 0x00000000ff4a7229 */ /* 0x000fcc000000083c */
[----:B------:R-:W-:Y:S02]  /*ac50*/  DFMA R72, R68, R30, R28 ;  /* 0x0000001e4448722b */ /* 0x000fe4000000001c */
[----:B------:R-:W-:-:S06]  /*ac60*/  DADD R74, R74, R74 ;  /* 0x000000004a4a7229 */ /* 0x000fcc000000004a */
[----:B------:R-:W-:Y:S02]  /*ac70*/  DFMA R72, R68, R72, R26 ;  /* 0x000000484448722b */ /* 0x000fe4000000001a */
[----:B------:R-:W-:-:S06]  /*ac80*/  DFMA R74, RZ, -R60, R74 ;  /* 0x8000003cff4a722b */ /* 0x000fcc000000004a */
[----:B------:R-:W-:Y:S02]  /*ac90*/  DFMA R72, R68, R72, R24 ;  /* 0x000000484448722b */ /* 0x000fe40000000018 */
[----:B------:R-:W-:-:S06]  /*aca0*/  DMUL R74, R70, R74 ;  /* 0x0000004a464a7228 */ /* 0x000fcc0000000000 */
[----:B------:R-:W-:-:S08]  /*acb0*/  DFMA R72, R68, R72, R22 ;  /* 0x000000484448722b */ /* 0x000fd00000000016 */
[----:B------:R-:W-:-:S08]  /*acc0*/  DFMA R72, R68, R72, R20 ;  /* 0x000000484448722b */ /* 0x000fd00000000014 */
[----:B------:R-:W-:-:S08]  /*acd0*/  DFMA R72, R68, R72, R18 ;  /* 0x000000484448722b */ /* 0x000fd00000000012 */
[----:B------:R-:W-:-:S08]  /*ace0*/  DFMA R72, R68, R72, R16 ;  /* 0x000000484448722b */ /* 0x000fd00000000010 */
[----:B------:R-:W-:Y:S02]  /*acf0*/  DMUL R72, R68, R72 ;  /* 0x0000004844487228 */ /* 0x000fe40000000000 */
[----:B------:R-:W-:-:S06]  /*ad00*/  DFMA R68, R14, UR14, R60 ;  /* 0x0000000e0e447c2b */ /* 0x000fcc000800003c */
[----:B------:R-:W-:Y:S02]  /*ad10*/  DFMA R74, R60, R72, R74 ;  /* 0x000000483c4a722b */ /* 0x000fe4000000004a */
[----:B------:R-:W-:-:S08]  /*ad20*/  DFMA R70, -R12, 1, R68 ;  /* 0x3ff000000c46782b */ /* 0x000fd00000000144 */
[----:B------:R-:W-:-:S08]  /*ad30*/  DADD R70, -R60, R70 ;  /* 0x000000003c467229 */ /* 0x000fd00000000146 */
[----:B------:R-:W-:-:S08]  /*ad40*/  DADD R70, R74, -R70 ;  /* 0x000000004a467229 */ /* 0x000fd00000000846 */
[----:B------:R-:W-:-:S08]  /*ad50*/  DFMA R70, R10, UR14, R70 ;  /* 0x0000000e0a467c2b */ /* 0x000fd00008000046 */
[----:B------:R-:W-:-:S11]  /*ad60*/  DADD R68, R68, R70 ;  /* 0x0000000044447229 */ /* 0x000fd60000000046 */
.L_x_147:
[----:B------:R-:W-:Y:S05]  /*ad70*/  BSYNC.RECONVERGENT B0 ;  /* 0x0000000000007941 */ /* 0x000fea0003800200 */
.L_x_146:
[----:B------:R-:W-:Y:S01]  /*ad80*/  DADD R66, R66, R68 ;  /* 0x0000000042427229 */ /* 0x000fe20000000044 */
[----:B------:R-:W-:Y:S01]  /*ad90*/  UMOV UR14, 0xc0000000 ;  /* 0xc0000000000e7882 */ /* 0x000fe20000000000 */
[----:B------:R-:W-:-:S06]  /*ada0*/  UMOV UR15, 0x40026bb1 ;  /* 0x40026bb1000f7882 */ /* 0x000fcc0000000000 */
[----:B------:R-:W-:-:S11]  /*adb0*/  DADD R66, R66, -UR14 ;  /* 0x8000000e42427e29 */ /* 0x000fd60008000000 */
.L_x_135:
[----:B------:R-:W-:Y:S05]  /*adc0*/  BSYNC.RECONVERGENT B4 ;  /* 0x0000000000047941 */ /* 0x000fea0003800200 */
.L_x_119:
[----:B------:R-:W-:Y:S01]  /*add0*/  FSETP.NAN.AND P0, PT, |R4|, |R4|, PT ;  /* 0x400000040400720b */ /* 0x000fe20003f08200 */
[----:B------:R-:W-:Y:S01]  /*ade0*/  BSSY.RECONVERGENT B0, `(.L_x_148) ;  /* 0x0000026000007945 */ /* 0x000fe20003800200 */
[----:B------:R-:W-:Y:S01]  /*adf0*/  DADD R62, R62, R66 ;  /* 0x000000003e3e7229 */ /* 0x000fe20000000042 */
[----:B------:R-:W-:-:S10]  /*ae00*/  MOV R61, 0xdf000000 ;  /* 0xdf000000003d7802 */ /* 0x000fd40000000f00 */
[----:B------:R-:W-:Y:S05]  /*ae10*/  @P0 BRA `(.L_x_149) ;  /* 0x0000000000880947 */ /* 0x000fea0003800000 */
[----:B------:R-:W-:Y:S02]  /*ae20*/  FSETP.GE.AND P0, PT, R4, 9.22337203685477580800e+18, PT ;  /* 0x5f0000000400780b */ /* 0x000fe40003f06000 */
[----:B------:R-:W-:-:S11]  /*ae30*/  MOV R61, 0x5f000000 ;  /* 0x5f000000003d7802 */ /* 0x000fd60000000f00 */
[----:B------:R-:W-:Y:S05]  /*ae40*/  @P0 BRA `(.L_x_149) ;  /* 0x00000000007c0947 */ /* 0x000fea0003800000 */
[----:B------:R-:W-:Y:S01]  /*ae50*/  FSETP.GTU.AND P0, PT, R4, -9.22337203685477580800e+18, PT ;  /* 0xdf0000000400780b */ /* 0x000fe20003f0c000 */
[----:B------:R-:W-:-:S12]  /*ae60*/  IMAD.MOV.U32 R61, RZ, RZ, -0x21000000 ;  /* 0xdf000000ff3d7424 */ /* 0x000fd800078e00ff */
[----:B------:R-:W-:Y:S05]  /*ae70*/  @!P0 BRA `(.L_x_149) ;  /* 0x0000000000708947 */ /* 0x000fea0003800000 */
[----:B------:R-:W-:Y:S01]  /*ae80*/  SHF.R.U32.HI R0, RZ, 0x17, R4 ;  /* 0x00000017ff007819 */ /* 0x000fe20000011604 */
[----:B------:R-:W-:Y:S01]  /*ae90*/  BSSY.RECONVERGENT B1, `(.L_x_150) ;  /* 0x0000012000017945 */ /* 0x000fe20003800200 */
[----:B------:R-:W-:Y:S01]  /*aea0*/  HFMA2 R66, -RZ, RZ, 0, 0 ;  /* 0x00000000ff427431 */ /* 0x000fe200000001ff */
[----:B------:R-:W-:Y:S02]  /*aeb0*/  CS2R R60, SRZ ;  /* 0x00000000003c7805 */ /* 0x000fe4000001ff00 */
[----:B------:R-:W-:Y:S02]  /*aec0*/  LOP3.LUT R5, R0, 0xff, RZ, 0xc0, !PT ;  /* 0x000000ff00057812 */ /* 0x000fe400078ec0ff */
[----:B------:R-:W-:Y:S02]  /*aed0*/  MOV R35, RZ ;  /* 0x000000ff00237202 */ /* 0x000fe40000000f00 */
[----:B------:R-:W-:-:S13]  /*aee0*/  ISETP.GE.U32.AND P0, PT, R5, 0x7e, PT ;  /* 0x0000007e0500780c */ /* 0x000fda0003f06070 */
[----:B------:R-:W-:Y:S05]  /*aef0*/  @!P0 BRA `(.L_x_151) ;  /* 0x00000000002c8947 */ /* 0x000fea0003800000 */
[----:B------:R-:W-:Y:S02]  /*af00*/  ISETP.NE.AND P0, PT, R5, 0xbd, PT ;  /* 0x000000bd0500780c */ /* 0x000fe40003f05270 */
[----:B------:R-:W-:Y:S02]  /*af10*/  SHF.L.U32 R0, R4, 0x7, RZ ;  /* 0x0000000704007819 */ /* 0x000fe400000006ff */
[----:B------:R-:W-:Y:S02]  /*af20*/  MOV R61, RZ ;  /* 0x000000ff003d7202 */ /* 0x000fe40000000f00 */
[----:B------:R-:W-:-:S04]  /*af30*/  LOP3.LUT R0, R0, 0x3fffff80, RZ, 0xc0, !PT ;  /* 0x3fffff8000007812 */ /* 0x000fc800078ec0ff */
[----:B------:R-:W-:-:S03]  /*af40*/  LOP3.LUT R66, R0, 0x40000000, RZ, 0xfc, !PT ;  /* 0x4000000000427812 */ /* 0x000fc600078efcff */
[C---:B------:R-:W-:Y:S01]  /*af50*/  @P0 VIADD R0, R5.reuse, 0xffffff83 ;  /* 0xffffff8305000836 */ /* 0x040fe20000000000 */
[----:B------:R-:W-:-:S04]  /*af60*/  @P0 IADD3 R5, PT, PT, -R5, 0xbd, RZ ;  /* 0x000000bd05050810 */ /* 0x000fc80007ffe1ff */
[--C-:B------:R-:W-:Y:S02]  /*af70*/  @P0 SHF.L.U64.HI R0, RZ, R0, R66.reuse ;  /* 0x00000000ff000219 */ /* 0x100fe40000010242 */
[-CC-:B------:R-:W-:Y:S02]  /*af80*/  @P0 SHF.R.U64 R61, RZ, R5.reuse, R66.reuse ;  /* 0x00000005ff3d0219 */ /* 0x180fe40000001242 */
[----:B------:R-:W-:Y:S02]  /*af90*/  @P0 SHF.R.U32.HI R66, RZ, R5, R66 ;  /* 0x00000005ff420219 */ /* 0x000fe40000011642 */
[----:B------:R-:W-:-:S07]  /*afa0*/  @P0 SHF.R.U32.HI R60, RZ, 0x1f, R0 ;  /* 0x0000001fff3c0819 */ /* 0x000fce0000011600 */
.L_x_151:
[----:B------:R-:W-:Y:S05]  /*afb0*/  BSYNC.RECONVERGENT B1 ;  /* 0x0000000000017941 */ /* 0x000fea0003800200 */
.L_x_150:
[----:B------:R-:W-:-:S04]  /*afc0*/  IADD3 R60, P0, PT, R61, R60, RZ ;  /* 0x0000003c3d3c7210 */ /* 0x000fc80007f1e0ff */
[----:B------:R-:W-:Y:S02]  /*afd0*/  IADD3.X R0, PT, PT, R66, R35, RZ, P0, !PT ;  /* 0x0000002342007210 */ /* 0x000fe400007fe4ff */
[----:B------:R-:W-:Y:S02]  /*afe0*/  IADD3 R61, P1, PT, RZ, -R60, RZ ;  /* 0x8000003cff3d7210 */ /* 0x000fe40007f3e0ff */
[----:B------:R-:W-:Y:S02]  /*aff0*/  ISETP.GE.AND P0, PT, R4, RZ, PT ;  /* 0x000000ff0400720c */ /* 0x000fe40003f06270 */
[----:B------:R-:W-:Y:S02]  /*b000*/  IADD3.X R5, PT, PT, RZ, ~R0, RZ, P1, !PT ;  /* 0x80000000ff057210 */ /* 0x000fe40000ffe4ff */
[----:B------:R-:W-:Y:S02]  /*b010*/  SEL R60, R61, R60, !P0 ;  /* 0x0000003c3d3c7207 */ /* 0x000fe40004000000 */
[----:B------:R-:W-:-:S06]  /*b020*/  SEL R61, R5, R0, !P0 ;  /* 0x00000000053d7207 */ /* 0x000fcc0004000000 */
[----:B------:R1:W2:Y:S02]  /*b030*/  I2F.S64 R61, R60 ;  /* 0x0000003c003d7312 */ /* 0x0002a40000301400 */
.L_x_149:
[----:B------:R-:W-:Y:S05]  /*b040*/  BSYNC.RECONVERGENT B0 ;  /* 0x0000000000007941 */ /* 0x000fea0003800200 */
.L_x_148:
[----:B--2---:R-:W-:Y:S01]  /*b050*/  FADD R61, R4, -R61 ;  /* 0x8000003d043d7221 */ /* 0x004fe20000000000 */
[----:B------:R-:W-:Y:S01]  /*b060*/  UMOV UR14, 0xa0b5ed8d ;  /* 0xa0b5ed8d000e7882 */ /* 0x000fe20000000000 */
[----:B------:R-:W-:-:S04]  /*b070*/  UMOV UR15, 0x3eb0c6f7 ;  /* 0x3eb0c6f7000f7882 */ /* 0x000fc80000000000 */
[----:B-1----:R-:W1:Y:S02]  /*b080*/  F2F.F64.F32 R60, |R61| ;  /* 0x4000003d003c7310 */ /* 0x002e640000201800 */
[----:B-1----:R-:W-:-:S14]  /*b090*/  DSETP.GEU.AND P0, PT, R60, UR14, PT ;  /* 0x0000000e3c007e2a */ /* 0x002fdc000bf0e000 */
[----:B------:R-:W-:Y:S05]  /*b0a0*/  @P0 BRA `(.L_x_152) ;  /* 0x0000000800b00947 */ /* 0x000fea0003800000 */
[----:B------:R-:W-:Y:S01]  /*b0b0*/  IMAD.MOV.U32 R60, RZ, RZ, 0x0 ;  /* 0x00000000ff3c7424 */ /* 0x000fe200078e00ff */
[----:B------:R-:W-:Y:S01]  /*b0c0*/  MOV R61, 0x3ff00000 ;  /* 0x3ff00000003d7802 */ /* 0x000fe20000000f00 */
[C---:B------:R-:W-:Y:S01]  /*b0d0*/  FADD R0, R4.reuse, 1 ;  /* 0x3f80000004007421 */ /* 0x040fe20000000000 */
[----:B------:R-:W-:Y:S01]  /*b0e0*/  FMUL R35, R4, R4 ;  /* 0x0000000404237220 */ /* 0x000fe20000400000 */
[----:B------:R-:W-:Y:S01]  /*b0f0*/  FSETP.NEU.AND P1, PT, R3, RZ, PT ;  /* 0x000000ff0300720b */ /* 0x000fe20003f2d000 */
[----:B------:R-:W-:Y:S01]  /*b100*/  BSSY.RECONVERGENT B0, `(.L_x_153) ;  /* 0x0000044000007945 */ /* 0x000fe20003800200 */
[----:B------:R-:W-:Y:S01]  /*b110*/  FADD R0, R0, -1 ;  /* 0xbf80000000007421 */ /* 0x000fe20000000000 */
[----:B------:R-:W-:Y:S01]  /*b120*/  DFMA R58, R6, -R58, R60 ;  /* 0x8000003a063a722b */ /* 0x000fe2000000003c */
[----:B0-----:R-:W-:Y:S02]  /*b130*/  FSEL R4, R46, RZ, P1 ;  /* 0x000000ff2e047208 */ /* 0x001fe40000800000 */
[----:B------:R-:W-:Y:S01]  /*b140*/  FMUL R0, R0, -2.3025851249694824219 ;  /* 0xc0135d8e00007820 */ /* 0x000fe20000400000 */
[----:B------:R-:W-:-:S04]  /*b150*/  FSEL R5, R47, RZ, P1 ;  /* 0x000000ff2f057208 */ /* 0x000fc80000800000 */
        /* <DEDUP_REMOVED lines=11> */
[----:B------:R-:W-:Y:S01]  /*b210*/  DMUL R56, R66, R56 ;  /* 0x0000003842387228 */ /* 0x000fe20000000000 */
[----:B------:R-:W0:Y:S05]  /*b220*/  F2F.F64.F32 R66, R0 ;  /* 0x0000000000427310 */ /* 0x000e2a0000201800 */
[----:B------:R-:W-:-:S08]  /*b230*/  DFMA R6, R68, R6, R22 ;  /* 0x000000064406722b */ /* 0x000fd00000000016 */
[----:B------:R-:W-:Y:S02]  /*b240*/  DFMA R6, R68, R6, R20 ;  /* 0x000000064406722b */ /* 0x000fe40000000014 */
[----:B0-----:R-:W-:Y:S01]  /*b250*/  DADD R8, R8, R66 ;  /* 0x0000000008087229 */ /* 0x001fe20000000042 */
[----:B------:R-:W-:Y:S02]  /*b260*/  MOV R66, 0xc0000000 ;  /* 0xc000000000427802 */ /* 0x000fe40000000f00 */
[----:B------:R-:W-:-:S03]  /*b270*/  MOV R67, 0x3fed67f1 ;  /* 0x3fed67f100437802 */ /* 0x000fc60000000f00 */
[----:B------:R-:W-:-:S08]  /*b280*/  DFMA R6, R68, R6, R18 ;  /* 0x000000064406722b */ /* 0x000fd00000000012 */
[----:B------:R-:W-:Y:S02]  /*b290*/  DFMA R70, R68, R6, R16 ;  /* 0x000000064446722b */ /* 0x000fe40000000010 */
[----:B------:R-:W-:-:S06]  /*b2a0*/  DFMA R6, RZ, R14, R58 ;  /* 0x0000000eff06722b */ /* 0x000fcc000000003a */
[----:B------:R-:W-:Y:S02]  /*b2b0*/  DMUL R70, R68, R70 ;  /* 0x0000004644467228 */ /* 0x000fe40000000000 */
[----:B------:R-:W-:-:S06]  /*b2c0*/  DFMA R68, RZ, -R12, R6 ;  /* 0x8000000cff44722b */ /* 0x000fcc0000000006 */
[C---:B------:R-:W-:Y:S02]  /*b2d0*/  DFMA R56, R58.reuse, R70, R56 ;  /* 0x000000463a38722b */ /* 0x040fe40000000038 */
[----:B------:R-:W-:Y:S01]  /*b2e0*/  DADD R68, -R58, R68 ;  /* 0x000000003a447229 */ /* 0x000fe20000000144 */
[----:B------:R-:W-:Y:S01]  /*b2f0*/  IMAD.MOV.U32 R70, RZ, RZ, R4 ;  /* 0x000000ffff467224 */ /* 0x000fe200078e0004 */
[----:B------:R-:W-:-:S06]  /*b300*/  MOV R71, R5 ;  /* 0x0000000500477202 */ /* 0x000fcc0000000f00 */
[----:B------:R-:W-:Y:S01]  /*b310*/  DADD R58, R56, -R68 ;  /* 0x00000000383a7229 */ /* 0x000fe20000000844 */
[----:B------:R0:W1:Y:S07]  /*b320*/  F2F.F64.F32 R56, R35 ;  /* 0x0000002300387310 */ /* 0x00006e0000201800 */
[----:B------:R-:W-:Y:S01]  /*b330*/  DFMA R58, RZ, R10, R58 ;  /* 0x0000000aff3a722b */ /* 0x000fe2000000003a */
[----:B0-----:R-:W-:Y:S10]  /*b340*/  @!P1 BRA `(.L_x_154) ;  /* 0x00000000007c9947 */ /* 0x001ff40003800000 */
[----:B------:R-:W0:Y:S01]  /*b350*/  MUFU.RCP64H R71, 2 ;  /* 0x4000000000477908 */ /* 0x000e220000001800 */
[----:B------:R-:W-:Y:S01]  /*b360*/  MOV R68, 0x0 ;  /* 0x0000000000447802 */ /* 0x000fe20000000f00 */
[----:B------:R-:W-:Y:S01]  /*b370*/  IMAD.MOV.U32 R70, RZ, RZ, RZ ;  /* 0x000000ffff467224 */ /* 0x000fe200078e00ff */
[----:B------:R-:W-:Y:S01]  /*b380*/  MOV R69, 0x40000000 ;  /* 0x4000000000457802 */ /* 0x000fe20000000f00 */
[----:B------:R-:W-:Y:S01]  /*b390*/  UMOV UR14, 0x0 ;  /* 0x00000000000e7882 */ /* 0x000fe20000000000 */
[----:B------:R-:W-:-:S04]  /*b3a0*/  UMOV UR15, 0x3ff00000 ;  /* 0x3ff00000000f7882 */ /* 0x000fc80000000000 */
[----:B0-----:R-:W-:-:S08]  /*b3b0*/  DFMA R68, R70, -R68, 1 ;  /* 0x3ff000004644742b */ /* 0x001fd00000000844 */
[----:B------:R-:W-:-:S08]  /*b3c0*/  DFMA R68, R68, R68, R68 ;  /* 0x000000444444722b */ /* 0x000fd00000000044 */
[----:B------:R-:W-:-:S08]  /*b3d0*/  DFMA R70, R70, R68, R70 ;  /* 0x000000444646722b */ /* 0x000fd00000000046 */
[----:B------:R-:W-:-:S08]  /*b3e0*/  DMUL R68, RZ, R70 ;  /* 0x00000046ff447228 */ /* 0x000fd00000000000 */
[----:B------:R-:W-:-:S08]  /*b3f0*/  DFMA R68, RZ, R70, R68 ;  /* 0x00000046ff44722b */ /* 0x000fd00000000044 */
[----:B------:R-:W-:-:S08]  /*b400*/  DADD R72, RZ, -R68 ;  /* 0x00000000ff487229 */ /* 0x000fd00000000844 */
[----:B------:R-:W-:-:S08]  /*b410*/  DADD R72, R72, R72 ;  /* 0x0000000048487229 */ /* 0x000fd00000000048 */
[----:B------:R-:W-:-:S08]  /*b420*/  DFMA R72, RZ, -R68, R72 ;  /* 0x80000044ff48722b */ /* 0x000fd00000000048 */
[----:B------:R-:W-:Y:S02]  /*b430*/  DMUL R70, R70, R72 ;  /* 0x0000004846467228 */ /* 0x000fe40000000000 */
[----:B------:R-:W-:-:S08]  /*b440*/  DMUL R72, R68, R68 ;  /* 0x0000004444487228 */ /* 0x000fd00000000000 */
[----:B------:R-:W-:-:S08]  /*b450*/  DFMA R74, R72, R30, R28 ;  /* 0x0000001e484a722b */ /* 0x000fd0000000001c */
[----:B------:R-:W-:-:S08]  /*b460*/  DFMA R74, R72, R74, R26 ;  /* 0x0000004a484a722b */ /* 0x000fd0000000001a */
[----:B------:R-:W-:-:S08]  /*b470*/  DFMA R74, R72, R74, R24 ;  /* 0x0000004a484a722b */ /* 0x000fd00000000018 */
[----:B------:R-:W-:-:S08]  /*b480*/  DFMA R74, R72, R74, R22 ;  /* 0x0000004a484a722b */ /* 0x000fd00000000016 */
[----:B------:R-:W-:-:S08]  /*b490*/  DFMA R74, R72, R74, R20 ;  /* 0x0000004a484a722b */ /* 0x000fd00000000014 */
[----:B------:R-:W-:-:S08]  /*b4a0*/  DFMA R74, R72, R74, R18 ;  /* 0x0000004a484a722b */ /* 0x000fd00000000012 */
[----:B------:R-:W-:-:S08]  /*b4b0*/  DFMA R74, R72, R74, R16 ;  /* 0x0000004a484a722b */ /* 0x000fd00000000010 */
[----:B------:R-:W-:-:S08]  /*b4c0*/  DMUL R72, R72, R74 ;  /* 0x0000004a48487228 */ /* 0x000fd00000000000 */
[----:B------:R-:W-:Y:S02]  /*b4d0*/  DFMA R72, R68, R72, R70 ;  /* 0x000000484448722b */ /* 0x000fe40000000046 */
[----:B------:R-:W-:-:S08]  /*b4e0*/  DFMA R70, R14, UR14, R68 ;  /* 0x0000000e0e467c2b */ /* 0x000fd00008000044 */
[----:B------:R-:W-:-:S08]  /*b4f0*/  DFMA R74, -R12, 1, R70 ;  /* 0x3ff000000c4a782b */ /* 0x000fd00000000146 */
[----:B------:R-:W-:-:S08]  /*b500*/  DADD R74, -R68, R74 ;  /* 0x00000000444a7229 */ /* 0x000fd0000000014a */
[----:B------:R-:W-:-:S08]  /*b510*/  DADD R72, R72, -R74 ;  /* 0x0000000048487229 */ /* 0x000fd0000000084a */
[----:B------:R-:W-:-:S08]  /*b520*/  DFMA R72, R10, UR14, R72 ;  /* 0x0000000e0a487c2b */ /* 0x000fd00008000048 */
[----:B------:R-:W-:-:S11]  /*b530*/  DADD R70, R70, R72 ;  /* 0x0000000046467229 */ /* 0x000fd60000000048 */
.L_x_154:
[----:B------:R-:W-:Y:S05]  /*b540*/  BSYNC.RECONVERGENT B0 ;  /* 0x0000000000007941 */ /* 0x000fea0003800200 */
.L_x_153:
[----:B------:R-:W-:Y:S01]  /*b550*/  UMOV UR14, 0x0 ;  /* 0x00000000000e7882 */ /* 0x000fe20000000000 */
[----:B------:R-:W-:Y:S01]  /*b560*/  UMOV UR15, 0x3fe00000 ;  /* 0x3fe00000000f7882 */ /* 0x000fe20000000000 */
[----:B------:R-:W-:Y:S01]  /*b570*/  DADD R58, R6, R58 ;  /* 0x00000000063a7229 */ /* 0x000fe2000000003a */
[----:B------:R-:W-:Y:S01]  /*b580*/  BSSY.RECONVERGENT B0, `(.L_x_155) ;  /* 0x0000026000007945 */ /* 0x000fe20003800200 */
[----:B------:R-:W-:Y:S01]  /*b590*/  DADD R68, R8, R70 ;  /* 0x0000000008447229 */ /* 0x000fe20000000046 */
[----:B------:R-:W-:Y:S01]  /*b5a0*/  HFMA2 R7, -RZ, RZ, 2.00390625, 3938 ;  /* 0x40026bb1ff077431 */ /* 0x000fe200000001ff */
[----:B-1----:R-:W-:Y:S01]  /*b5b0*/  DFMA R66, R56, -UR14, -R66 ;  /* 0x8000000e38427c2b */ /* 0x002fe20008000842 */
[----:B------:R-:W-:-:S06]  /*b5c0*/  MOV R6, 0xc0000000 ;  /* 0xc000000000067802 */ /* 0x000fcc0000000f00 */
[----:B------:R-:W-:Y:S02]  /*b5d0*/  DADD R56, R68, -R6 ;  /* 0x0000000044387229 */ /* 0x000fe40000000806 */
[----:B------:R-:W-:-:S08]  /*b5e0*/  DADD R58, R66, R58 ;  /* 0x00000000423a7229 */ /* 0x000fd0000000003a */
[----:B------:R-:W-:Y:S01]  /*b5f0*/  DSETP.GT.AND P0, PT, R56, R58, PT ;  /* 0x0000003a3800722a */ /* 0x000fe20003f04000 */
[----:B------:R-:W-:-:S13]  /*b600*/  @!P1 BRA `(.L_x_156) ;  /* 0x0000000000749947 */ /* 0x000fda0003800000 */
[----:B------:R-:W0:Y:S01]  /*b610*/  MUFU.RCP64H R5, 2 ;  /* 0x4000000000057908 */ /* 0x000e220000001800 */
[----:B------:R-:W-:Y:S01]  /*b620*/  MOV R66, 0x0 ;  /* 0x0000000000427802 */ /* 0x000fe20000000f00 */
[----:B------:R-:W-:Y:S01]  /*b630*/  IMAD.MOV.U32 R67, RZ, RZ, 0x40000000 ;  /* 0x40000000ff437424 */ /* 0x000fe200078e00ff */
[----:B------:R-:W-:-:S06]  /*b640*/  MOV R4, RZ ;  /* 0x000000ff00047202 */ /* 0x000fcc0000000f00 */
[----:B0-----:R-:W-:-:S08]  /*b650*/  DFMA R66, R4, -R66, 1 ;  /* 0x3ff000000442742b */ /* 0x001fd00000000842 */
[----:B------:R-:W-:-:S08]  /*b660*/  DFMA R66, R66, R66, R66 ;  /* 0x000000424242722b */ /* 0x000fd00000000042 */
[----:B------:R-:W-:-:S08]  /*b670*/  DFMA R4, R4, R66, R4 ;  /* 0x000000420404722b */ /* 0x000fd00000000004 */
[----:B------:R-:W-:-:S08]  /*b680*/  DMUL R66, RZ, R4 ;  /* 0x00000004ff427228 */ /* 0x000fd00000000000 */
[----:B------:R-:W-:-:S08]  /*b690*/  DFMA R66, RZ, R4, R66 ;  /* 0x00000004ff42722b */ /* 0x000fd00000000042 */
[----:B------:R-:W-:Y:S02]  /*b6a0*/  DMUL R68, R66, R66 ;  /* 0x0000004242447228 */ /* 0x000fe40000000000 */
[----:B------:R-:W-:-:S06]  /*b6b0*/  DFMA R14, R60, R14, R66 ;  /* 0x0000000e3c0e722b */ /* 0x000fcc0000000042 */
[----:B------:R-:W-:Y:S02]  /*b6c0*/  DFMA R28, R68, R30, R28 ;  /* 0x0000001e441c722b */ /* 0x000fe4000000001c */
[----:B------:R-:W-:-:S06]  /*b6d0*/  DFMA R12, -R12, 1, R14 ;  /* 0x3ff000000c0c782b */ /* 0x000fcc000000010e */
[----:B------:R-:W-:Y:S02]  /*b6e0*/  DFMA R28, R68, R28, R26 ;  /* 0x0000001c441c722b */ /* 0x000fe4000000001a */
[----:B------:R-:W-:-:S06]  /*b6f0*/  DADD R12, -R66, R12 ;  /* 0x00000000420c7229 */ /* 0x000fcc000000010c */
[----:B------:R-:W-:-:S08]  /*b700*/  DFMA R28, R68, R28, R24 ;  /* 0x0000001c441c722b */ /* 0x000fd00000000018 */
[----:B------:R-:W-:Y:S02]  /*b710*/  DFMA R28, R68, R28, R22 ;  /* 0x0000001c441c722b */ /* 0x000fe40000000016 */
[----:B------:R-:W-:-:S06]  /*b720*/  DADD R22, RZ, -R66 ;  /* 0x00000000ff167229 */ /* 0x000fcc0000000842 */
[----:B------:R-:W-:Y:S02]  /*b730*/  DFMA R28, R68, R28, R20 ;  /* 0x0000001c441c722b */ /* 0x000fe40000000014 */
[----:B------:R-:W-:-:S06]  /*b740*/  DADD R22, R22, R22 ;  /* 0x0000000016167229 */ /* 0x000fcc0000000016 */
[----:B------:R-:W-:Y:S02]  /*b750*/  DFMA R28, R68, R28, R18 ;  /* 0x0000001c441c722b */ /* 0x000fe40000000012 */
[----:B------:R-:W-:-:S06]  /*b760*/  DFMA R22, RZ, -R66, R22 ;  /* 0x80000042ff16722b */ /* 0x000fcc0000000016 */
[----:B------:R-:W-:Y:S02]  /*b770*/  DFMA R28, R68, R28, R16 ;  /* 0x0000001c441c722b */ /* 0x000fe40000000010 */
[----:B------:R-:W-:-:S06]  /*b780*/  DMUL R22, R4, R22 ;  /* 0x0000001604167228 */ /* 0x000fcc0000000000 */
[----:B------:R-:W-:-:S08]  /*b790*/  DMUL R28, R68, R28 ;  /* 0x0000001c441c7228 */ /* 0x000fd00000000000 */
[----:B------:R-:W-:-:S08]  /*b7a0*/  DFMA R22, R66, R28, R22 ;  /* 0x0000001c4216722b */ /* 0x000fd00000000016 */
[----:B------:R-:W-:-:S08]  /*b7b0*/  DADD R12, R22, -R12 ;  /* 0x00000000160c7229 */ /* 0x000fd0000000080c */
[----:B------:R-:W-:-:S08]  /*b7c0*/  DFMA R12, R60, R10, R12 ;  /* 0x0000000a3c0c722b */ /* 0x000fd0000000000c */
[----:B------:R-:W-:-:S11]  /*b7d0*/  DADD R4, R14, R12 ;  /* 0x000000000e047229 */ /* 0x000fd6000000000c */
.L_x_156:
[----:B------:R-:W-:Y:S05]  /*b7e0*/  BSYNC.RECONVERGENT B0 ;  /* 0x0000000000007941 */ /* 0x000fea0003800200 */
.L_x_155:
[----:B------:R-:W-:Y:S01]  /*b7f0*/  DADD R8, R8, R4 ;  /* 0x0000000008087229 */ /* 0x000fe20000000004 */
[----:B------:R-:W-:Y:S02]  /*b800*/  MOV R3, 0x3bbb989d ;  /* 0x3bbb989d00037802 */ /* 0x000fe40000000f00 */
[----:B------:R-:W-:Y:S02]  /*b810*/  FSEL R4, R56, R58, P0 ;  /* 0x0000003a38047208 */ /* 0x000fe40000000000 */
[----:B------:R-:W-:-:S03]  /*b820*/  FSEL R5, R57, R59, P0 ;  /* 0x0000003b39057208 */ /* 0x000fc60000000000 */
[----:B------:R-:W-:Y:S01]  /*b830*/  DADD R8, R8, -R6 ;  /* 0x0000000008087229 */ /* 0x000fe20000000806 */
[----:B------:R-:W-:Y:S02]  /*b840*/  HFMA2 R7, -RZ, RZ, 3.7421875, 0 ;  /* 0x437c0000ff077431 */ /* 0x000fe400000001ff */
[----:B------:R-:W-:-:S05]  /*b850*/  DADD R58, R58, -R4 ;  /* 0x000000003a3a7229 */ /* 0x000fca0000000804 */
[----:B------:R-:W-:-:S05]  /*b860*/  DADD R8, -R4, R8 ;  /* 0x0000000004087229 */ /* 0x000fca0000000108 */
[----:B------:R-:W0:Y:S08]  /*b870*/  F2F.F32.F64 R58, R58 ;  /* 0x0000003a003a7310 */ /* 0x000e300000301000 */
[----:B------:R-:W1:Y:S01]  /*b880*/  F2F.F32.F64 R8, R8 ;  /* 0x0000000800087310 */ /* 0x000e620000301000 */
[----:B0-----:R-:W-:-:S04]  /*b890*/  FFMA.SAT R0, R58, R3, 0.5 ;  /* 0x3f0000003a007423 */ /* 0x001fc80000002003 */
[----:B------:R-:W-:Y:S01]  /*b8a0*/  FFMA.RM R6, R0, R7, 12582913 ;  /* 0x4b40000100067423 */ /* 0x000fe20000004007 */
[----:B-1----:R-:W-:-:S03]  /*b8b0*/  FFMA.SAT R0, R8, R3, 0.5 ;  /* 0x3f00000008007423 */ /* 0x002fc60000002003 */
[C---:B------:R-:W-:Y:S01]  /*b8c0*/  FADD R3, R6.reuse, -12583039 ;  /* 0xcb40007f06037421 */ /* 0x040fe20000000000 */
[----:B------:R-:W-:Y:S02]  /*b8d0*/  IMAD.SHL.U32 R6, R6, 0x800000, RZ ;  /* 0x0080000006067824 */ /* 0x000fe400078e00ff */
[----:B------:R-:W-:Y:S01]  /*b8e0*/  FFMA.RM R0, R0, R7, 12582913 ;  /* 0x4b40000100007423 */ /* 0x000fe20000004007 */
[----:B------:R-:W-:-:S03]  /*b8f0*/  FFMA R7, R58, 1.4426950216293334961, -R3 ;  /* 0x3fb8aa3b3a077823 */ /* 0x000fc60000000803 */
[----:B------:R-:W-:Y:S01]  /*b900*/  FADD R3, R0, -12583039 ;  /* 0xcb40007f00037421 */ /* 0x000fe20000000000 */
[----:B------:R-:W-:Y:S01]  /*b910*/  FFMA R7, R58, 1.925963033500011079e-08, R7 ;  /* 0x32a570603a077823 */ /* 0x000fe20000000007 */
[----:B------:R-:W-:Y:S02]  /*b920*/  SHF.L.U32 R0, R0, 0x17, RZ ;  /* 0x0000001700007819 */ /* 0x000fe400000006ff */
[----:B------:R-:W-:-:S03]  /*b930*/  FFMA R3, R8, 1.4426950216293334961, -R3 ;  /* 0x3fb8aa3b08037823 */ /* 0x000fc60000000803 */
[----:B------:R-:W0:Y:S01]  /*b940*/  MUFU.EX2 R7, R7 ;  /* 0x0000000700077308 */ /* 0x000e220000000800 */
[----:B------:R-:W-:Y:S01]  /*b950*/  FFMA R3, R8, 1.925963033500011079e-08, R3 ;  /* 0x32a5706008037823 */ /* 0x000fe20000000003 */
[----:B------:R-:W-:-:S06]  /*b960*/  IMAD.MOV.U32 R8, RZ, RZ, 0x3e055027 ;  /* 0x3e055027ff087424 */ /* 0x000fcc00078e00ff */
[----:B------:R-:W1:Y:S01]  /*b970*/  MUFU.EX2 R3, R3 ;  /* 0x0000000300037308 */ /* 0x000e620000000800 */
[----:B0-----:R-:W-:-:S04]  /*b980*/  FMUL R9, R6, R7 ;  /* 0x0000000706097220 */ /* 0x001fc80000400000 */
[----:B-1----:R-:W-:-:S05]  /*b990*/  FFMA R0, R0, R3, R9 ;  /* 0x0000000300007223 */ /* 0x002fca0000000009 */
[----:B------:R-:W-:-:S04]  /*b9a0*/  FSETP.GEU.AND P0, PT, R0, 1.175494350822287508e-38, PT ;  /* 0x008000000000780b */ /* 0x000fc80003f0e000 */
[----:B------:R-:W-:-:S09]  /*b9b0*/  FSEL R3, RZ, -23, P0 ;  /* 0xc1b80000ff037808 */ /* 0x000fd20000000000 */
[----:B------:R-:W-:-:S05]  /*b9c0*/  @!P0 FMUL R0, R0, 8388608 ;  /* 0x4b00000000008820 */ /* 0x000fca0000400000 */
[C---:B------:R-:W-:Y:S02]  /*b9d0*/  IADD3 R6, PT, PT, R0.reuse, -0x3f2aaaab, RZ ;  /* 0xc0d5555500067810 */ /* 0x040fe40007ffe0ff */
[----:B------:R-:W-:Y:S02]  /*b9e0*/  ISETP.GT.U32.AND P0, PT, R0, 0x7f7fffff, PT ;  /* 0x7f7fffff0000780c */ /* 0x000fe40003f04070 */
[----:B------:R-:W-:-:S04]  /*b9f0*/  LOP3.LUT R9, R6, 0xff800000, RZ, 0xc0, !PT ;  /* 0xff80000006097812 */ /* 0x000fc800078ec0ff */
[----:B------:R-:W-:-:S05]  /*ba00*/  IADD3 R6, PT, PT, R0, -R9, RZ ;  /* 0x8000000900067210 */ /* 0x000fca0007ffe0ff */
[----:B------:R-:W-:-:S04]  /*ba10*/  FADD R7, R6, -1 ;  /* 0xbf80000006077421 */ /* 0x000fc80000000000 */
[----:B------:R-:W-:-:S04]  /*ba20*/  FFMA R6, R7, -R8, 0.14084610342979431152 ;  /* 0x3e1039f607067423 */ /* 0x000fc80000000808 */
[----:B------:R-:W-:-:S04]  /*ba30*/  FFMA R6, R7, R6, -0.12148627638816833496 ;  /* 0xbdf8cdcc07067423 */ /* 0x000fc80000000006 */
[----:B------:R-:W-:-:S04]  /*ba40*/  FFMA R6, R7, R6, 0.13980610668659210205 ;  /* 0x3e0f295507067423 */ /* 0x000fc80000000006 */
[----:B------:R-:W-:-:S04]  /*ba50*/  FFMA R6, R7, R6, -0.16684235632419586182 ;  /* 0xbe2ad8b907067423 */ /* 0x000fc80000000006 */
[----:B------:R-:W-:-:S04]  /*ba60*/  FFMA R6, R7, R6, 0.20012299716472625732 ;  /* 0x3e4ced0b07067423 */ /* 0x000fc80000000006 */
[----:B------:R-:W-:-:S04]  /*ba70*/  FFMA R6, R7, R6, -0.24999669194221496582 ;  /* 0xbe7fff2207067423 */ /* 0x000fc80000000006 */
[----:B------:R-:W-:-:S04]  /*ba80*/  FFMA R6, R7, R6, 0.33333182334899902344 ;  /* 0x3eaaaa7807067423 */ /* 0x000fc80000000006 */
[----:B------:R-:W-:Y:S01]  /*ba90*/  FFMA R8, R7, R6, -0.5 ;  /* 0xbf00000007087423 */ /* 0x000fe20000000006 */
[----:B------:R-:W-:-:S03]  /*baa0*/  I2FP.F32.S32 R6, R9 ;  /* 0x0000000900067245 */ /* 0x000fc60000201400 */
[C---:B------:R-:W-:Y:S02]  /*bab0*/  FMUL R8, R7.reuse, R8 ;  /* 0x0000000807087220 */ /* 0x040fe40000400000 */
[----:B------:R-:W-:Y:S02]  /*bac0*/  FFMA R3, R6, 1.1920928955078125e-07, R3 ;  /* 0x3400000006037823 */ /* 0x000fe40000000003 */
[----:B------:R-:W-:Y:S01]  /*bad0*/  FFMA R8, R7, R8, R7 ;  /* 0x0000000807087223 */ /* 0x000fe20000000007 */
[----:B------:R-:W-:-:S03]  /*bae0*/  MOV R7, 0x7f800000 ;  /* 0x7f80000000077802 */ /* 0x000fc60000000f00 */
[----:B------:R-:W-:Y:S02]  /*baf0*/  FFMA R3, R3, 0.69314718246459960938, R8 ;  /* 0x3f31721803037823 */ /* 0x000fe40000000008 */
[C---:B------:R-:W-:Y:S01]  /*bb00*/  @P0 FFMA R3, R0.reuse, R7, +INF ;  /* 0x7f80000000030423 */ /* 0x040fe20000000007 */
[----:B------:R-:W-:-:S04]  /*bb10*/  FSETP.NEU.AND P0, PT, R0, RZ, PT ;  /* 0x000000ff0000720b */ /* 0x000fc80003f0d000 */
[----:B------:R-:W-:-:S04]  /*bb20*/  FSEL R3, R3, -INF , P0 ;  /* 0xff80000003037808 */ /* 0x000fc80000000000 */
[----:B------:R-:W0:Y:S02]  /*bb30*/  F2F.F64.F32 R6, R3 ;  /* 0x0000000300067310 */ /* 0x000e240000201800 */
[----:B0-----:R-:W-:-:S08]  /*bb40*/  DADD R6, R4, R6 ;  /* 0x0000000004067229 */ /* 0x001fd00000000006 */
[----:B------:R-:W-:Y:S01]  /*bb50*/  DADD R64, R64, R6 ;  /* 0x0000000040407229 */ /* 0x000fe20000000006 */
[----:B------:R-:W-:Y:S10]  /*bb60*/  BRA `(.L_x_114) ;  /* 0x0000000000247947 */ /* 0x000ff40003800000 */
.L_x_152:
[----:B------:R-:W-:Y:S01]  /*bb70*/  FMUL R0, R4, R4 ;  /* 0x0000000404007220 */ /* 0x000fe20000400000 */
[----:B------:R-:W-:Y:S01]  /*bb80*/  MOV R6, 0xc0000000 ;  /* 0xc000000000067802 */ /* 0x000fe20000000f00 */
[----:B------:R-:W-:Y:S01]  /*bb90*/  UMOV UR14, 0x0 ;  /* 0x00000000000e7882 */ /* 0x000fe20000000000 */
[----:B------:R-:W-:Y:S01]  /*bba0*/  MOV R7, 0x3fed67f1 ;  /* 0x3fed67f100077802 */ /* 0x000fe20000000f00 */
[----:B0-----:R-:W0:Y:S01]  /*bbb0*/  F2F.F64.F32 R4, R0 ;  /* 0x0000000000047310 */ /* 0x001e220000201800 */
[----:B------:R-:W-:-:S04]  /*bbc0*/  UMOV UR15, 0x3fe00000 ;  /* 0x3fe00000000f7882 */ /* 0x000fc80000000000 */
[----:B0-----:R-:W-:-:S08]  /*bbd0*/  DFMA R4, R4, -UR14, -R6 ;  /* 0x8000000e04047c2b */ /* 0x001fd00008000806 */
[----:B------:R-:W-:-:S08]  /*bbe0*/  DADD R8, R8, R4 ;  /* 0x0000000008087229 */ /* 0x000fd00000000004 */
[----:B------:R-:W-:-:S11]  /*bbf0*/  DADD R64, R64, R8 ;  /* 0x0000000040407229 */ /* 0x000fd60000000008 */
.L_x_114:
[----:B------:R-:W-:Y:S05]  /*bc00*/  BSYNC.RECONVERGENT B3 ;  /* 0x0000000000037941 */ /* 0x000fea0003800200 */
.L_x_94:
[----:B------:R-:W-:Y:S05]  /*bc10*/  BRA.U UP1, `(.L_x_157) ;  /* 0xffffffc501ac7547 */ /* 0x000fea000b83ffff */
[----:B------:R-:W-:-:S07]  /*bc20*/  IMAD.MOV.U32 R0, RZ, RZ, 0x1f ;  /* 0x0000001fff007424 */ /* 0x000fce00078e00ff */
.L_x_191:
[----:B---3--:R-:W3:Y:S01]  /*bc30*/  LDC R7, c[0x0][0x380] ;  /* 0x0000e000ff077b82 */ /* 0x008ee20000000800 */
[C---:B------:R-:W-:Y:S02]  /*bc40*/  IADD3 R6, PT, PT, R0.reuse, -0x1, RZ ;  /* 0xffffffff00067810 */ /* 0x040fe40007ffe0ff */
[----:B------:R-:W-:-:S05]  /*bc50*/  ISETP.GT.U32.AND P0, PT, R0, 0xf, PT ;  /* 0x0000000f0000780c */ /* 0x000fca0003f04070 */
[----:B0-2---:R-:W0:Y:S01]  /*bc60*/  LDC.64 R4, c[0x0][0x388] ;  /* 0x0000e200ff047b82 */ /* 0x005e220000000a00 */
[----:B---3--:R-:W-:-:S04]  /*bc70*/  IMAD R11, R6, R7, R34 ;  /* 0x00000007060b7224 */ /* 0x008fc800078e0222 */
[----:B0-----:R-:W-:-:S06]  /*bc80*/  IMAD.WIDE R10, R11, 0x4, R4 ;  /* 0x000000040b0a7825 */ /* 0x001fcc00078e0204 */
[----:B------:R-:W2:Y:S01]  /*bc90*/  LDG.E R10, desc[UR8][R10.64] ;  /* 0x000000080a0a7981 */ /* 0x000ea2000c1e1900 */
[----:B------:R-:W-:Y:S01]  /*bca0*/  SHF.L.U32 R3, R0, 0x1, RZ ;  /* 0x0000000100037819 */ /* 0x000fe200000006ff */
[----:B------:R-:W-:Y:S01]  /*bcb0*/  IMAD.MOV.U32 R9, RZ, RZ, 0x3f800000 ;  /* 0x3f800000ff097424 */ /* 0x000fe200078e00ff */
[----:B------:R-:W-:Y:S02]  /*bcc0*/  MOV R8, 0x3f800000 ;  /* 0x3f80000000087802 */ /* 0x000fe40000000f00 */
[----:B------:R-:W-:-:S05]  /*bcd0*/  LEA R3, R3, UR10, 0x2 ;  /* 0x0000000a03037c11 */ /* 0x000fca000f8e10ff */
[----:B------:R0:W5:Y:S01]  /*bce0*/  @!P0 LDL.64 R8, [R3] ;  /* 0x0000000003088983 */ /* 0x0001620000100a00 */
[----:B------:R-:W-:Y:S01]  /*bcf0*/  BSSY.RECONVERGENT B0, `(.L_x_158) ;  /* 0x00000a8000007945 */ /* 0x000fe20003800200 */
[----:B--2---:R-:W-:-:S13]  /*bd00*/  ISETP.GT.AND P0, PT, R10, 0x5, PT ;  /* 0x000000050a00780c */ /* 0x004fda0003f04270 */
[----:B0-----:R-:W-:Y:S05]  /*bd10*/  @P0 BRA `(.L_x_159) ;  /* 0x0000000000c40947 */ /* 0x001fea0003800000 */
[----:B------:R-:W-:-:S13]  /*bd20*/  ISETP.GT.AND P0, PT, R10, -0x3da, PT ;  /* 0xfffffc260a00780c */ /* 0x000fda0003f04270 */
[----:B------:R-:W-:Y:S05]  /*bd30*/  @P0 BRA `(.L_x_160) ;  /* 0x0000000000300947 */ /* 0x000fea0003800000 */
[----:B------:R-:W-:-:S13]  /*bd40*/  ISETP.GT.AND P0, PT, R10, -0x3e5, PT ;  /* 0xfffffc1b0a00780c */ /* 0x000fda0003f04270 */
[----:B------:R-:W-:Y:S05]  /*bd50*/  @P0 BRA `(.L_x_161) ;  /* 0x0000000000600947 */ /* 0x000fea0003800000 */
[----:B-----5:R-:W-:-:S05]  /*bd60*/  HFMA2 R9, -RZ, RZ, 0, 5.9545040130615234375e-05 ;  /* 0x000003e7ff097431 */ /* 0x020fca00000001ff */
[----:B------:R-:W-:-:S04]  /*bd70*/  VIADDMNMX.U32 R9, R10, R9, 0x3, PT ;  /* 0x000000030a097446 */ /* 0x000fc80003800009 */
[----:B------:R-:W-:-:S04]  /*bd80*/  SHF.L.U32 R9, R9, 0x2, RZ ;  /* 0x0000000209097819 */ /* 0x000fc800000006ff */
[----:B------:R-:W0:Y:S02]  /*bd90*/  LDC R10, c[0x2][R9+0x400] ;  /* 0x00810000090a7b82 */ /* 0x000e240000000800 */
[----:B0-----:R-:W-:-:S04]  /*bda0*/  SHF.R.S32.HI R11, RZ, 0x1f, R10 ;  /* 0x0000001fff0b7819 */ /* 0x001fc8000001140a */
.L_x_556:
[----:B------:R-:W-:Y:S05]  /*bdb0*/  BRX R10 -0xbdc0                                                          (*"BRANCH_TARGETS .L_x_557,.L_x_161,.L_x_559,.L_x_166"*) ;  /* 0xffffff400a907949 */ /* 0x000fea000383ffff */
.L_x_559:
[----:B------:R-:W-:Y:S01]  /*bdc0*/  FADD R9, R8, 1 ;  /* 0x3f80000008097421 */ /* 0x000fe20000000000 */
[----:B------:R-:W-:Y:S06]  /*bdd0*/  BRA `(.L_x_162) ;  /* 0x0000000800647947 */ /* 0x000fec0003800000 */
.L_x_557:
[----:B------:R-:W-:Y:S01]  /*bde0*/  FADD R9, R8, 1 ;  /* 0x3f80000008097421 */ /* 0x000fe20000000000 */
[----:B------:R-:W-:Y:S06]  /*bdf0*/  BRA `(.L_x_162) ;  /* 0x00000008005c7947 */ /* 0x000fec0003800000 */
.L_x_160:
[----:B------:R-:W-:-:S13]  /*be00*/  ISETP.GT.AND P0, PT, R10, 0x1, PT ;  /* 0x000000010a00780c */ /* 0x000fda0003f04270 */
[----:B------:R-:W-:Y:S05]  /*be10*/  @P0 BRA `(.L_x_163) ;  /* 0x0000000000380947 */ /* 0x000fea0003800000 */
[----:B------:R-:W-:-:S13]  /*be20*/  ISETP.GE.U32.AND P0, PT, R10, 0x2, PT ;  /* 0x000000020a00780c */ /* 0x000fda0003f06070 */
[----:B------:R-:W-:Y:S05]  /*be30*/  @!P0 BRA `(.L_x_161) ;  /* 0x0000000000288947 */ /* 0x000fea0003800000 */
[----:B-----5:R-:W-:-:S05]  /*be40*/  HFMA2 R9, -RZ, RZ, 0, 5.8710575103759765625e-05 ;  /* 0x000003d9ff097431 */ /* 0x020fca00000001ff */
[----:B------:R-:W-:-:S05]  /*be50*/  VIADDMNMX.U32 R9, R10, R9, 0x2, PT ;  /* 0x000000020a097446 */ /* 0x000fca0003800009 */
[----:B------:R-:W-:-:S04]  /*be60*/  IMAD.SHL.U32 R9, R9, 0x4, RZ ;  /* 0x0000000409097824 */ /* 0x000fc800078e00ff */
[----:B------:R-:W0:Y:S02]  /*be70*/  LDC R10, c[0x2][R9+0x410] ;  /* 0x00810400090a7b82 */ /* 0x000e240000000800 */
[----:B0-----:R-:W-:-:S04]  /*be80*/  SHF.R.S32.HI R11, RZ, 0x1f, R10 ;  /* 0x0000001fff0b7819 */ /* 0x001fc8000001140a */
.L_x_561:
[----:B------:R-:W-:Y:S05]  /*be90*/  BRX R10 -0xbea0                                                          (*"BRANCH_TARGETS .L_x_562,.L_x_563,.L_x_166"*) ;  /* 0xffffff400a587949 */ /* 0x000fea000383ffff */
.L_x_563:
[----:B------:R-:W-:Y:S01]  /*bea0*/  FADD R9, R8, 1 ;  /* 0x3f80000008097421 */ /* 0x000fe20000000000 */
[----:B------:R-:W-:Y:S06]  /*beb0*/  BRA `(.L_x_162) ;  /* 0x00000008002c7947 */ /* 0x000fec0003800000 */
.L_x_562:
[----:B------:R-:W-:Y:S01]  /*bec0*/  FADD R9, R8, 1 ;  /* 0x3f80000008097421 */ /* 0x000fe20000000000 */
[----:B------:R-:W-:Y:S06]  /*bed0*/  BRA `(.L_x_162) ;  /* 0x0000000800247947 */ /* 0x000fec0003800000 */
.L_x_161:
[----:B-----5:R-:W-:Y:S01]  /*bee0*/  MOV R9, 0x3f800000 ;  /* 0x3f80000000097802 */ /* 0x020fe20000000f00 */
[----:B------:R-:W-:Y:S06]  /*bef0*/  BRA `(.L_x_162) ;  /* 0x00000008001c7947 */ /* 0x000fec0003800000 */
.L_x_163:
        /* <DEDUP_REMOVED lines=8> */
.L_x_165:
[----:B-----5:R-:W-:Y:S01]  /*bf80*/  FADD R9, R8, 1 ;  /* 0x3f80000008097421 */ /* 0x020fe20000000000 */
[----:B------:R-:W-:Y:S06]  /*bf90*/  BRA `(.L_x_162) ;  /* 0x0000000400f47947 */ /* 0x000fec0003800000 */
.L_x_164:
[----:B------:R-:W-:-:S04]  /*bfa0*/  MOV R11, 0xfffffffc ;  /* 0xfffffffc000b7802 */ /* 0x000fc80000000f00 */
[----:B------:R-:W-:-:S05]  /*bfb0*/  VIADDMNMX.U32 R10, R10, R11, 0x2, PT ;  /* 0x000000020a0a7446 */ /* 0x000fca000380000b */
[----:B------:R-:W-:-:S04]  /*bfc0*/  IMAD.SHL.U32 R12, R10, 0x4, RZ ;  /* 0x000000040a0c7824 */ /* 0x000fc800078e00ff */
[----:B------:R-:W0:Y:S02]  /*bfd0*/  LDC R10, c[0x2][R12+0x41c] ;  /* 0x008107000c0a7b82 */ /* 0x000e240000000800 */
[----:B0-----:R-:W-:-:S04]  /*bfe0*/  SHF.R.S32.HI R11, RZ, 0x1f, R10 ;  /* 0x0000001fff0b7819 */ /* 0x001fc8000001140a */
.L_x_565:
[----:B------:R-:W-:Y:S05]  /*bff0*/  BRX R10 -0xc000                                                          (*"BRANCH_TARGETS .L_x_162,.L_x_567,.L_x_166"*) ;  /* 0xffffff400a007949 */ /* 0x000fea000383ffff */
.L_x_567:
[----:B-----5:R-:W-:-:S04]  /*c000*/  FADD R8, R8, 1 ;  /* 0x3f80000008087421 */ /* 0x020fc80000000000 */
[----:B------:R-:W-:Y:S01]  /*c010*/  FADD R9, R9, R8 ;  /* 0x0000000809097221 */ /* 0x000fe20000000000 */
[----:B------:R-:W-:Y:S06]  /*c020*/  BRA `(.L_x_162) ;  /* 0x0000000400d07947 */ /* 0x000fec0003800000 */
.L_x_159:
[----:B------:R-:W-:-:S13]  /*c030*/  ISETP.GT.AND P0, PT, R10, 0xf, PT ;  /* 0x0000000f0a00780c */ /* 0x000fda0003f04270 */
[----:B------:R-:W-:Y:S05]  /*c040*/  @P0 BRA `(.L_x_167) ;  /* 0x0000000000e80947 */ /* 0x000fea0003800000 */
[----:B------:R-:W-:-:S13]  /*c050*/  ISETP.GT.AND P0, PT, R10, 0xa, PT ;  /* 0x0000000a0a00780c */ /* 0x000fda0003f04270 */
[----:B------:R-:W-:Y:S05]  /*c060*/  @P0 BRA `(.L_x_168) ;  /* 0x0000000000740947 */ /* 0x000fea0003800000 */
[----:B------:R-:W-:-:S13]  /*c070*/  ISETP.GT.AND P0, PT, R10, 0x7, PT ;  /* 0x000000070a00780c */ /* 0x000fda0003f04270 */
[----:B------:R-:W-:Y:S05]  /*c080*/  @P0 BRA `(.L_x_169) ;  /* 0x0000000000300947 */ /* 0x000fea0003800000 */
[----:B------:R-:W-:-:S04]  /*c090*/  MOV R11, 0xfffffffa ;  /* 0xfffffffa000b7802 */ /* 0x000fc80000000f00 */
[----:B------:R-:W-:-:S04]  /*c0a0*/  VIADDMNMX.U32 R10, R10, R11, 0x2, PT ;  /* 0x000000020a0a7446 */ /* 0x000fc8000380000b */
[----:B------:R-:W-:-:S04]  /*c0b0*/  SHF.L.U32 R12, R10, 0x2, RZ ;  /* 0x000000020a0c7819 */ /* 0x000fc800000006ff */
[----:B------:R-:W0:Y:S02]  /*c0c0*/  LDC R10, c[0x2][R12+0x428] ;  /* 0x00810a000c0a7b82 */ /* 0x000e240000000800 */
[----:B0-----:R-:W-:-:S04]  /*c0d0*/  SHF.R.S32.HI R11, RZ, 0x1f, R10 ;  /* 0x0000001fff0b7819 */ /* 0x001fc8000001140a */
.L_x_569:
[----:B------:R-:W-:Y:S05]  /*c0e0*/  BRX R10 -0xc0f0                                                          (*"BRANCH_TARGETS .L_x_570,.L_x_571,.L_x_166"*) ;  /* 0xffffff3c0ac47949 */ /* 0x000fea000383ffff */
.L_x_571:
[----:B-----5:R-:W-:-:S04]  /*c0f0*/  FADD R9, R9, 1 ;  /* 0x3f80000009097421 */ /* 0x020fc80000000000 */
[----:B------:R-:W-:Y:S01]  /*c100*/  FADD R9, R9, R8 ;  /* 0x0000000809097221 */ /* 0x000fe20000000000 */
[----:B------:R-:W-:Y:S06]  /*c110*/  BRA `(.L_x_162) ;  /* 0x0000000400947947 */ /* 0x000fec0003800000 */
.L_x_570:
[----:B-----5:R-:W-:-:S04]  /*c120*/  FADD R8, R8, 1 ;  /* 0x3f80000008087421 */ /* 0x020fc80000000000 */
[----:B------:R-:W-:Y:S01]  /*c130*/  FADD R9, R9, R8 ;  /* 0x0000000809097221 */ /* 0x000fe20000000000 */
[----:B------:R-:W-:Y:S06]  /*c140*/  BRA `(.L_x_162) ;  /* 0x0000000400887947 */ /* 0x000fec0003800000 */
.L_x_169:
[----:B------:R-:W-:-:S04]  /*c150*/  MOV R11, 0xfffffff8 ;  /* 0xfffffff8000b7802 */ /* 0x000fc80000000f00 */
[----:B------:R-:W-:-:S05]  /*c160*/  VIADDMNMX.U32 R10, R10, R11, 0x3, PT ;  /* 0x000000030a0a7446 */ /* 0x000fca000380000b */
[----:B------:R-:W-:-:S04]  /*c170*/  IMAD.SHL.U32 R12, R10, 0x4, RZ ;  /* 0x000000040a0c7824 */ /* 0x000fc800078e00ff */
[----:B------:R-:W0:Y:S02]  /*c180*/  LDC R10, c[0x2][R12+0x434] ;  /* 0x00810d000c0a7b82 */ /* 0x000e240000000800 */
[----:B0-----:R-:W-:-:S04]  /*c190*/  SHF.R.S32.HI R11, RZ, 0x1f, R10 ;  /* 0x0000001fff0b7819 */ /* 0x001fc8000001140a */
.L_x_573:
[----:B------:R-:W-:Y:S05]  /*c1a0*/  BRX R10 -0xc1b0                                                          (*"BRANCH_TARGETS .L_x_574,.L_x_575,.L_x_576,.L_x_166"*) ;  /* 0xffffff3c0a947949 */ /* 0x000fea000383ffff */
.L_x_576:
[----:B-----5:R-:W-:-:S04]  /*c1b0*/  FADD R8, R8, 1 ;  /* 0x3f80000008087421 */ /* 0x020fc80000000000 */
[----:B------:R-:W-:Y:S01]  /*c1c0*/  FADD R9, R8, 1 ;  /* 0x3f80000008097421 */ /* 0x000fe20000000000 */
[----:B------:R-:W-:Y:S06]  /*c1d0*/  BRA `(.L_x_162) ;  /* 0x0000000400647947 */ /* 0x000fec0003800000 */
.L_x_574:
[----:B-----5:R-:W-:-:S04]  /*c1e0*/  FADD R8, R8, 1 ;  /* 0x3f80000008087421 */ /* 0x020fc80000000000 */
[----:B------:R-:W-:Y:S01]  /*c1f0*/  FADD R9, R8, 1 ;  /* 0x3f80000008097421 */ /* 0x000fe20000000000 */
[----:B------:R-:W-:Y:S06]  /*c200*/  BRA `(.L_x_162) ;  /* 0x0000000400587947 */ /* 0x000fec0003800000 */
.L_x_575:
[----:B-----5:R-:W-:-:S04]  /*c210*/  FADD R8, R8, 1 ;  /* 0x3f80000008087421 */ /* 0x020fc80000000000 */
[----:B------:R-:W-:Y:S01]  /*c220*/  FADD R9, R9, R8 ;  /* 0x0000000809097221 */ /* 0x000fe20000000000 */
[----:B------:R-:W-:Y:S06]  /*c230*/  BRA `(.L_x_162) ;  /* 0x00000004004c7947 */ /* 0x000fec0003800000 */
.L_x_168:
[----:B------:R-:W-:-:S13]  /*c240*/  ISETP.GT.AND P0, PT, R10, 0xc, PT ;  /* 0x0000000c0a00780c */ /* 0x000fda0003f04270 */
[----:B------:R-:W-:Y:S05]  /*c250*/  @P0 BRA `(.L_x_170) ;  /* 0x0000000000300947 */ /* 0x000fea0003800000 */
[----:B------:R-:W-:-:S04]  /*c260*/  MOV R11, 0xfffffff5 ;  /* 0xfffffff5000b7802 */ /* 0x000fc80000000f00 */
[----:B------:R-:W-:-:S04]  /*c270*/  VIADDMNMX.U32 R10, R10, R11, 0x2, PT ;  /* 0x000000020a0a7446 */ /* 0x000fc8000380000b */
[----:B------:R-:W-:-:S04]  /*c280*/  SHF.L.U32 R12, R10, 0x2, RZ ;  /* 0x000000020a0c7819 */ /* 0x000fc800000006ff */
[----:B------:R-:W0:Y:S02]  /*c290*/  LDC R10, c[0x2][R12+0x444] ;  /* 0x008111000c0a7b82 */ /* 0x000e240000000800 */
[----:B0-----:R-:W-:-:S04]  /*c2a0*/  SHF.R.S32.HI R11, RZ, 0x1f, R10 ;  /* 0x0000001fff0b7819 */ /* 0x001fc8000001140a */
.L_x_578:
[----:B------:R-:W-:Y:S05]  /*c2b0*/  BRX R10 -0xc2c0                                                          (*"BRANCH_TARGETS .L_x_579,.L_x_580,.L_x_166"*) ;  /* 0xffffff3c0a507949 */ /* 0x000fea000383ffff */
.L_x_580:
[----:B-----5:R-:W-:-:S04]  /*c2c0*/  FADD R8, R8, 1 ;  /* 0x3f80000008087421 */ /* 0x020fc80000000000 */
[----:B------:R-:W-:Y:S01]  /*c2d0*/  FADD R9, R9, R8 ;  /* 0x0000000809097221 */ /* 0x000fe20000000000 */
[----:B------:R-:W-:Y:S06]  /*c2e0*/  BRA `(.L_x_162) ;  /* 0x0000000400207947 */ /* 0x000fec0003800000 */
.L_x_579:
[----:B-----5:R-:W-:-:S04]  /*c2f0*/  FADD R8, R8, 1 ;  /* 0x3f80000008087421 */ /* 0x020fc80000000000 */
[----:B------:R-:W-:Y:S01]  /*c300*/  FADD R9, R9, R8 ;  /* 0x0000000809097221 */ /* 0x000fe20000000000 */
[----:B------:R-:W-:Y:S06]  /*c310*/  BRA `(.L_x_162) ;  /* 0x0000000400147947 */ /* 0x000fec0003800000 */
.L_x_170:
[----:B------:R-:W-:-:S04]  /*c320*/  MOV R11, 0xfffffff3 ;  /* 0xfffffff3000b7802 */ /* 0x000fc80000000f00 */
[----:B------:R-:W-:-:S05]  /*c330*/  VIADDMNMX.U32 R10, R10, R11, 0x3, PT ;  /* 0x000000030a0a7446 */ /* 0x000fca000380000b */
[----:B------:R-:W-:-:S04]  /*c340*/  IMAD.SHL.U32 R12, R10, 0x4, RZ ;  /* 0x000000040a0c7824 */ /* 0x000fc800078e00ff */
[----:B------:R-:W0:Y:S02]  /*c350*/  LDC R10, c[0x2][R12+0x450] ;  /* 0x008114000c0a7b82 */ /* 0x000e240000000800 */
[----:B0-----:R-:W-:-:S04]  /*c360*/  SHF.R.S32.HI R11, RZ, 0x1f, R10 ;  /* 0x0000001fff0b7819 */ /* 0x001fc8000001140a */
.L_x_582:
[----:B------:R-:W-:Y:S05]  /*c370*/  BRX R10 -0xc380                                                          (*"BRANCH_TARGETS .L_x_583,.L_x_584,.L_x_585,.L_x_166"*) ;  /* 0xffffff3c0a207949 */ /* 0x000fea000383ffff */
.L_x_585:
[----:B-----5:R-:W-:-:S04]  /*c380*/  FADD R8, R8, 1 ;  /* 0x3f80000008087421 */ /* 0x020fc80000000000 */
[----:B------:R-:W-:Y:S01]  /*c390*/  FADD R9, R9, R8 ;  /* 0x0000000809097221 */ /* 0x000fe20000000000 */
[----:B------:R-:W-:Y:S06]  /*c3a0*/  BRA `(.L_x_162) ;  /* 0x0000000000f07947 */ /* 0x000fec0003800000 */
.L_x_583:
[----:B-----5:R-:W-:Y:S01]  /*c3b0*/  FADD R9, R8, 1 ;  /* 0x3f80000008097421 */ /* 0x020fe20000000000 */
[----:B------:R-:W-:Y:S06]  /*c3c0*/  BRA `(.L_x_162) ;  /* 0x0000000000e87947 */ /* 0x000fec0003800000 */
.L_x_584:
[----:B-----5:R-:W-:Y:S01]  /*c3d0*/  FADD R9, R8, 1 ;  /* 0x3f80000008097421 */ /* 0x020fe20000000000 */
[----:B------:R-:W-:Y:S06]  /*c3e0*/  BRA `(.L_x_162) ;  /* 0x0000000000e07947 */ /* 0x000fec0003800000 */
.L_x_167:
        /* <DEDUP_REMOVED lines=9> */
.L_x_587:
[----:B------:R-:W-:Y:S05]  /*c480*/  BRX R10 -0xc490                                                          (*"BRANCH_TARGETS .L_x_588,.L_x_589,.L_x_166"*) ;  /* 0xffffff380adc7949 */ /* 0x000fea000383ffff */
.L_x_589:
[----:B-----5:R-:W-:-:S04]  /*c490*/  FADD R9, R9, 1 ;  /* 0x3f80000009097421 */ /* 0x020fc80000000000 */
[----:B------:R-:W-:Y:S01]  /*c4a0*/  FADD R9, R9, R8 ;  /* 0x0000000809097221 */ /* 0x000fe20000000000 */
[----:B------:R-:W-:Y:S06]  /*c4b0*/  BRA `(.L_x_162) ;  /* 0x0000000000ac7947 */ /* 0x000fec0003800000 */
.L_x_588:
[----:B-----5:R-:W-:-:S04]  /*c4c0*/  FADD R8, R8, 1 ;  /* 0x3f80000008087421 */ /* 0x020fc80000000000 */
[----:B------:R-:W-:Y:S01]  /*c4d0*/  FADD R9, R8, 1 ;  /* 0x3f80000008097421 */ /* 0x000fe20000000000 */
[----:B------:R-:W-:Y:S06]  /*c4e0*/  BRA `(.L_x_162) ;  /* 0x0000000000a07947 */ /* 0x000fec0003800000 */
.L_x_172:
[----:B-----5:R-:W-:-:S04]  /*c4f0*/  MOV R9, 0xffffffee ;  /* 0xffffffee00097802 */ /* 0x020fc80000000f00 */
[----:B------:R-:W-:-:S05]  /*c500*/  VIADDMNMX.U32 R9, R10, R9, 0x3, PT ;  /* 0x000000030a097446 */ /* 0x000fca0003800009 */
[----:B------:R-:W-:-:S04]  /*c510*/  IMAD.SHL.U32 R9, R9, 0x4, RZ ;  /* 0x0000000409097824 */ /* 0x000fc800078e00ff */
[----:B------:R-:W0:Y:S02]  /*c520*/  LDC R10, c[0x2][R9+0x46c] ;  /* 0x00811b00090a7b82 */ /* 0x000e240000000800 */
[----:B0-----:R-:W-:-:S04]  /*c530*/  SHF.R.S32.HI R11, RZ, 0x1f, R10 ;  /* 0x0000001fff0b7819 */ /* 0x001fc8000001140a */
.L_x_591:
[----:B------:R-:W-:Y:S05]  /*c540*/  BRX R10 -0xc550                                                          (*"BRANCH_TARGETS .L_x_592,.L_x_593,.L_x_594,.L_x_166"*) ;  /* 0xffffff380aac7949 */ /* 0x000fea000383ffff */
.L_x_594:
[----:B------:R-:W-:Y:S01]  /*c550*/  FADD R9, R8, 1 ;  /* 0x3f80000008097421 */ /* 0x000fe20000000000 */
[----:B------:R-:W-:Y:S06]  /*c560*/  BRA `(.L_x_162) ;  /* 0x0000000000807947 */ /* 0x000fec0003800000 */
.L_x_593:
[----:B------:R-:W-:Y:S01]  /*c570*/  FADD R9, R8, 1 ;  /* 0x3f80000008097421 */ /* 0x000fe20000000000 */
[----:B------:R-:W-:Y:S06]  /*c580*/  BRA `(.L_x_162) ;  /* 0x0000000000787947 */ /* 0x000fec0003800000 */
.L_x_592:
[----:B------:R-:W-:-:S04]  /*c590*/  FADD R8, R8, 1 ;  /* 0x3f80000008087421 */ /* 0x000fc80000000000 */
[----:B------:R-:W-:Y:S01]  /*c5a0*/  FADD R9, R8, 1 ;  /* 0x3f80000008097421 */ /* 0x000fe20000000000 */
[----:B------:R-:W-:Y:S06]  /*c5b0*/  BRA `(.L_x_162) ;  /* 0x00000000006c7947 */ /* 0x000fec0003800000 */
.L_x_171:
[----:B------:R-:W-:-:S13]  /*c5c0*/  ISETP.GT.AND P0, PT, R10, 0x17, PT ;  /* 0x000000170a00780c */ /* 0x000fda0003f04270 */
[----:B------:R-:W-:Y:S05]  /*c5d0*/  @P0 BRA `(.L_x_173) ;  /* 0x0000000000300947 */ /* 0x000fea0003800000 */
[----:B-----5:R-:W-:-:S04]  /*c5e0*/  MOV R9, 0xffffffeb ;  /* 0xffffffeb00097802 */ /* 0x020fc80000000f00 */
[----:B------:R-:W-:-:S04]  /*c5f0*/  VIADDMNMX.U32 R9, R10, R9, 0x3, PT ;  /* 0x000000030a097446 */ /* 0x000fc80003800009 */
[----:B------:R-:W-:-:S04]  /*c600*/  SHF.L.U32 R9, R9, 0x2, RZ ;  /* 0x0000000209097819 */ /* 0x000fc800000006ff */
[----:B------:R-:W0:Y:S02]  /*c610*/  LDC R10, c[0x2][R9+0x47c] ;  /* 0x00811f00090a7b82 */ /* 0x000e240000000800 */
[----:B0-----:R-:W-:-:S04]  /*c620*/  SHF.R.S32.HI R11, RZ, 0x1f, R10 ;  /* 0x0000001fff0b7819 */ /* 0x001fc8000001140a */
.L_x_596:
[----:B------:R-:W-:Y:S05]  /*c630*/  BRX R10 -0xc640                                                          (*"BRANCH_TARGETS .L_x_597,.L_x_598,.L_x_599,.L_x_166"*) ;  /* 0xffffff380a707949 */ /* 0x000fea000383ffff */
.L_x_599:
[----:B------:R-:W-:Y:S01]  /*c640*/  FADD R9, R8, 1 ;  /* 0x3f80000008097421 */ /* 0x000fe20000000000 */
[----:B------:R-:W-:Y:S06]  /*c650*/  BRA `(.L_x_162) ;  /* 0x0000000000447947 */ /* 0x000fec0003800000 */
.L_x_597:
[----:B------:R-:W-:Y:S01]  /*c660*/  FADD R9, R8, 1 ;  /* 0x3f80000008097421 */ /* 0x000fe20000000000 */
[----:B------:R-:W-:Y:S06]  /*c670*/  BRA `(.L_x_162) ;  /* 0x00000000003c7947 */ /* 0x000fec0003800000 */
.L_x_598:
[----:B------:R-:W-:Y:S01]  /*c680*/  FADD R9, R8, 1 ;  /* 0x3f80000008097421 */ /* 0x000fe20000000000 */
[----:B------:R-:W-:Y:S06]  /*c690*/  BRA `(.L_x_162) ;  /* 0x0000000000347947 */ /* 0x000fec0003800000 */
.L_x_173:
[----:B-----5:R-:W-:-:S04]  /*c6a0*/  MOV R9, 0xffffffe8 ;  /* 0xffffffe800097802 */ /* 0x020fc80000000f00 */
[----:B------:R-:W-:-:S05]  /*c6b0*/  VIADDMNMX.U32 R9, R10, R9, 0x3, PT ;  /* 0x000000030a097446 */ /* 0x000fca0003800009 */
[----:B------:R-:W-:-:S04]  /*c6c0*/  IMAD.SHL.U32 R9, R9, 0x4, RZ ;  /* 0x0000000409097824 */ /* 0x000fc800078e00ff */
[----:B------:R-:W0:Y:S02]  /*c6d0*/  LDC R10, c[0x2][R9+0x48c] ;  /* 0x00812300090a7b82 */ /* 0x000e240000000800 */
[----:B0-----:R-:W-:-:S04]  /*c6e0*/  SHF.R.S32.HI R11, RZ, 0x1f, R10 ;  /* 0x0000001fff0b7819 */ /* 0x001fc8000001140a */
.L_x_601:
[----:B------:R-:W-:Y:S05]  /*c6f0*/  BRX R10 -0xc700                                                          (*"BRANCH_TARGETS .L_x_602,.L_x_603,.L_x_604,.L_x_166"*) ;  /* 0xffffff380a407949 */ /* 0x000fea000383ffff */
.L_x_604:
[----:B------:R-:W-:Y:S01]  /*c700*/  FADD R9, R8, 1 ;  /* 0x3f80000008097421 */ /* 0x000fe20000000000 */
[----:B------:R-:W-:Y:S06]  /*c710*/  BRA `(.L_x_162) ;  /* 0x0000000000147947 */ /* 0x000fec0003800000 */
.L_x_166:
[----:B-----5:R-:W-:Y:S01]  /*c720*/  MOV R9, 0x7fc00000 ;  /* 0x7fc0000000097802 */ /* 0x020fe20000000f00 */
[----:B------:R-:W-:Y:S06]  /*c730*/  BRA `(.L_x_162) ;  /* 0x00000000000c7947 */ /* 0x000fec0003800000 */
.L_x_602:
[----:B------:R-:W-:Y:S01]  /*c740*/  FADD R9, R8, 1 ;  /* 0x3f80000008097421 */ /* 0x000fe20000000000 */
[----:B------:R-:W-:Y:S06]  /*c750*/  BRA `(.L_x_162) ;  /* 0x0000000000047947 */ /* 0x000fec0003800000 */
.L_x_603:
[----:B------:R-:W-:-:S07]  /*c760*/  FADD R9, R8, 1 ;  /* 0x3f80000008097421 */ /* 0x000fce0000000000 */
.L_x_162:
[----:B------:R-:W-:Y:S05]  /*c770*/  BSYNC.RECONVERGENT B0 ;  /* 0x0000000000007941 */ /* 0x000fea0003800200 */
.L_x_158:
[C---:B-----5:R-:W-:Y:S02]  /*c780*/  LEA R8, R0.reuse, UR10, 0x2 ;  /* 0x0000000a00087c11 */ /* 0x060fe4000f8e10ff */
[----:B------:R-:W-:-:S03]  /*c790*/  ISETP.GE.U32.AND P0, PT, R0, 0x2, PT ;  /* 0x000000020000780c */ /* 0x000fc60003f06070 */
[----:B------:R0:W-:Y:S10]  /*c7a0*/  STL [R8], R9 ;  /* 0x0000000908007387 */ /* 0x0001f40000100800 */
[----:B0-----:R-:W-:Y:S05]  /*c7b0*/  @!P0 BRA `(.L_x_174) ;  /* 0x0000000800d48947 */ /* 0x001fea0003800000 */
[C---:B------:R-:W-:Y:S01]  /*c7c0*/  IMAD R7, R6.reuse, R7, -R7 ;  /* 0x0000000706077224 */ /* 0x040fe200078e0a07 */
[----:B------:R-:W-:-:S04]  /*c7d0*/  ISETP.GT.U32.AND P0, PT, R6, 0xf, PT ;  /* 0x0000000f0600780c */ /* 0x000fc80003f04070 */
[----:B------:R-:W-:-:S05]  /*c7e0*/  IADD3 R7, PT, PT, R34, R7, RZ ;  /* 0x0000000722077210 */ /* 0x000fca0007ffe0ff */
[----:B------:R-:W-:-:S06]  /*c7f0*/  IMAD.WIDE R10, R7, 0x4, R4 ;  /* 0x00000004070a7825 */ /* 0x000fcc00078e0204 */
[----:B------:R-:W2:Y:S01]  /*c800*/  LDG.E R10, desc[UR8][R10.64] ;  /* 0x000000080a0a7981 */ /* 0x000ea2000c1e1900 */
[----:B------:R-:W-:Y:S02]  /*c810*/  HFMA2 R4, -RZ, RZ, 1.875, 0 ;  /* 0x3f800000ff047431 */ /* 0x000fe400000001ff */
[----:B------:R-:W-:-:S06]  /*c820*/  IMAD.MOV.U32 R5, RZ, RZ, 0x3f800000 ;  /* 0x3f800000ff057424 */ /* 0x000fcc00078e00ff */
        /* <DEDUP_REMOVED lines=8> */
[----:B------:R-:W-:-:S04]  /*c8b0*/  MOV R3, 0x3e7 ;  /* 0x000003e700037802 */ /* 0x000fc80000000f00 */
[----:B------:R-:W-:-:S04]  /*c8c0*/  VIADDMNMX.U32 R3, R10, R3, 0x3, PT ;  /* 0x000000030a037446 */ /* 0x000fc80003800003 */
[----:B------:R-:W-:-:S04]  /*c8d0*/  SHF.L.U32 R3, R3, 0x2, RZ ;  /* 0x0000000203037819 */ /* 0x000fc800000006ff */
[----:B------:R-:W0:Y:S02]  /*c8e0*/  LDC R6, c[0x2][R3+0x49c] ;  /* 0x0081270003067b82 */ /* 0x000e240000000800 */
[----:B0-----:R-:W-:-:S04]  /*c8f0*/  SHF.R.S32.HI R7, RZ, 0x1f, R6 ;  /* 0x0000001fff077819 */ /* 0x001fc80000011406 */
.L_x_606:
[----:B------:R-:W-:Y:S05]  /*c900*/  BRX R6 -0xc910                                                           (*"BRANCH_TARGETS .L_x_607,.L_x_178,.L_x_609,.L_x_183"*) ;  /* 0xffffff3406bc7949 */ /* 0x000fea000383ffff */
.L_x_609:
[----:B-----5:R-:W-:Y:S01]  /*c910*/  FADD R5, R4, 1 ;  /* 0x3f80000004057421 */ /* 0x020fe20000000000 */
[----:B------:R-:W-:Y:S06]  /*c920*/  BRA `(.L_x_179) ;  /* 0x0000000800687947 */ /* 0x000fec0003800000 */
.L_x_607:
[----:B-----5:R-:W-:Y:S01]  /*c930*/  FADD R5, R4, 1 ;  /* 0x3f80000004057421 */ /* 0x020fe20000000000 */
[----:B------:R-:W-:Y:S06]  /*c940*/  BRA `(.L_x_179) ;  /* 0x0000000800607947 */ /* 0x000fec0003800000 */
.L_x_177:
[----:B------:R-:W-:-:S13]  /*c950*/  ISETP.GT.AND P0, PT, R10, 0x1, PT ;  /* 0x000000010a00780c */ /* 0x000fda0003f04270 */
[----:B------:R-:W-:Y:S05]  /*c960*/  @P0 BRA `(.L_x_180) ;  /* 0x0000000000380947 */ /* 0x000fea0003800000 */
[----:B------:R-:W-:-:S13]  /*c970*/  ISETP.GE.U32.AND P0, PT, R10, 0x2, PT ;  /* 0x000000020a00780c */ /* 0x000fda0003f06070 */
[----:B------:R-:W-:Y:S05]  /*c980*/  @!P0 BRA `(.L_x_178) ;  /* 0x0000000000288947 */ /* 0x000fea0003800000 */
[----:B------:R-:W-:-:S05]  /*c990*/  HFMA2 R3, -RZ, RZ, 0, 5.8710575103759765625e-05 ;  /* 0x000003d9ff037431 */ /* 0x000fca00000001ff */
[----:B------:R-:W-:-:S05]  /*c9a0*/  VIADDMNMX.U32 R3, R10, R3, 0x2, PT ;  /* 0x000000020a037446 */ /* 0x000fca0003800003 */
[----:B------:R-:W-:-:S04]  /*c9b0*/  IMAD.SHL.U32 R3, R3, 0x4, RZ ;  /* 0x0000000403037824 */ /* 0x000fc800078e00ff */
[----:B------:R-:W0:Y:S02]  /*c9c0*/  LDC R6, c[0x2][R3+0x4ac] ;  /* 0x00812b0003067b82 */ /* 0x000e240000000800 */
[----:B0-----:R-:W-:-:S04]  /*c9d0*/  SHF.R.S32.HI R7, RZ, 0x1f, R6 ;  /* 0x0000001fff077819 */ /* 0x001fc80000011406 */
.L_x_611:
[----:B------:R-:W-:Y:S05]  /*c9e0*/  BRX R6 -0xc9f0                                                           (*"BRANCH_TARGETS .L_x_612,.L_x_613,.L_x_183"*) ;  /* 0xffffff3406847949 */ /* 0x000fea000383ffff */
.L_x_613:
[----:B-----5:R-:W-:Y:S01]  /*c9f0*/  FADD R5, R4, 1 ;  /* 0x3f80000004057421 */ /* 0x020fe20000000000 */
[----:B------:R-:W-:Y:S06]  /*ca00*/  BRA `(.L_x_179) ;  /* 0x0000000800307947 */ /* 0x000fec0003800000 */
.L_x_612:
[----:B-----5:R-:W-:Y:S01]  /*ca10*/  FADD R5, R4, 1 ;  /* 0x3f80000004057421 */ /* 0x020fe20000000000 */
[----:B------:R-:W-:Y:S06]  /*ca20*/  BRA `(.L_x_179) ;  /* 0x0000000800287947 */ /* 0x000fec0003800000 */
.L_x_178:
[----:B-----5:R-:W-:Y:S01]  /*ca30*/  HFMA2 R5, -RZ, RZ, 1.875, 0 ;  /* 0x3f800000ff057431 */ /* 0x020fe200000001ff */
[----:B------:R-:W-:Y:S06]  /*ca40*/  BRA `(.L_x_179) ;  /* 0x0000000800207947 */ /* 0x000fec0003800000 */
.L_x_180:
        /* <DEDUP_REMOVED lines=8> */
.L_x_182:
[----:B-----5:R-:W-:Y:S01]  /*cad0*/  FADD R5, R4, 1 ;  /* 0x3f80000004057421 */ /* 0x020fe20000000000 */
[----:B------:R-:W-:Y:S06]  /*cae0*/  BRA `(.L_x_179) ;  /* 0x0000000400f87947 */ /* 0x000fec0003800000 */
.L_x_181:
[----:B------:R-:W-:-:S04]  /*caf0*/  MOV R3, 0xfffffffc ;  /* 0xfffffffc00037802 */ /* 0x000fc80000000f00 */
[----:B------:R-:W-:-:S05]  /*cb00*/  VIADDMNMX.U32 R3, R10, R3, 0x2, PT ;  /* 0x000000020a037446 */ /* 0x000fca0003800003 */
[----:B------:R-:W-:-:S04]  /*cb10*/  IMAD.SHL.U32 R3, R3, 0x4, RZ ;  /* 0x0000000403037824 */ /* 0x000fc800078e00ff */
[----:B------:R-:W0:Y:S02]  /*cb20*/  LDC R6, c[0x2][R3+0x4b8] ;  /* 0x00812e0003067b82 */ /* 0x000e240000000800 */
[----:B0-----:R-:W-:-:S04]  /*cb30*/  SHF.R.S32.HI R7, RZ, 0x1f, R6 ;  /* 0x0000001fff077819 */ /* 0x001fc80000011406 */
.L_x_615:
[----:B------:R-:W-:Y:S05]  /*cb40*/  BRX R6 -0xcb50                                                           (*"BRANCH_TARGETS .L_x_179,.L_x_617,.L_x_183"*) ;  /* 0xffffff34062c7949 */ /* 0x000fea000383ffff */
.L_x_617:
[----:B-----5:R-:W-:-:S04]  /*cb50*/  FADD R4, R4, 1 ;  /* 0x3f80000004047421 */ /* 0x020fc80000000000 */
[----:B------:R-:W-:Y:S01]  /*cb60*/  FADD R5, R5, R4 ;  /* 0x0000000405057221 */ /* 0x000fe20000000000 */
[----:B------:R-:W-:Y:S06]  /*cb70*/  BRA `(.L_x_179) ;  /* 0x0000000400d47947 */ /* 0x000fec0003800000 */
.L_x_176:
        /* <DEDUP_REMOVED lines=11> */
.L_x_619:
[----:B------:R-:W-:Y:S05]  /*cc30*/  BRX R6 -0xcc40                                                           (*"BRANCH_TARGETS .L_x_620,.L_x_621,.L_x_183"*) ;  /* 0xffffff3006f07949 */ /* 0x000fea000383ffff */
.L_x_621:
[----:B-----5:R-:W-:-:S04]  /*cc40*/  FADD R5, R5, 1 ;  /* 0x3f80000005057421 */ /* 0x020fc80000000000 */
[----:B------:R-:W-:Y:S01]  /*cc50*/  FADD R5, R5, R4 ;  /* 0x0000000405057221 */ /* 0x000fe20000000000 */
[----:B------:R-:W-:Y:S06]  /*cc60*/  BRA `(.L_x_179) ;  /* 0x0000000400987947 */ /* 0x000fec0003800000 */
.L_x_620:
[----:B-----5:R-:W-:-:S04]  /*cc70*/  FADD R4, R4, 1 ;  /* 0x3f80000004047421 */ /* 0x020fc80000000000 */
[----:B------:R-:W-:Y:S01]  /*cc80*/  FADD R5, R5, R4 ;  /* 0x0000000405057221 */ /* 0x000fe20000000000 */
[----:B------:R-:W-:Y:S06]  /*cc90*/  BRA `(.L_x_179) ;  /* 0x00000004008c7947 */ /* 0x000fec0003800000 */
.L_x_186:
[----:B------:R-:W-:-:S04]  /*cca0*/  MOV R3, 0xfffffff8 ;  /* 0xfffffff800037802 */ /* 0x000fc80000000f00 */
[----:B------:R-:W-:-:S05]  /*ccb0*/  VIADDMNMX.U32 R3, R10, R3, 0x3, PT ;  /* 0x000000030a037446 */ /* 0x000fca0003800003 */
[----:B------:R-:W-:-:S04]  /*ccc0*/  IMAD.SHL.U32 R3, R3, 0x4, RZ ;  /* 0x0000000403037824 */ /* 0x000fc800078e00ff */
[----:B------:R-:W0:Y:S02]  /*ccd0*/  LDC R6, c[0x2][R3+0x4d0] ;  /* 0x0081340003067b82 */ /* 0x000e240000000800 */
[----:B0-----:R-:W-:-:S04]  /*cce0*/  SHF.R.S32.HI R7, RZ, 0x1f, R6 ;  /* 0x0000001fff077819 */ /* 0x001fc80000011406 */
.L_x_623:
[----:B------:R-:W-:Y:S05]  /*ccf0*/  BRX R6 -0xcd00                                                           (*"BRANCH_TARGETS .L_x_624,.L_x_625,.L_x_626,.L_x_183"*) ;  /* 0xffffff3006c07949 */ /* 0x000fea000383ffff */
.L_x_626:
[----:B-----5:R-:W-:-:S04]  /*cd00*/  FADD R4, R4, 1 ;  /* 0x3f80000004047421 */ /* 0x020fc80000000000 */
[----:B------:R-:W-:Y:S01]  /*cd10*/  FADD R5, R4, 1 ;  /* 0x3f80000004057421 */ /* 0x000fe20000000000 */
[----:B------:R-:W-:Y:S06]  /*cd20*/  BRA `(.L_x_179) ;  /* 0x0000000400687947 */ /* 0x000fec0003800000 */
.L_x_625:
[----:B-----5:R-:W-:-:S04]  /*cd30*/  FADD R4, R4, 1 ;  /* 0x3f80000004047421 */ /* 0x020fc80000000000 */
[----:B------:R-:W-:Y:S01]  /*cd40*/  FADD R5, R5, R4 ;  /* 0x0000000405057221 */ /* 0x000fe20000000000 */
[----:B------:R-:W-:Y:S06]  /*cd50*/  BRA `(.L_x_179) ;  /* 0x00000004005c7947 */ /* 0x000fec0003800000 */
.L_x_624:
[----:B-----5:R-:W-:-:S04]  /*cd60*/  FADD R4, R4, 1 ;  /* 0x3f80000004047421 */ /* 0x020fc80000000000 */
[----:B------:R-:W-:Y:S01]  /*cd70*/  FADD R5, R4, 1 ;  /* 0x3f80000004057421 */ /* 0x000fe20000000000 */
[----:B------:R-:W-:Y:S06]  /*cd80*/  BRA `(.L_x_179) ;  /* 0x0000000400507947 */ /* 0x000fec0003800000 */
.L_x_185:
[----:B------:R-:W-:-:S13]  /*cd90*/  ISETP.GT.AND P0, PT, R10, 0xc, PT ;  /* 0x0000000c0a00780c */ /* 0x000fda0003f04270 */
[----:B------:R-:W-:Y:S05]  /*cda0*/  @P0 BRA `(.L_x_187) ;  /* 0x0000000000300947 */ /* 0x000fea0003800000 */
[----:B------:R-:W-:-:S04]  /*cdb0*/  MOV R3, 0xfffffff5 ;  /* 0xfffffff500037802 */ /* 0x000fc80000000f00 */
[----:B------:R-:W-:-:S04]  /*cdc0*/  VIADDMNMX.U32 R3, R10, R3, 0x2, PT ;  /* 0x000000020a037446 */ /* 0x000fc80003800003 */
[----:B------:R-:W-:-:S04]  /*cdd0*/  SHF.L.U32 R3, R3, 0x2, RZ ;  /* 0x0000000203037819 */ /* 0x000fc800000006ff */
[----:B------:R-:W0:Y:S02]  /*cde0*/  LDC R6, c[0x2][R3+0x4e0] ;  /* 0x0081380003067b82 */ /* 0x000e240000000800 */
[----:B0-----:R-:W-:-:S04]  /*cdf0*/  SHF.R.S32.HI R7, RZ, 0x1f, R6 ;  /* 0x0000001fff077819 */ /* 0x001fc80000011406 */
.L_x_628:
[----:B------:R-:W-:Y:S05]  /*ce00*/  BRX R6 -0xce10                                                           (*"BRANCH_TARGETS .L_x_629,.L_x_630,.L_x_183"*) ;  /* 0xffffff30067c7949 */ /* 0x000fea000383ffff */
.L_x_630:
[----:B-----5:R-:W-:-:S04]  /*ce10*/  FADD R4, R4, 1 ;  /* 0x3f80000004047421 */ /* 0x020fc80000000000 */
[----:B------:R-:W-:Y:S01]  /*ce20*/  FADD R5, R5, R4 ;  /* 0x0000000405057221 */ /* 0x000fe20000000000 */
[----:B------:R-:W-:Y:S06]  /*ce30*/  BRA `(.L_x_179) ;  /* 0x0000000400247947 */ /* 0x000fec0003800000 */
.L_x_629:
[----:B-----5:R-:W-:-:S04]  /*ce40*/  FADD R4, R4, 1 ;  /* 0x3f80000004047421 */ /* 0x020fc80000000000 */
[----:B------:R-:W-:Y:S01]  /*ce50*/  FADD R5, R5, R4 ;  /* 0x0000000405057221 */ /* 0x000fe20000000000 */
[----:B------:R-:W-:Y:S06]  /*ce60*/  BRA `(.L_x_179) ;  /* 0x0000000400187947 */ /* 0x000fec0003800000 */
.L_x_187:
[----:B------:R-:W-:-:S04]  /*ce70*/  MOV R3, 0xfffffff3 ;  /* 0xfffffff300037802 */ /* 0x000fc80000000f00 */
[----:B------:R-:W-:-:S05]  /*ce80*/  VIADDMNMX.U32 R3, R10, R3, 0x3, PT ;  /* 0x000000030a037446 */ /* 0x000fca0003800003 */
[----:B------:R-:W-:-:S04]  /*ce90*/  IMAD.SHL.U32 R3, R3, 0x4, RZ ;  /* 0x0000000403037824 */ /* 0x000fc800078e00ff */
[----:B------:R-:W0:Y:S02]  /*cea0*/  LDC R6, c[0x2][R3+0x4ec] ;  /* 0x00813b0003067b82 */ /* 0x000e240000000800 */
[----:B0-----:R-:W-:-:S04]  /*ceb0*/  SHF.R.S32.HI R7, RZ, 0x1f, R6 ;  /* 0x0000001fff077819 */ /* 0x001fc80000011406 */
.L_x_632:
[----:B------:R-:W-:Y:S05]  /*cec0*/  BRX R6 -0xced0                                                           (*"BRANCH_TARGETS .L_x_633,.L_x_634,.L_x_635,.L_x_183"*) ;  /* 0xffffff30064c7949 */ /* 0x000fea000383ffff */
.L_x_635:
[----:B-----5:R-:W-:-:S04]  /*ced0*/  FADD R4, R4, 1 ;  /* 0x3f80000004047421 */ /* 0x020fc80000000000 */
[----:B------:R-:W-:Y:S01]  /*cee0*/  FADD R5, R5, R4 ;  /* 0x0000000405057221 */ /* 0x000fe20000000000 */
[----:B------:R-:W-:Y:S06]  /*cef0*/  BRA `(.L_x_179) ;  /* 0x0000000000f47947 */ /* 0x000fec0003800000 */
.L_x_634:
[----:B-----5:R-:W-:Y:S01]  /*cf00*/  FADD R5, R4, 1 ;  /* 0x3f80000004057421 */ /* 0x020fe20000000000 */
[----:B------:R-:W-:Y:S06]  /*cf10*/  BRA `(.L_x_179) ;  /* 0x0000000000ec7947 */ /* 0x000fec0003800000 */
.L_x_633:
[----:B-----5:R-:W-:Y:S01]  /*cf20*/  FADD R5, R4, 1 ;  /* 0x3f80000004057421 */ /* 0x020fe20000000000 */
[----:B------:R-:W-:Y:S06]  /*cf30*/  BRA `(.L_x_179) ;  /* 0x0000000000e47947 */ /* 0x000fec0003800000 */
.L_x_184:
        /* <DEDUP_REMOVED lines=9> */
.L_x_637:
[----:B------:R-:W-:Y:S05]  /*cfd0*/  BRX R6 -0xcfe0                                                           (*"BRANCH_TARGETS .L_x_638,.L_x_639,.L_x_183"*) ;  /* 0xffffff3006087949 */ /* 0x000fea000383ffff */
.L_x_639:
[----:B-----5:R-:W-:-:S04]  /*cfe0*/  FADD R5, R5, 1 ;  /* 0x3f80000005057421 */ /* 0x020fc80000000000 */
[----:B------:R-:W-:Y:S01]  /*cff0*/  FADD R5, R5, R4 ;  /* 0x0000000405057221 */ /* 0x000fe20000000000 */
[----:B------:R-:W-:Y:S06]  /*d000*/  BRA `(.L_x_179) ;  /* 0x0000000000b07947 */ /* 0x000fec0003800000 */
.L_x_638:
[----:B-----5:R-:W-:-:S04]  /*d010*/  FADD R4, R4, 1 ;  /* 0x3f80000004047421 */ /* 0x020fc80000000000 */
[----:B------:R-:W-:Y:S01]  /*d020*/  FADD R5, R4, 1 ;  /* 0x3f80000004057421 */ /* 0x000fe20000000000 */
[----:B------:R-:W-:Y:S06]  /*d030*/  BRA `(.L_x_179) ;  /* 0x0000000000a47947 */ /* 0x000fec0003800000 */
.L_x_189:
[----:B------:R-:W-:-:S04]  /*d040*/  MOV R3, 0xffffffee ;  /* 0xffffffee00037802 */ /* 0x000fc80000000f00 */
[----:B------:R-:W-:-:S05]  /*d050*/  VIADDMNMX.U32 R3, R10, R3, 0x3, PT ;  /* 0x000000030a037446 */ /* 0x000fca0003800003 */
[----:B------:R-:W-:-:S04]  /*d060*/  IMAD.SHL.U32 R3, R3, 0x4, RZ ;  /* 0x0000000403037824 */ /* 0x000fc800078e00ff */
[----:B------:R-:W0:Y:S02]  /*d070*/  LDC R6, c[0x2][R3+0x508] ;  /* 0x0081420003067b82 */ /* 0x000e240000000800 */
[----:B0-----:R-:W-:-:S04]  /*d080*/  SHF.R.S32.HI R7, RZ, 0x1f, R6 ;  /* 0x0000001fff077819 */ /* 0x001fc80000011406 */
.L_x_641:
[----:B------:R-:W-:Y:S05]  /*d090*/  BRX R6 -0xd0a0                                                           (*"BRANCH_TARGETS .L_x_642,.L_x_643,.L_x_644,.L_x_183"*) ;  /* 0xffffff2c06d87949 */ /* 0x000fea000383ffff */
.L_x_644:
[----:B-----5:R-:W-:Y:S01]  /*d0a0*/  FADD R5, R4, 1 ;  /* 0x3f80000004057421 */ /* 0x020fe20000000000 */
[----:B------:R-:W-:Y:S06]  /*d0b0*/  BRA `(.L_x_179) ;  /* 0x0000000000847947 */ /* 0x000fec0003800000 */
.L_x_643:
[----:B-----5:R-:W-:Y:S01]  /*d0c0*/  FADD R5, R4, 1 ;  /* 0x3f80000004057421 */ /* 0x020fe20000000000 */
[----:B------:R-:W-:Y:S06]  /*d0d0*/  BRA `(.L_x_179) ;  /* 0x00000000007c7947 */ /* 0x000fec0003800000 */
.L_x_642:
[----:B-----5:R-:W-:-:S04]  /*d0e0*/  FADD R4, R4, 1 ;  /* 0x3f80000004047421 */ /* 0x020fc80000000000 */
[----:B------:R-:W-:Y:S01]  /*d0f0*/  FADD R5, R4, 1 ;  /* 0x3f80000004057421 */ /* 0x000fe20000000000 */
[----:B------:R-:W-:Y:S06]  /*d100*/  BRA `(.L_x_179) ;  /* 0x0000000000707947 */ /* 0x000fec0003800000 */
.L_x_188:
[----:B------:R-:W-:-:S13]  /*d110*/  ISETP.GT.AND P0, PT, R10, 0x17, PT ;  /* 0x000000170a00780c */ /* 0x000fda0003f04270 */
[----:B------:R-:W-:Y:S05]  /*d120*/  @P0 BRA `(.L_x_190) ;  /* 0x0000000000300947 */ /* 0x000fea0003800000 */
[----:B------:R-:W-:-:S04]  /*d130*/  MOV R3, 0xffffffeb ;  /* 0xffffffeb00037802 */ /* 0x000fc80000000f00 */
[----:B------:R-:W-:-:S04]  /*d140*/  VIADDMNMX.U32 R3, R10, R3, 0x3, PT ;  /* 0x000000030a037446 */ /* 0x000fc80003800003 */
[----:B------:R-:W-:-:S04]  /*d150*/  SHF.L.U32 R3, R3, 0x2, RZ ;  /* 0x0000000203037819 */ /* 0x000fc800000006ff */
[----:B------:R-:W0:Y:S02]  /*d160*/  LDC R6, c[0x2][R3+0x518] ;  /* 0x0081460003067b82 */ /* 0x000e240000000800 */
[----:B0-----:R-:W-:-:S04]  /*d170*/  SHF.R.S32.HI R7, RZ, 0x1f, R6 ;  /* 0x0000001fff077819 */ /* 0x001fc80000011406 */
.L_x_646:
[----:B------:R-:W-:Y:S05]  /*d180*/  BRX R6 -0xd190                                                           (*"BRANCH_TARGETS .L_x_647,.L_x_648,.L_x_649,.L_x_183"*) ;  /* 0xffffff2c069c7949 */ /* 0x000fea000383ffff */
.L_x_649:
[----:B-----5:R-:W-:Y:S01]  /*d190*/  FADD R5, R4, 1 ;  /* 0x3f80000004057421 */ /* 0x020fe20000000000 */
[----:B------:R-:W-:Y:S06]  /*d1a0*/  BRA `(.L_x_179) ;  /* 0x0000000000487947 */ /* 0x000fec0003800000 */
.L_x_648:
[----:B-----5:R-:W-:Y:S01]  /*d1b0*/  FADD R5, R4, 1 ;  /* 0x3f80000004057421 */ /* 0x020fe20000000000 */
[----:B------:R-:W-:Y:S06]  /*d1c0*/  BRA `(.L_x_179) ;  /* 0x0000000000407947 */ /* 0x000fec0003800000 */
.L_x_647:
[----:B-----5:R-:W-:Y:S01]  /*d1d0*/  FADD R5, R4, 1 ;  /* 0x3f80000004057421 */ /* 0x020fe20000000000 */
[----:B------:R-:W-:Y:S06]  /*d1e0*/  BRA `(.L_x_179) ;  /* 0x0000000000387947 */ /* 0x000fec0003800000 */
.L_x_190:
[----:B------:R-:W-:-:S04]  /*d1f0*/  MOV R3, 0xffffffe8 ;  /* 0xffffffe800037802 */ /* 0x000fc80000000f00 */
[----:B------:R-:W-:-:S05]  /*d200*/  VIADDMNMX.U32 R3, R10, R3, 0x2, PT ;  /* 0x000000020a037446 */ /* 0x000fca0003800003 */
[----:B------:R-:W-:-:S04]  /*d210*/  IMAD.SHL.U32 R3, R3, 0x4, RZ ;  /* 0x0000000403037824 */ /* 0x000fc800078e00ff */
[----:B------:R-:W0:Y:S02]  /*d220*/  LDC R6, c[0x2][R3+0x528] ;  /* 0x00814a0003067b82 */ /* 0x000e240000000800 */
[----:B0-----:R-:W-:-:S04]  /*d230*/  SHF.R.S32.HI R7, RZ, 0x1f, R6 ;  /* 0x0000001fff077819 */ /* 0x001fc80000011406 */
.L_x_651:
[----:B------:R-:W-:Y:S05]  /*d240*/  BRX R6 -0xd250                                                           (*"BRANCH_TARGETS .L_x_652,.L_x_653,.L_x_654"*) ;  /* 0xffffff2c066c7949 */ /* 0x000fea000383ffff */
.L_x_654:
[----:B------:R-:W-:-:S13]  /*d250*/  ISETP.NE.AND P0, PT, R10, 0x1a, PT ;  /* 0x0000001a0a00780c */ /* 0x000fda0003f05270 */
[----:B-----5:R-:W-:Y:S01]  /*d260*/  @!P0 FADD R5, R4, 1 ;  /* 0x3f80000004058421 */ /* 0x020fe20000000000 */
[----:B------:R-:W-:Y:S06]  /*d270*/  @!P0 BRA `(.L_x_179) ;  /* 0x0000000000148947 */ /* 0x000fec0003800000 */
.L_x_183:
[----:B-----5:R-:W-:Y:S01]  /*d280*/  MOV R5, 0x7fc00000 ;  /* 0x7fc0000000057802 */ /* 0x020fe20000000f00 */
[----:B------:R-:W-:Y:S06]  /*d290*/  BRA `(.L_x_179) ;  /* 0x00000000000c7947 */ /* 0x000fec0003800000 */
.L_x_653:
[----:B-----5:R-:W-:Y:S01]  /*d2a0*/  FADD R5, R4, 1 ;  /* 0x3f80000004057421 */ /* 0x020fe20000000000 */
[----:B------:R-:W-:Y:S06]  /*d2b0*/  BRA `(.L_x_179) ;  /* 0x0000000000047947 */ /* 0x000fec0003800000 */
.L_x_652:
[----:B-----5:R-:W-:-:S07]  /*d2c0*/  FADD R5, R4, 1 ;  /* 0x3f80000004057421 */ /* 0x020fce0000000000 */
.L_x_179:
[----:B------:R-:W-:Y:S05]  /*d2d0*/  BSYNC.RECONVERGENT B0 ;  /* 0x0000000000007941 */ /* 0x000fea0003800200 */
.L_x_175:
[----:B-----5:R3:W-:Y:S01]  /*d2e0*/  STL [R8+-0x4], R5 ;  /* 0xfffffc0508007387 */ /* 0x0207e20000100800 */
[----:B------:R-:W-:Y:S01]  /*d2f0*/  IADD3 R0, PT, PT, R0, -0x2, RZ ;  /* 0xfffffffe00007810 */ /* 0x000fe20007ffe0ff */
[----:B------:R-:W-:Y:S06]  /*d300*/  BRA `(.L_x_191) ;  /* 0xffffffe800487947 */ /* 0x000fec000383ffff */
.L_x_174:
[----:B------:R-:W2:Y:S01]  /*d310*/  LDG.E R4, desc[UR8][R54.64] ;  /* 0x0000000836047981 */ /* 0x000ea2000c1e1900 */
[----:B------:R-:W-:-:S03]  /*d320*/  IMAD.WIDE R12, R7, 0x4, R54 ;  /* 0x00000004070c7825 */ /* 0x000fc600078e0236 */
[----:B------:R-:W3:Y:S04]  /*d330*/  LDL R10, [R1+0x24] ;  /* 0x00002400010a7983 */ /* 0x000ee80000100800 */
[----:B------:R0:W4:Y:S01]  /*d340*/  LDG.E R3, desc[UR8][R12.64] ;  /* 0x000000080c037981 */ /* 0x000122000c1e1900 */
[----:B------:R-:W-:-:S05]  /*d350*/  IMAD.WIDE R8, R7, 0x4, R12 ;  /* 0x0000000407087825 */ /* 0x000fca00078e020c */
[----:B------:R-:W5:Y:S01]  /*d360*/  LDG.E R6, desc[UR8][R8.64] ;  /* 0x0000000808067981 */ /* 0x000f62000c1e1900 */
[----:B0-----:R-:W-:Y:S01]  /*d370*/  HFMA2 R12, -RZ, RZ, 1.5048828125, 33.21875 ;  /* 0x3e055027ff0c7431 */ /* 0x001fe200000001ff */
[----:B------:R-:W-:Y:S01]  /*d380*/  UMOV UR5, URZ ;  /* 0x000000ff00057c82 */ /* 0x000fe20008000000 */
[----:B--2---:R-:W-:-:S05]  /*d390*/  FFMA R4, R4, R4, 1 ;  /* 0x3f80000004047423 */ /* 0x004fca0000000004 */
[----:B------:R-:W-:Y:S01]  /*d3a0*/  FSETP.GEU.AND P1, PT, R4, 1.175494350822287508e-38, PT ;  /* 0x008000000400780b */ /* 0x000fe20003f2e000 */
[----:B----4-:R-:W-:-:S05]  /*d3b0*/  FFMA R3, R3, R3, 1 ;  /* 0x3f80000003037423 */ /* 0x010fca0000000003 */
[----:B------:R-:W-:-:S07]  /*d3c0*/  FSETP.GEU.AND P2, PT, R3, 1.175494350822287508e-38, PT ;  /* 0x008000000300780b */ /* 0x000fce0003f4e000 */
[----:B------:R-:W-:-:S05]  /*d3d0*/  @!P1 FMUL R4, R4, 8388608 ;  /* 0x4b00000004049820 */ /* 0x000fca0000400000 */
[----:B------:R-:W-:-:S04]  /*d3e0*/  IADD3 R0, PT, PT, R4, -0x3f2aaaab, RZ ;  /* 0xc0d5555504007810 */ /* 0x000fc80007ffe0ff */
[----:B------:R-:W-:Y:S01]  /*d3f0*/  LOP3.LUT R5, R0, 0xff800000, RZ, 0xc0, !PT ;  /* 0xff80000000057812 */ /* 0x000fe200078ec0ff */
[----:B-----5:R-:W-:Y:S01]  /*d400*/  FFMA R0, R6, R6, 1 ;  /* 0x3f80000006007423 */ /* 0x020fe20000000006 */
[----:B------:R-:W-:-:S04]  /*d410*/  @!P2 FMUL R3, R3, 8388608 ;  /* 0x4b0000000303a820 */ /* 0x000fc80000400000 */
[----:B------:R-:W-:Y:S02]  /*d420*/  FSETP.GEU.AND P0, PT, R0, 1.175494350822287508e-38, PT ;  /* 0x008000000000780b */ /* 0x000fe40003f0e000 */
[----:B------:R-:W-:Y:S01]  /*d430*/  IADD3 R11, PT, PT, R3, -0x3f2aaaab, RZ ;  /* 0xc0d55555030b7810 */ /* 0x000fe20007ffe0ff */
[----:B------:R-:W-:-:S03]  /*d440*/  IMAD.IADD R6, R4, 0x1, -R5 ;  /* 0x0000000104067824 */ /* 0x000fc600078e0a05 */
[----:B------:R-:W-:Y:S01]  /*d450*/  LOP3.LUT R16, R11, 0xff800000, RZ, 0xc0, !PT ;  /* 0xff8000000b107812 */ /* 0x000fe200078ec0ff */
[----:B------:R-:W-:-:S03]  /*d460*/  FADD R15, R6, -1 ;  /* 0xbf800000060f7421 */ /* 0x000fc60000000000 */
[----:B------:R-:W-:-:S03]  /*d470*/  IADD3 R11, PT, PT, R3, -R16, RZ ;  /* 0x80000010030b7210 */ /* 0x000fc60007ffe0ff */
[----:B------:R-:W-:Y:S01]  /*d480*/  @!P0 FMUL R0, R0, 8388608 ;  /* 0x4b00000000008820 */ /* 0x000fe20000400000 */
[----:B------:R-:W-:Y:S01]  /*d490*/  FFMA R6, R15, -R12, 0.14084610342979431152 ;  /* 0x3e1039f60f067423 */ /* 0x000fe2000000080c */
[----:B------:R-:W-:Y:S02]  /*d4a0*/  FADD R17, R11, -1 ;  /* 0xbf8000000b117421 */ /* 0x000fe40000000000 */
[----:B------:R-:W-:Y:S02]  /*d4b0*/  VIADD R11, R0, 0xc0d55555 ;  /* 0xc0d55555000b7836 */ /* 0x000fe40000000000 */
[----:B------:R-:W-:-:S03]  /*d4c0*/  FFMA R6, R15, R6, -0.12148627638816833496 ;  /* 0xbdf8cdcc0f067423 */ /* 0x000fc60000000006 */
[----:B------:R-:W-:Y:S01]  /*d4d0*/  LOP3.LUT R11, R11, 0xff800000, RZ, 0xc0, !PT ;  /* 0xff8000000b0b7812 */ /* 0x000fe200078ec0ff */
[----:B------:R-:W-:-:S03]  /*d4e0*/  FFMA R6, R15, R6, 0.13980610668659210205 ;  /* 0x3e0f29550f067423 */ /* 0x000fc60000000006 */
[----:B------:R-:W-:Y:S01]  /*d4f0*/  IADD3 R13, PT, PT, R0, -R11, RZ ;  /* 0x8000000b000d7210 */ /* 0x000fe20007ffe0ff */
[----:B------:R-:W-:Y:S01]  /*d500*/  FFMA R6, R15, R6, -0.16684235632419586182 ;  /* 0xbe2ad8b90f067423 */ /* 0x000fe20000000006 */
[----:B------:R-:W-:-:S03]  /*d510*/  FFMA R14, R17, -R12, 0.14084610342979431152 ;  /* 0x3e1039f6110e7423 */ /* 0x000fc6000000080c */
[----:B------:R-:W-:Y:S01]  /*d520*/  FADD R13, R13, -1 ;  /* 0xbf8000000d0d7421 */ /* 0x000fe20000000000 */
[----:B------:R-:W-:Y:S01]  /*d530*/  FFMA R6, R15, R6, 0.20012299716472625732 ;  /* 0x3e4ced0b0f067423 */ /* 0x000fe20000000006 */
[----:B------:R-:W-:Y:S02]  /*d540*/  FFMA R18, R17, R14, -0.12148627638816833496 ;  /* 0xbdf8cdcc11127423 */ /* 0x000fe4000000000e */
[----:B------:R-:W-:Y:S01]  /*d550*/  FFMA R20, R13, -R12, 0.14084610342979431152 ;  /* 0x3e1039f60d147423 */ /* 0x000fe2000000080c */
[----:B------:R-:W-:Y:S01]  /*d560*/  FFMA R14, R15, R6, -0.24999669194221496582 ;  /* 0xbe7fff220f0e7423 */ /* 0x000fe20000000006 */
[----:B------:R-:W-:Y:S02]  /*d570*/  FFMA R18, R17, R18, 0.13980610668659210205 ;  /* 0x3e0f295511127423 */ /* 0x000fe40000000012 */
[----:B------:R-:W-:Y:S01]  /*d580*/  FFMA R20, R13, R20, -0.12148627638816833496 ;  /* 0xbdf8cdcc0d147423 */ /* 0x000fe20000000014 */
[----:B------:R-:W-:Y:S01]  /*d590*/  FFMA R14, R15, R14, 0.33333182334899902344 ;  /* 0x3eaaaa780f0e7423 */ /* 0x000fe2000000000e */
[----:B------:R-:W-:-:S02]  /*d5a0*/  FFMA R18, R17, R18, -0.16684235632419586182 ;  /* 0xbe2ad8b911127423 */ /* 0x000fc40000000012 */
[----:B------:R-:W-:Y:S01]  /*d5b0*/  FFMA R20, R13, R20, 0.13980610668659210205 ;  /* 0x3e0f29550d147423 */ /* 0x000fe20000000014 */
[----:B------:R-:W-:Y:S01]  /*d5c0*/  FFMA R14, R15, R14, -0.5 ;  /* 0xbf0000000f0e7423 */ /* 0x000fe2000000000e */
[----:B------:R-:W-:Y:S01]  /*d5d0*/  FFMA R18, R17, R18, 0.20012299716472625732 ;  /* 0x3e4ced0b11127423 */ /* 0x000fe20000000012 */
[----:B------:R-:W-:Y:S01]  /*d5e0*/  FSEL R6, RZ, -23, P1 ;  /* 0xc1b80000ff067808 */ /* 0x000fe20000800000 */
[----:B------:R-:W-:Y:S01]  /*d5f0*/  FFMA R20, R13, R20, -0.16684235632419586182 ;  /* 0xbe2ad8b90d147423 */ /* 0x000fe20000000014 */
[----:B------:R-:W-:Y:S01]  /*d600*/  I2FP.F32.S32 R5, R5 ;  /* 0x0000000500057245 */ /* 0x000fe20000201400 */
[----:B------:R-:W-:Y:S01]  /*d610*/  FMUL R14, R15, R14 ;  /* 0x0000000e0f0e7220 */ /* 0x000fe20000400000 */
[----:B------:R-:W-:Y:S01]  /*d620*/  FFMA R18, R17, R18, -0.24999669194221496582 ;  /* 0xbe7fff2211127423 */ /* 0x000fe20000000012 */
[----:B------:R-:W-:Y:S01]  /*d630*/  ISETP.GT.U32.AND P1, PT, R4, 0x7f7fffff, PT ;  /* 0x7f7fffff0400780c */ /* 0x000fe20003f24070 */
[----:B------:R-:W-:Y:S01]  /*d640*/  FFMA R20, R13, R20, 0.20012299716472625732 ;  /* 0x3e4ced0b0d147423 */ /* 0x000fe20000000014 */
[----:B------:R-:W-:Y:S01]  /*d650*/  FFMA R5, R5, 1.1920928955078125e-07, R6 ;  /* 0x3400000005057823 */ /* 0x000fe20000000006 */
[----:B------:R-:W-:Y:S01]  /*d660*/  FFMA R14, R15, R14, R15 ;  /* 0x0000000e0f0e7223 */ /* 0x000fe2000000000f */
[----:B------:R-:W-:Y:S01]  /*d670*/  FFMA R18, R17, R18, 0.33333182334899902344 ;  /* 0x3eaaaa7811127423 */ /* 0x000fe20000000012 */
[----:B------:R-:W-:Y:S01]  /*d680*/  FFMA R20, R13, R20, -0.24999669194221496582 ;  /* 0xbe7fff220d147423 */ /* 0x000fe20000000014 */
[----:B------:R-:W-:Y:S01]  /*d690*/  FSEL R6, RZ, -23, P2 ;  /* 0xc1b80000ff067808 */ /* 0x000fe20001000000 */
[----:B------:R-:W-:Y:S01]  /*d6a0*/  FFMA R14, R5, 0.69314718246459960938, R14 ;  /* 0x3f317218050e7823 */ /* 0x000fe2000000000e */
[----:B------:R-:W-:Y:S01]  /*d6b0*/  FFMA R18, R17, R18, -0.5 ;  /* 0xbf00000011127423 */ /* 0x000fe20000000012 */
[----:B------:R-:W-:Y:S01]  /*d6c0*/  MOV R5, 0x7f800000 ;  /* 0x7f80000000057802 */ /* 0x000fe20000000f00 */
[----:B------:R-:W-:Y:S01]  /*d6d0*/  FFMA R20, R13, R20, 0.33333182334899902344 ;  /* 0x3eaaaa780d147423 */ /* 0x000fe20000000014 */
[----:B------:R-:W-:-:S02]  /*d6e0*/  ISETP.GT.U32.AND P2, PT, R3, 0x7f7fffff, PT ;  /* 0x7f7fffff0300780c */ /* 0x000fc40003f44070 */
[----:B------:R-:W-:Y:S01]  /*d6f0*/  I2FP.F32.S32 R15, R16 ;  /* 0x00000010000f7245 */ /* 0x000fe20000201400 */
[----:B------:R-:W-:Y:S01]  /*d700*/  FMUL R18, R17, R18 ;  /* 0x0000001211127220 */ /* 0x000fe20000400000 */
[C---:B------:R-:W-:Y:S01]  /*d710*/  @P1 FFMA R14, R4.reuse, R5, +INF ;  /* 0x7f800000040e1423 */ /* 0x040fe20000000005 */
[----:B------:R-:W-:Y:S01]  /*d720*/  FFMA R20, R13, R20, -0.5 ;  /* 0xbf0000000d147423 */ /* 0x000fe20000000014 */
[----:B------:R-:W-:Y:S01]  /*d730*/  FSETP.NEU.AND P3, PT, R4, RZ, PT ;  /* 0x000000ff0400720b */ /* 0x000fe20003f6d000 */
[----:B------:R-:W-:Y:S01]  /*d740*/  FFMA R6, R15, 1.1920928955078125e-07, R6 ;  /* 0x340000000f067823 */ /* 0x000fe20000000006 */
[----:B------:R-:W-:Y:S01]  /*d750*/  FSEL R4, RZ, -23, P0 ;  /* 0xc1b80000ff047808 */ /* 0x000fe20000000000 */
[----:B------:R-:W-:Y:S01]  /*d760*/  FFMA R17, R17, R18, R17 ;  /* 0x0000001211117223 */ /* 0x000fe20000000011 */
[----:B------:R-:W-:Y:S01]  /*d770*/  I2FP.F32.S32 R15, R11 ;  /* 0x0000000b000f7245 */ /* 0x000fe20000201400 */
[----:B------:R-:W-:Y:S01]  /*d780*/  FMUL R20, R13, R20 ;  /* 0x000000140d147220 */ /* 0x000fe20000400000 */
[----:B------:R-:W-:Y:S01]  /*d790*/  ISETP.GT.U32.AND P0, PT, R0, 0x7f7fffff, PT ;  /* 0x7f7fffff0000780c */ /* 0x000fe20003f04070 */
[----:B------:R-:W-:Y:S01]  /*d7a0*/  FADD R14, -R14, -1.1447298526763916016 ;  /* 0xbf9286820e0e7421 */ /* 0x000fe20000000100 */
[----:B------:R-:W-:Y:S01]  /*d7b0*/  FFMA R6, R6, 0.69314718246459960938, R17 ;  /* 0x3f31721806067823 */ /* 0x000fe20000000011 */
[----:B---3--:R-:W-:Y:S01]  /*d7c0*/  FMUL R10, R10, -27 ;  /* 0xc1d800000a0a7820 */ /* 0x008fe20000400000 */
[----:B------:R-:W-:Y:S01]  /*d7d0*/  FFMA R15, R15, 1.1920928955078125e-07, R4 ;  /* 0x340000000f0f7823 */ /* 0x000fe20000000004 */
[----:B------:R-:W-:Y:S01]  /*d7e0*/  FFMA R20, R13, R20, R13 ;  /* 0x000000140d147223 */ /* 0x000fe2000000000d */
[----:B------:R-:W-:Y:S01]  /*d7f0*/  @P2 FFMA R6, R3, R5, +INF ;  /* 0x7f80000003062423 */ /* 0x000fe20000000005 */
[----:B------:R-:W-:-:S02]  /*d800*/  FSEL R4, R14, +INF , P3 ;  /* 0x7f8000000e047808 */ /* 0x000fc40001800000 */
[----:B------:R-:W-:Y:S01]  /*d810*/  FFMA R20, R15, 0.69314718246459960938, R20 ;  /* 0x3f3172180f147823 */ /* 0x000fe20000000014 */
[----:B------:R-:W-:Y:S01]  /*d820*/  FADD R6, -R6, -1.1447298526763916016 ;  /* 0xbf92868206067421 */ /* 0x000fe20000000100 */
[----:B------:R-:W-:Y:S01]  /*d830*/  F2F.F64.F32 R10, R10 ;  /* 0x0000000a000a7310 */ /* 0x000fe20000201800 */
[----:B------:R-:W-:Y:S01]  /*d840*/  FSETP.NEU.AND P1, PT, R3, RZ, PT ;  /* 0x000000ff0300720b */ /* 0x000fe20003f2d000 */
[----:B------:R-:W-:-:S06]  /*d850*/  @P0 FFMA R20, R0, R5, +INF ;  /* 0x7f80000000140423 */ /* 0x000fcc0000000005 */
[----:B------:R-:W0:Y:S01]  /*d860*/  F2F.F64.F32 R14, R4 ;  /* 0x00000004000e7310 */ /* 0x000e220000201800 */
[----:B------:R-:W-:Y:S01]  /*d870*/  FSEL R6, R6, +INF , P1 ;  /* 0x7f80000006067808 */ /* 0x000fe20000800000 */
[----:B------:R-:W-:Y:S01]  /*d880*/  FADD R20, -R20, -1.1447298526763916016 ;  /* 0xbf92868214147421 */ /* 0x000fe20000000100 */
[----:B------:R-:W-:-:S05]  /*d890*/  FSETP.NEU.AND P0, PT, R0, RZ, PT ;  /* 0x000000ff0000720b */ /* 0x000fca0003f0d000 */
[----:B------:R-:W2:Y:S01]  /*d8a0*/  F2F.F64.F32 R16, R6 ;  /* 0x0000000600107310 */ /* 0x000ea20000201800 */
[----:B------:R-:W-:Y:S01]  /*d8b0*/  FSEL R20, R20, +INF , P0 ;  /* 0x7f80000014147808 */ /* 0x000fe20000000000 */
[----:B0-----:R-:W-:-:S06]  /*d8c0*/  DADD R10, R10, R14 ;  /* 0x000000000a0a7229 */ /* 0x001fcc000000000e */
[----:B------:R-:W0:Y:S02]  /*d8d0*/  F2F.F64.F32 R14, R20 ;  /* 0x00000014000e7310 */ /* 0x000e240000201800 */
[----:B--2---:R-:W-:-:S08]  /*d8e0*/  DADD R10, R10, R16 ;  /* 0x000000000a0a7229 */ /* 0x004fd00000000010 */
[----:B0-----:R-:W-:-:S11]  /*d8f0*/  DADD R10, R10, R14 ;  /* 0x000000000a0a7229 */ /* 0x001fd6000000000e */
.L_x_192:
[----:B------:R-:W-:-:S06]  /*d900*/  IMAD.WIDE R16, R7, 0x4, R8 ;  /* 0x0000000407107825 */ /* 0x000fcc00078e0208 */
[----:B------:R-:W2:Y:S01]  /*d910*/  LDG.E R16, desc[UR8][R16.64] ;  /* 0x0000000810107981 */ /* 0x000ea2000c1e1900 */
[----:B------:R-:W-:-:S06]  /*d920*/  UIADD3 UR5, UPT, UPT, UR5, 0x4, URZ ;  /* 0x0000000405057890 */ /* 0x000fcc000fffe0ff */
[----:B------:R-:W-:-:S04]  /*d930*/  IMAD R19, R7, UR5, RZ ;  /* 0x0000000507137c24 */ /* 0x000fc8000f8e02ff */
[----:B------:R-:W-:-:S05]  /*d940*/  IMAD.WIDE R18, R19, 0x4, R54 ;  /* 0x0000000413127825 */ /* 0x000fca00078e0236 */
[----:B------:R-:W3:Y:S01]  /*d950*/  LDG.E R6, desc[UR8][R18.64] ;  /* 0x0000000812067981 */ /* 0x000ee2000c1e1900 */
[----:B------:R-:W-:-:S05]  /*d960*/  IMAD.WIDE R20, R7, 0x4, R18 ;  /* 0x0000000407147825 */ /* 0x000fca00078e0212 */
[----:B------:R-:W4:Y:S01]  /*d970*/  LDG.E R4, desc[UR8][R20.64] ;  /* 0x0000000814047981 */ /* 0x000f22000c1e1900 */
[----:B------:R-:W-:-:S05]  /*d980*/  IMAD.WIDE R8, R7, 0x4, R20 ;  /* 0x0000000407087825 */ /* 0x000fca00078e0214 */
[----:B------:R-:W5:Y:S01]  /*d990*/  LDG.E R13, desc[UR8][R8.64] ;  /* 0x00000008080d7981 */ /* 0x000f62000c1e1900 */
[----:B------:R-:W-:Y:S01]  /*d9a0*/  UISETP.NE.AND UP1, UPT, UR5, 0x1c, UPT ;  /* 0x0000001c0500788c */ /* 0x000fe2000bf25270 */
[----:B--2---:R-:W-:-:S05]  /*d9b0*/  FFMA R14, R16, R16, 1 ;  /* 0x3f800000100e7423 */ /* 0x004fca0000000010 */
[----:B------:R-:W-:-:S13]  /*d9c0*/  FSETP.GEU.AND P0, PT, R14, 1.175494350822287508e-38, PT ;  /* 0x008000000e00780b */ /* 0x000fda0003f0e000 */
[----:B------:R-:W-:-:S05]  /*d9d0*/  @!P0 FMUL R14, R14, 8388608 ;  /* 0x4b0000000e0e8820 */ /* 0x000fca0000400000 */
[----:B------:R-:W-:-:S04]  /*d9e0*/  IADD3 R0, PT, PT, R14, -0x3f2aaaab, RZ ;  /* 0xc0d555550e007810 */ /* 0x000fc80007ffe0ff */
[----:B------:R-:W-:Y:S01]  /*d9f0*/  LOP3.LUT R3, R0, 0xff800000, RZ, 0xc0, !PT ;  /* 0xff80000000037812 */ /* 0x000fe200078ec0ff */
[----:B---3--:R-:W-:-:S04]  /*da00*/  FFMA R6, R6, R6, 1 ;  /* 0x3f80000006067423 */ /* 0x008fc80000000006 */
[----:B------:R-:W-:Y:S02]  /*da10*/  IMAD.IADD R0, R14, 0x1, -R3 ;  /* 0x000000010e007824 */ /* 0x000fe400078e0a03 */
[----:B----4-:R-:W-:Y:S02]  /*da20*/  FFMA R4, R4, R4, 1 ;  /* 0x3f80000004047423 */ /* 0x010fe40000000004 */
[----:B------:R-:W-:Y:S01]  /*da30*/  FADD R21, R0, -1 ;  /* 0xbf80000000157421 */ /* 0x000fe20000000000 */
[----:B------:R-:W-:-:S03]  /*da40*/  FSETP.GEU.AND P1, PT, R6, 1.175494350822287508e-38, PT ;  /* 0x008000000600780b */ /* 0x000fc60003f2e000 */
[----:B------:R-:W-:Y:S01]  /*da50*/  FFMA R0, R21, -R12, 0.14084610342979431152 ;  /* 0x3e1039f615007423 */ /* 0x000fe2000000080c */
[----:B------:R-:W-:-:S03]  /*da60*/  FSETP.GEU.AND P4, PT, R4, 1.175494350822287508e-38, PT ;  /* 0x008000000400780b */ /* 0x000fc60003f8e000 */
[----:B------:R-:W-:-:S04]  /*da70*/  FFMA R0, R21, R0, -0.12148627638816833496 ;  /* 0xbdf8cdcc15007423 */ /* 0x000fc80000000000 */
[----:B------:R-:W-:Y:S01]  /*da80*/  FFMA R16, R21, R0, 0.13980610668659210205 ;  /* 0x3e0f295515107423 */ /* 0x000fe20000000000 */
[----:B-----5:R-:W-:Y:S01]  /*da90*/  FFMA R0, R13, R13, 1 ;  /* 0x3f8000000d007423 */ /* 0x020fe2000000000d */
[----:B------:R-:W-:Y:S02]  /*daa0*/  @!P1 FMUL R6, R6, 8388608 ;  /* 0x4b00000006069820 */ /* 0x000fe40000400000 */
[C---:B------:R-:W-:Y:S02]  /*dab0*/  FFMA R16, R21.reuse, R16, -0.16684235632419586182 ;  /* 0xbe2ad8b915107423 */ /* 0x040fe40000000010 */
[----:B------:R-:W-:Y:S01]  /*dac0*/  @!P4 FMUL R4, R4, 8388608 ;  /* 0x4b0000000404c820 */ /* 0x000fe20000400000 */
[----:B------:R-:W-:Y:S01]  /*dad0*/  FSETP.GEU.AND P2, PT, R0, 1.175494350822287508e-38, PT ;  /* 0x008000000000780b */ /* 0x000fe20003f4e000 */
[C---:B------:R-:W-:Y:S01]  /*dae0*/  FFMA R16, R21.reuse, R16, 0.20012299716472625732 ;  /* 0x3e4ced0b15107423 */ /* 0x040fe20000000010 */
[----:B------:R-:W-:Y:S02]  /*daf0*/  IADD3 R19, PT, PT, R6, -0x3f2aaaab, RZ ;  /* 0xc0d5555506137810 */ /* 0x000fe40007ffe0ff */
[----:B------:R-:W-:Y:S01]  /*db00*/  IADD3 R15, PT, PT, R4, -0x3f2aaaab, RZ ;  /* 0xc0d55555040f7810 */ /* 0x000fe20007ffe0ff */
[----:B------:R-:W-:Y:S01]  /*db10*/  FFMA R18, R21, R16, -0.24999669194221496582 ;  /* 0xbe7fff2215127423 */ /* 0x000fe20000000010 */
[----:B------:R-:W-:-:S02]  /*db20*/  LOP3.LUT R19, R19, 0xff800000, RZ, 0xc0, !PT ;  /* 0xff80000013137812 */ /* 0x000fc400078ec0ff */
[----:B------:R-:W-:Y:S01]  /*db30*/  LOP3.LUT R15, R15, 0xff800000, RZ, 0xc0, !PT ;  /* 0xff8000000f0f7812 */ /* 0x000fe200078ec0ff */
[C---:B------:R-:W-:Y:S01]  /*db40*/  FFMA R18, R21.reuse, R18, 0.33333182334899902344 ;  /* 0x3eaaaa7815127423 */ /* 0x040fe20000000012 */
[----:B------:R-:W-:Y:S02]  /*db50*/  IADD3 R13, PT, PT, R6, -R19, RZ ;  /* 0x80000013060d7210 */ /* 0x000fe40007ffe0ff */
[----:B------:R-:W-:Y:S01]  /*db60*/  FSEL R16, RZ, -23, P0 ;  /* 0xc1b80000ff107808 */ /* 0x000fe20000000000 */
[----:B------:R-:W-:Y:S01]  /*db70*/  @!P2 FMUL R0, R0, 8388608 ;  /* 0x4b0000000000a820 */ /* 0x000fe20000400000 */
[----:B------:R-:W-:Y:S01]  /*db80*/  I2FP.F32.S32 R17, R3 ;  /* 0x0000000300117245 */ /* 0x000fe20000201400 */
[----:B------:R-:W-:Y:S01]  /*db90*/  FFMA R18, R21, R18, -0.5 ;  /* 0xbf00000015127423 */ /* 0x000fe20000000012 */
[----:B------:R-:W-:Y:S02]  /*dba0*/  IMAD.IADD R20, R4, 0x1, -R15 ;  /* 0x0000000104147824 */ /* 0x000fe400078e0a0f */
[----:B------:R-:W-:Y:S01]  /*dbb0*/  FADD R13, R13, -1 ;  /* 0xbf8000000d0d7421 */ /* 0x000fe20000000000 */
[----:B------:R-:W-:Y:S01]  /*dbc0*/  FFMA R16, R17, 1.1920928955078125e-07, R16 ;  /* 0x3400000011107823 */ /* 0x000fe20000000010 */
[----:B------:R-:W-:Y:S01]  /*dbd0*/  FMUL R18, R21, R18 ;  /* 0x0000001215127220 */ /* 0x000fe20000400000 */
[----:B------:R-:W-:Y:S01]  /*dbe0*/  FADD R3, R20, -1 ;  /* 0xbf80000014037421 */ /* 0x000fe20000000000 */
[----:B------:R-:W-:Y:S01]  /*dbf0*/  IADD3 R17, PT, PT, R0, -0x3f2aaaab, RZ ;  /* 0xc0d5555500117810 */ /* 0x000fe20007ffe0ff */
[----:B------:R-:W-:Y:S01]  /*dc00*/  FFMA R20, R13, -R12, 0.14084610342979431152 ;  /* 0x3e1039f60d147423 */ /* 0x000fe2000000080c */
[----:B------:R-:W-:-:S02]  /*dc10*/  FFMA R21, R21, R18, R21 ;  /* 0x0000001215157223 */ /* 0x000fc40000000015 */
[----:B------:R-:W-:Y:S01]  /*dc20*/  LOP3.LUT R17, R17, 0xff800000, RZ, 0xc0, !PT ;  /* 0xff80000011117812 */ /* 0x000fe200078ec0ff */
[----:B------:R-:W-:Y:S01]  /*dc30*/  FFMA R20, R13, R20, -0.12148627638816833496 ;  /* 0xbdf8cdcc0d147423 */ /* 0x000fe20000000014 */
[----:B-1----:R-:W-:Y:S01]  /*dc40*/  FFMA R22, R3, -R12, 0.14084610342979431152 ;  /* 0x3e1039f603167423 */ /* 0x002fe2000000080c */
[----:B------:R-:W-:Y:S01]  /*dc50*/  FFMA R16, R16, 0.69314718246459960938, R21 ;  /* 0x3f31721810107823 */ /* 0x000fe20000000015 */
[----:B------:R-:W-:Y:S01]  /*dc60*/  IADD3 R21, PT, PT, R0, -R17, RZ ;  /* 0x8000001100157210 */ /* 0x000fe20007ffe0ff */
[----:B------:R-:W-:Y:S01]  /*dc70*/  FFMA R20, R13, R20, 0.13980610668659210205 ;  /* 0x3e0f29550d147423 */ /* 0x000fe20000000014 */
[----:B------:R-:W-:-:S03]  /*dc80*/  FFMA R22, R3, R22, -0.12148627638816833496 ;  /* 0xbdf8cdcc03167423 */ /* 0x000fc60000000016 */
[----:B------:R-:W-:Y:S01]  /*dc90*/  FFMA R20, R13, R20, -0.16684235632419586182 ;  /* 0xbe2ad8b90d147423 */ /* 0x000fe20000000014 */
[----:B------:R-:W-:Y:S01]  /*dca0*/  FADD R21, R21, -1 ;  /* 0xbf80000015157421 */ /* 0x000fe20000000000 */
[----:B------:R-:W-:Y:S02]  /*dcb0*/  FFMA R22, R3, R22, 0.13980610668659210205 ;  /* 0x3e0f295503167423 */ /* 0x000fe40000000016 */
[----:B------:R-:W-:Y:S01]  /*dcc0*/  FFMA R20, R13, R20, 0.20012299716472625732 ;  /* 0x3e4ced0b0d147423 */ /* 0x000fe20000000014 */
[----:B------:R-:W-:Y:S01]  /*dcd0*/  FFMA R26, R21, -R12, 0.14084610342979431152 ;  /* 0x3e1039f6151a7423 */ /* 0x000fe2000000080c */
[----:B------:R-:W-:Y:S01]  /*dce0*/  FFMA R22, R3, R22, -0.16684235632419586182 ;  /* 0xbe2ad8b903167423 */ /* 0x000fe20000000016 */
[----:B------:R-:W-:Y:S01]  /*dcf0*/  ISETP.GT.U32.AND P3, PT, R14, 0x7f7fffff, PT ;  /* 0x7f7fffff0e00780c */ /* 0x000fe20003f64070 */
[----:B------:R-:W-:Y:S01]  /*dd00*/  FFMA R20, R13, R20, -0.24999669194221496582 ;  /* 0xbe7fff220d147423 */ /* 0x000fe20000000014 */
[----:B------:R-:W-:Y:S01]  /*dd10*/  FFMA R26, R21, R26, -0.12148627638816833496 ;  /* 0xbdf8cdcc151a7423 */ /* 0x000fe2000000001a */
[----:B------:R-:W-:-:S02]  /*dd20*/  FFMA R24, R3, R22, 0.20012299716472625732 ;  /* 0x3e4ced0b03187423 */ /* 0x000fc40000000016 */
[----:B------:R-:W-:Y:S01]  /*dd30*/  FFMA R20, R13, R20, 0.33333182334899902344 ;  /* 0x3eaaaa780d147423 */ /* 0x000fe20000000014 */
[----:B------:R-:W-:Y:S01]  /*dd40*/  FFMA R26, R21, R26, 0.13980610668659210205 ;  /* 0x3e0f2955151a7423 */ /* 0x000fe2000000001a */
[----:B------:R-:W-:Y:S01]  /*dd50*/  FFMA R24, R3, R24, -0.24999669194221496582 ;  /* 0xbe7fff2203187423 */ /* 0x000fe20000000018 */
[----:B------:R-:W-:Y:S01]  /*dd60*/  ISETP.GT.U32.AND P0, PT, R6, 0x7f7fffff, PT ;  /* 0x7f7fffff0600780c */ /* 0x000fe20003f04070 */
[----:B------:R-:W-:Y:S01]  /*dd70*/  FFMA R20, R13, R20, -0.5 ;  /* 0xbf0000000d147423 */ /* 0x000fe20000000014 */
[----:B------:R-:W-:Y:S01]  /*dd80*/  FFMA R26, R21, R26, -0.16684235632419586182 ;  /* 0xbe2ad8b9151a7423 */ /* 0x000fe2000000001a */
[----:B------:R-:W-:Y:S01]  /*dd90*/  FFMA R24, R3, R24, 0.33333182334899902344 ;  /* 0x3eaaaa7803187423 */ /* 0x000fe20000000018 */
[----:B------:R-:W-:Y:S01]  /*dda0*/  FSEL R18, RZ, -23, P1 ;  /* 0xc1b80000ff127808 */ /* 0x000fe20000800000 */
[----:B------:R-:W-:Y:S01]  /*ddb0*/  @P3 FFMA R16, R14, R5, +INF ;  /* 0x7f8000000e103423 */ /* 0x000fe20000000005 */
[----:B------:R-:W-:Y:S01]  /*ddc0*/  I2FP.F32.S32 R19, R19 ;  /* 0x0000001300137245 */ /* 0x000fe20000201400 */
[----:B------:R-:W-:Y:S01]  /*ddd0*/  FMUL R20, R13, R20 ;  /* 0x000000140d147220 */ /* 0x000fe20000400000 */
[----:B------:R-:W-:Y:S01]  /*dde0*/  FFMA R26, R21, R26, 0.20012299716472625732 ;  /* 0x3e4ced0b151a7423 */ /* 0x000fe2000000001a */
[----:B------:R-:W-:Y:S01]  /*ddf0*/  FFMA R24, R3, R24, -0.5 ;  /* 0xbf00000003187423 */ /* 0x000fe20000000018 */
[----:B------:R-:W-:Y:S01]  /*de00*/  FSEL R22, RZ, -23, P4 ;  /* 0xc1b80000ff167808 */ /* 0x000fe20002000000 */
[----:B------:R-:W-:Y:S01]  /*de10*/  FADD R16, -R16, -1.1447298526763916016 ;  /* 0xbf92868210107421 */ /* 0x000fe20000000100 */
[----:B------:R-:W-:Y:S01]  /*de20*/  I2FP.F32.S32 R15, R15 ;  /* 0x0000000f000f7245 */ /* 0x000fe20000201400 */
[----:B------:R-:W-:Y:S01]  /*de30*/  FFMA R18, R19, 1.1920928955078125e-07, R18 ;  /* 0x3400000013127823 */ /* 0x000fe20000000012 */
[----:B------:R-:W-:Y:S01]  /*de40*/  FFMA R13, R13, R20, R13 ;  /* 0x000000140d0d7223 */ /* 0x000fe2000000000d */
[----:B------:R-:W-:Y:S01]  /*de50*/  FSETP.NEU.AND P1, PT, R14, RZ, PT ;  /* 0x000000ff0e00720b */ /* 0x000fe20003f2d000 */
[----:B------:R-:W-:Y:S01]  /*de60*/  FFMA R26, R21, R26, -0.24999669194221496582 ;  /* 0xbe7fff22151a7423 */ /* 0x000fe2000000001a */
[----:B------:R-:W-:Y:S01]  /*de70*/  ISETP.GT.U32.AND P3, PT, R4, 0x7f7fffff, PT ;  /* 0x7f7fffff0400780c */ /* 0x000fe20003f64070 */
[----:B------:R-:W-:Y:S01]  /*de80*/  FMUL R24, R3, R24 ;  /* 0x0000001803187220 */ /* 0x000fe20000400000 */
[----:B------:R-:W-:Y:S01]  /*de90*/  FFMA R15, R15, 1.1920928955078125e-07, R22 ;  /* 0x340000000f0f7823 */ /* 0x000fe20000000016 */
[----:B------:R-:W-:Y:S01]  /*dea0*/  FFMA R13, R18, 0.69314718246459960938, R13 ;  /* 0x3f317218120d7823 */ /* 0x000fe2000000000d */
[----:B------:R-:W-:Y:S01]  /*deb0*/  FFMA R26, R21, R26, 0.33333182334899902344 ;  /* 0x3eaaaa78151a7423 */ /* 0x000fe2000000001a */
[----:B------:R-:W-:Y:S01]  /*dec0*/  FSEL R14, R16, +INF , P1 ;  /* 0x7f800000100e7808 */ /* 0x000fe20000800000 */
[----:B------:R-:W-:Y:S01]  /*ded0*/  FFMA R24, R3, R24, R3 ;  /* 0x0000001803187223 */ /* 0x000fe20000000003 */
[----:B------:R-:W-:Y:S01]  /*dee0*/  @P0 FFMA R13, R6, R5, +INF ;  /* 0x7f800000060d0423 */ /* 0x000fe20000000005 */
[----:B------:R-:W-:Y:S01]  /*def0*/  FSEL R3, RZ, -23, P2 ;  /* 0xc1b80000ff037808 */ /* 0x000fe20001000000 */
[----:B------:R-:W-:Y:S01]  /*df00*/  FFMA R26, R21, R26, -0.5 ;  /* 0xbf000000151a7423 */ /* 0x000fe2000000001a */
[----:B------:R-:W-:Y:S01]  /*df10*/  ISETP.GT.U32.AND P2, PT, R0, 0x7f7fffff, PT ;  /* 0x7f7fffff0000780c */ /* 0x000fe20003f44070 */
[----:B------:R-:W-:Y:S01]  /*df20*/  FFMA R24, R15, 0.69314718246459960938, R24 ;  /* 0x3f3172180f187823 */ /* 0x000fe20000000018 */
[----:B------:R-:W-:Y:S01]  /*df30*/  FADD R13, -R13, -1.1447298526763916016 ;  /* 0xbf9286820d0d7421 */ /* 0x000fe20000000100 */
[----:B------:R-:W0:Y:S01]  /*df40*/  F2F.F64.F32 R14, R14 ;  /* 0x0000000e000e7310 */ /* 0x000e220000201800 */
[----:B------:R-:W-:Y:S01]  /*df50*/  FSETP.NEU.AND P0, PT, R6, RZ, PT ;  /* 0x000000ff0600720b */ /* 0x000fe20003f0d000 */
[----:B------:R-:W-:Y:S01]  /*df60*/  FMUL R26, R21, R26 ;  /* 0x0000001a151a7220 */ /* 0x000fe20000400000 */
[----:B------:R-:W-:Y:S01]  /*df70*/  I2FP.F32.S32 R16, R17 ;  /* 0x0000001100107245 */ /* 0x000fe20000201400 */
[----:B------:R-:W-:Y:S01]  /*df80*/  @P3 FFMA R24, R4, R5, +INF ;  /* 0x7f80000004183423 */ /* 0x000fe20000000005 */
[----:B------:R-:W-:Y:S01]  /*df90*/  FSEL R13, R13, +INF , P0 ;  /* 0x7f8000000d0d7808 */ /* 0x000fe20000000000 */
[----:B------:R-:W-:-:S02]  /*dfa0*/  FFMA R26, R21, R26, R21 ;  /* 0x0000001a151a7223 */ /* 0x000fc40000000015 */
[----:B------:R-:W-:Y:S01]  /*dfb0*/  FFMA R3, R16, 1.1920928955078125e-07, R3 ;  /* 0x3400000010037823 */ /* 0x000fe20000000003 */
[----:B------:R-:W-:Y:S01]  /*dfc0*/  FADD R24, -R24, -1.1447298526763916016 ;  /* 0xbf92868218187421 */ /* 0x000fe20000000100 */
[----:B------:R-:W-:Y:S01]  /*dfd0*/  FSETP.NEU.AND P0, PT, R4, RZ, PT ;  /* 0x000000ff0400720b */ /* 0x000fe20003f0d000 */
[----:B------:R-:W1:Y:S01]  /*dfe0*/  F2F.F64.F32 R16, R13 ;  /* 0x0000000d00107310 */ /* 0x000e620000201800 */
[----:B------:R-:W-:Y:S01]  /*dff0*/  FFMA R3, R3, 0.69314718246459960938, R26 ;  /* 0x3f31721803037823 */ /* 0x000fe2000000001a */
[----:B------:R-:W-:Y:S01]  /*e000*/  @P2 FFMA R3, R0, R5, +INF ;  /* 0x7f80000000032423 */ /* 0x000fe20000000005 */
[----:B------:R-:W-:Y:S01]  /*e010*/  FSEL R24, R24, +INF , P0 ;  /* 0x7f80000018187808 */ /* 0x000fe20000000000 */
[----:B0-----:R-:W-:Y:S01]  /*e020*/  DADD R14, R14, R10 ;  /* 0x000000000e0e7229 */ /* 0x001fe2000000000a */
[----:B------:R-:W-:Y:S01]  /*e030*/  FSETP.NEU.AND P0, PT, R0, RZ, PT ;  /* 0x000000ff0000720b */ /* 0x000fe20003f0d000 */
[----:B------:R-:W-:Y:S02]  /*e040*/  FADD R3, -R3, -1.1447298526763916016 ;  /* 0xbf92868203037421 */ /* 0x000fe40000000100 */
        /* <DEDUP_REMOVED lines=13> */
[----:B------:R-:W-:-:S07]  /*e120*/  CS2R R16, SRZ ;  /* 0x0000000000107805 */ /* 0x000fce000001ff00 */
.L_x_244:
[----:B------:R-:W0:Y:S02]  /*e130*/  LDC.64 R14, c[0x0][0x398] ;  /* 0x0000e600ff0e7b82 */ /* 0x000e240000000a00 */
[----:B0-----:R-:W-:-:S05]  /*e140*/  IMAD.WIDE.U32 R14, R4, 0xc, R14 ;  /* 0x0000000c040e7825 */ /* 0x001fca00078e000e */
[----:B------:R0:W5:Y:S01]  /*e150*/  LDG.E R7, desc[UR8][R14.64] ;  /* 0x000000080e077981 */ /* 0x000162000c1e1900 */
[----:B------:R-:W-:-:S07]  /*e160*/  IMAD.MOV.U32 R12, RZ, RZ, 0x1f ;  /* 0x0000001fff0c7424 */ /* 0x000fce00078e00ff */
.L_x_240:
[----:B------:R-:W-:Y:S01]  /*e170*/  ISETP.GT.U32.AND P0, PT, R12, 0xf, PT ;  /* 0x0000000f0c00780c */ /* 0x000fe20003f04070 */
[----:B-1----:R-:W1:Y:S01]  /*e180*/  LDCU UR5, c[0x0][0x380] ;  /* 0x00007000ff0577ac */ /* 0x002e620008000800 */
[----:B------:R-:W2:Y:S01]  /*e190*/  LDC.64 R18, c[0x0][0x388] ;  /* 0x0000e200ff127b82 */ /* 0x000ea20000000a00 */
[----:B------:R-:W-:-:S10]  /*e1a0*/  MOV R13, R12 ;  /* 0x0000000c000d7202 */ /* 0x000fd40000000f00 */
[C---:B------:R-:W-:Y:S02]  /*e1b0*/  @!P0 SHF.L.U32 R0, R12.reuse, 0x1, RZ ;  /* 0x000000010c008819 */ /* 0x040fe400000006ff */
[----:B------:R-:W-:-:S05]  /*e1c0*/  IADD3 R12, PT, PT, R12, -0x1, RZ ;  /* 0xffffffff0c0c7810 */ /* 0x000fca0007ffe0ff */
[----:B-1----:R-:W-:-:S04]  /*e1d0*/  IMAD R21, R12, UR5, RZ ;  /* 0x000000050c157c24 */ /* 0x002fc8000f8e02ff */
[----:B------:R-:W-:-:S04]  /*e1e0*/  IMAD.IADD R3, R34, 0x1, R21 ;  /* 0x0000000122037824 */ /* 0x000fc800078e0215 */
[----:B--2---:R-:W-:-:S06]  /*e1f0*/  IMAD.WIDE R18, R3, 0x4, R18 ;  /* 0x0000000403127825 */ /* 0x004fcc00078e0212 */
[----:B------:R-:W2:Y:S01]  /*e200*/  LDG.E R18, desc[UR8][R18.64] ;  /* 0x0000000812127981 */ /* 0x000ea2000c1e1900 */
[----:B------:R-:W-:Y:S01]  /*e210*/  IMAD.WIDE R20, R21, 0x4, R54 ;  /* 0x0000000415147825 */ /* 0x000fe200078e0236 */
[-C--:B-----5:R-:W-:Y:S02]  /*e220*/  MOV R8, R7.reuse ;  /* 0x0000000700087202 */ /* 0x0a0fe40000000f00 */
[----:B------:R-:W-:Y:S02]  /*e230*/  MOV R9, R7 ;  /* 0x0000000700097202 */ /* 0x000fe40000000f00 */
[----:B------:R1:W5:Y:S01]  /*e240*/  LDG.E R3, desc[UR8][R20.64] ;  /* 0x0000000814037981 */ /* 0x000362000c1e1900 */
[----:B------:R-:W-:-:S05]  /*e250*/  @!P0 LEA R5, R0, UR10, 0x2 ;  /* 0x0000000a00058c11 */ /* 0x000fca000f8e10ff */
        /* <DEDUP_REMOVED lines=11> */
[----:B-----5:R-:W-:-:S05]  /*e310*/  IMAD.MOV.U32 R3, RZ, RZ, 0x3e7 ;  /* 0x000003e7ff037424 */ /* 0x020fca00078e00ff */
[----:B------:R-:W-:-:S04]  /*e320*/  VIADDMNMX.U32 R0, R18, R3, 0x2, PT ;  /* 0x0000000212007446 */ /* 0x000fc80003800003 */
[----:B------:R-:W-:-:S04]  /*e330*/  SHF.L.U32 R0, R0, 0x2, RZ ;  /* 0x0000000200007819 */ /* 0x000fc800000006ff */
[----:B------:R-:W1:Y:S02]  /*e340*/  LDC R18, c[0x2][R0+0x534] ;  /* 0x00814d0000127b82 */ /* 0x000e640000000800 */
[----:B-1----:R-:W-:-:S04]  /*e350*/  SHF.R.S32.HI R19, RZ, 0x1f, R18 ;  /* 0x0000001fff137819 */ /* 0x002fc80000011412 */
.L_x_655:
[----:B------:R-:W-:Y:S05]  /*e360*/  BRX R18 -0xe370                                                          (*"BRANCH_TARGETS .L_x_656,.L_x_657,.L_x_208"*) ;  /* 0xffffff1c12247949 */ /* 0x000fea000383ffff */
.L_x_657:
[----:B------:R-:W1:Y:S01]  /*e370*/  MUFU.RCP64H R9, 2 ;  /* 0x4000000000097908 */ /* 0x000e620000001800 */
[----:B------:R-:W-:Y:S01]  /*e380*/  HFMA2 R18, -RZ, RZ, 0, 0 ;  /* 0x00000000ff127431 */ /* 0x000fe200000001ff */
[----:B------:R-:W-:Y:S01]  /*e390*/  MOV R19, 0x40000000 ;  /* 0x4000000000137802 */ /* 0x000fe20000000f00 */
[----:B------:R-:W-:Y:S02]  /*e3a0*/  IMAD.MOV.U32 R8, RZ, RZ, RZ ;  /* 0x000000ffff087224 */ /* 0x000fe400078e00ff */
[----:B------:R-:W-:Y:S01]  /*e3b0*/  HFMA2 R23, -RZ, RZ, 1.703125, -6292 ;  /* 0x3ed0ee25ff177431 */ /* 0x000fe200000001ff */
[----:B------:R-:W-:Y:S01]  /*e3c0*/  MOV R22, 0x8b7a8b04 ;  /* 0x8b7a8b0400167802 */ /* 0x000fe20000000f00 */
[----:B------:R-:W-:Y:S01]  /*e3d0*/  UMOV UR14, 0x3ae80f1e ;  /* 0x3ae80f1e000e7882 */ /* 0x000fe20000000000 */
[----:B------:R-:W-:Y:S01]  /*e3e0*/  UMOV UR15, 0x3eb1380b ;  /* 0x3eb1380b000f7882 */ /* 0x000fe20000000000 */
[----:B------:R-:W-:Y:S01]  /*e3f0*/  MOV R28, 0xfefa39ef ;  /* 0xfefa39ef001c7802 */ /* 0x000fe20000000f00 */
[----:B------:R-:W-:Y:S01]  /*e400*/  IMAD.MOV.U32 R29, RZ, RZ, 0x3fe62e42 ;  /* 0x3fe62e42ff1d7424 */ /* 0x000fe200078e00ff */
[----:B------:R-:W-:Y:S01]  /*e410*/  UMOV UR16, 0x0 ;  /* 0x0000000000107882 */ /* 0x000fe20000000000 */
[----:B------:R-:W-:Y:S01]  /*e420*/  UMOV UR17, 0x3ff00000 ;  /* 0x3ff0000000117882 */ /* 0x000fe20000000000 */
[----:B-1----:R-:W-:-:S08]  /*e430*/  DFMA R18, R8, -R18, 1 ;  /* 0x3ff000000812742b */ /* 0x002fd00000000812 */
[----:B------:R-:W-:-:S08]  /*e440*/  DFMA R18, R18, R18, R18 ;  /* 0x000000121212722b */ /* 0x000fd00000000012 */
[----:B------:R-:W-:-:S08]  /*e450*/  DFMA R8, R8, R18, R8 ;  /* 0x000000120808722b */ /* 0x000fd00000000008 */
[----:B------:R-:W-:-:S08]  /*e460*/  DMUL R18, RZ, R8 ;  /* 0x00000008ff127228 */ /* 0x000fd00000000000 */
[----:B------:R-:W-:-:S08]  /*e470*/  DFMA R18, RZ, R8, R18 ;  /* 0x00000008ff12722b */ /* 0x000fd00000000012 */
[----:B------:R-:W-:Y:S02]  /*e480*/  DMUL R20, R18, R18 ;  /* 0x0000001212147228 */ /* 0x000fe40000000000 */
[----:B------:R-:W-:-:S06]  /*e490*/  DADD R24, RZ, -R18 ;  /* 0x00000000ff187229 */ /* 0x000fcc0000000812 */
[----:B------:R-:W-:Y:S01]  /*e4a0*/  DFMA R22, R20, UR14, R22 ;  /* 0x0000000e14167c2b */ /* 0x000fe20008000016 */
[----:B------:R-:W-:Y:S01]  /*e4b0*/  UMOV UR14, 0x9f02676f ;  /* 0x9f02676f000e7882 */ /* 0x000fe20000000000 */
[----:B------:R-:W-:Y:S01]  /*e4c0*/  UMOV UR15, 0x3ef3b266 ;  /* 0x3ef3b266000f7882 */ /* 0x000fe20000000000 */
[----:B------:R-:W-:-:S05]  /*e4d0*/  DADD R26, R24, R24 ;  /* 0x00000000181a7229 */ /* 0x000fca0000000018 */
[----:B------:R-:W-:Y:S01]  /*e4e0*/  DFMA R22, R20, R22, UR14 ;  /* 0x0000000e14167e2b */ /* 0x000fe20008000016 */
[----:B------:R-:W-:Y:S01]  /*e4f0*/  UMOV UR14, 0xa9ab0956 ;  /* 0xa9ab0956000e7882 */ /* 0x000fe20000000000 */
[----:B------:R-:W-:Y:S01]  /*e500*/  UMOV UR15, 0x3f1745cb ;  /* 0x3f1745cb000f7882 */ /* 0x000fe20000000000 */
[----:B------:R-:W-:-:S05]  /*e510*/  DFMA R26, RZ, -R18, R26 ;  /* 0x80000012ff1a722b */ /* 0x000fca000000001a */
[----:B------:R-:W-:Y:S01]  /*e520*/  DFMA R22, R20, R22, UR14 ;  /* 0x0000000e14167e2b */ /* 0x000fe20008000016 */
[----:B------:R-:W-:Y:S01]  /*e530*/  UMOV UR14, 0x2d1b5154 ;  /* 0x2d1b5154000e7882 */ /* 0x000fe20000000000 */
[----:B------:R-:W-:Y:S01]  /*e540*/  UMOV UR15, 0x3f3c71c7 ;  /* 0x3f3c71c7000f7882 */ /* 0x000fe20000000000 */
[----:B------:R-:W-:Y:S01]  /*e550*/  DMUL R26, R8, R26 ;  /* 0x0000001a081a7228 */ /* 0x000fe20000000000 */
[----:B------:R-:W-:Y:S01]  /*e560*/  HFMA2 R9, -RZ, RZ, 1.119140625, -1.154296875 ;  /* 0x3c7abc9eff097431 */ /* 0x000fe200000001ff */
[----:B------:R-:W-:-:S03]  /*e570*/  MOV R8, 0x3b39803f ;  /* 0x3b39803f00087802 */ /* 0x000fc60000000f00 */
        /* <DEDUP_REMOVED lines=8> */
[----:B------:R-:W-:Y:S01]  /*e600*/  UMOV UR15, 0x3fb55555 ;  /* 0x3fb55555000f7882 */ /* 0x000fe20000000000 */
[----:B------:R-:W-:-:S05]  /*e610*/  DFMA R22, R28, UR16, R18 ;  /* 0x000000101c167c2b */ /* 0x000fca0008000012 */
[----:B------:R-:W-:-:S03]  /*e620*/  DFMA R24, R20, R24, UR14 ;  /* 0x0000000e14187e2b */ /* 0x000fc60008000018 */
[----:B------:R-:W-:-:S05]  /*e630*/  DFMA R28, -R28, 1, R22 ;  /* 0x3ff000001c1c782b */ /* 0x000fca0000000116 */
[----:B------:R-:W-:-:S03]  /*e640*/  DMUL R24, R20, R24 ;  /* 0x0000001814187228 */ /* 0x000fc60000000000 */
[----:B------:R-:W-:-:S05]  /*e650*/  DADD R28, -R18, R28 ;  /* 0x00000000121c7229 */ /* 0x000fca000000011c */
[----:B------:R-:W-:-:S08]  /*e660*/  DFMA R24, R18, R24, R26 ;  /* 0x000000181218722b */ /* 0x000fd0000000001a */
[----:B------:R-:W-:-:S08]  /*e670*/  DADD R24, R24, -R28 ;  /* 0x0000000018187229 */ /* 0x000fd0000000081c */
[----:B------:R-:W-:-:S08]  /*e680*/  DFMA R8, R8, UR16, R24 ;  /* 0x0000001008087c2b */ /* 0x000fd00008000018 */
[----:B------:R-:W-:-:S06]  /*e690*/  DADD R8, R22, R8 ;  /* 0x0000000016087229 */ /* 0x000fcc0000000008 */
[----:B------:R1:W2:Y:S01]  /*e6a0*/  F2F.F32.F64 R0, R8 ;  /* 0x0000000800007310 */ /* 0x0002a20000301000 */
[----:B------:R-:W-:Y:S05]  /*e6b0*/  BRA `(.L_x_199) ;  /* 0x0000004c00407947 */ /* 0x000fea0003800000 */
.L_x_656:
[----:B------:R-:W-:Y:S01]  /*e6c0*/  FMUL R0, R8, R8 ;  /* 0x0000000808007220 */ /* 0x000fe20000400000 */
[----:B------:R-:W-:Y:S06]  /*e6d0*/  BRA `(.L_x_199) ;  /* 0x0000004c00387947 */ /* 0x000fec0003800000 */
.L_x_198:
[----:B-----5:R-:W-:-:S04]  /*e6e0*/  MOV R3, 0x3e5 ;  /* 0x000003e500037802 */ /* 0x020fc80000000f00 */
[----:B------:R-:W-:-:S05]  /*e6f0*/  VIADDMNMX.U32 R0, R18, R3, 0x3, PT ;  /* 0x0000000312007446 */ /* 0x000fca0003800003 */
[----:B------:R-:W-:-:S04]  /*e700*/  IMAD.SHL.U32 R0, R0, 0x4, RZ ;  /* 0x0000000400007824 */ /* 0x000fc800078e00ff */
[----:B------:R-:W1:Y:S02]  /*e710*/  LDC R18, c[0x2][R0+0x540] ;  /* 0x0081500000127b82 */ /* 0x000e640000000800 */
[----:B-1----:R-:W-:-:S04]  /*e720*/  SHF.R.S32.HI R19, RZ, 0x1f, R18 ;  /* 0x0000001fff137819 */ /* 0x002fc80000011412 */
.L_x_659:
[----:B------:R-:W-:Y:S05]  /*e730*/  BRX R18 -0xe740                                                          (*"BRANCH_TARGETS .L_x_660,.L_x_661,.L_x_662,.L_x_208"*) ;  /* 0xffffff1812307949 */ /* 0x000fea000383ffff */
.L_x_662:
[----:B------:R-:W-:Y:S01]  /*e740*/  HFMA2 R0, -RZ, RZ, 1.892578125, -9.930133819580078125e-05 ;  /* 0x3f928682ff007431 */ /* 0x000fe200000001ff */
[----:B------:R-:W-:Y:S06]  /*e750*/  BRA `(.L_x_199) ;  /* 0x0000004c00187947 */ /* 0x000fec0003800000 */
.L_x_661:
[----:B------:R-:W-:Y:S01]  /*e760*/  MOV R0, 0x203d26d1 ;  /* 0x203d26d100007802 */ /* 0x000fe20000000f00 */
[----:B------:R-:W-:Y:S06]  /*e770*/  BRA `(.L_x_199) ;  /* 0x0000004c00107947 */ /* 0x000fec0003800000 */
.L_x_660:
[----:B------:R-:W-:Y:S01]  /*e780*/  FMUL R0, R8, 0.5 ;  /* 0x3f00000008007820 */ /* 0x000fe20000400000 */
[----:B------:R-:W-:Y:S06]  /*e790*/  BRA `(.L_x_199) ;  /* 0x0000004c00087947 */ /* 0x000fec0003800000 */
.L_x_197:
[----:B------:R-:W-:-:S13]  /*e7a0*/  ISETP.GT.AND P0, PT, R18, -0x3e1, PT ;  /* 0xfffffc1f1200780c */ /* 0x000fda0003f04270 */
[----:B------:R-:W-:Y:S05]  /*e7b0*/  @P0 BRA `(.L_x_200) ;  /* 0x0000000000280947 */ /* 0x000fea0003800000 */
[----:B-----5:R-:W-:-:S05]  /*e7c0*/  HFMA2 R3, -RZ, RZ, 0, 5.924701690673828125e-05 ;  /* 0x000003e2ff037431 */ /* 0x020fca00000001ff */
[----:B------:R-:W-:-:S05]  /*e7d0*/  VIADDMNMX.U32 R0, R18, R3, 0x2, PT ;  /* 0x0000000212007446 */ /* 0x000fca0003800003 */
[----:B------:R-:W-:-:S04]  /*e7e0*/  IMAD.SHL.U32 R0, R0, 0x4, RZ ;  /* 0x0000000400007824 */ /* 0x000fc800078e00ff */
[----:B------:R-:W1:Y:S02]  /*e7f0*/  LDC R8, c[0x2][R0+0x550] ;  /* 0x0081540000087b82 */ /* 0x000e640000000800 */
[----:B-1----:R-:W-:-:S04]  /*e800*/  SHF.R.S32.HI R9, RZ, 0x1f, R8 ;  /* 0x0000001fff097819 */ /* 0x002fc80000011408 */
.L_x_664:
[----:B------:R-:W-:Y:S05]  /*e810*/  BRX R8 -0xe820                                                           (*"BRANCH_TARGETS .L_x_665,.L_x_666,.L_x_208"*) ;  /* 0xffffff1408f87949 */ /* 0x000fea000383ffff */
.L_x_666:
[----:B------:R-:W-:Y:S01]  /*e820*/  MOV R0, 0xc1bb710f ;  /* 0xc1bb710f00007802 */ /* 0x000fe20000000f00 */
[----:B------:R-:W-:Y:S06]  /*e830*/  BRA `(.L_x_199) ;  /* 0x0000004800e07947 */ /* 0x000fec0003800000 */
.L_x_665:
[----:B------:R-:W-:Y:S01]  /*e840*/  MOV R0, 0x419c2618 ;  /* 0x419c261800007802 */ /* 0x000fe20000000f00 */
[----:B------:R-:W-:Y:S06]  /*e850*/  BRA `(.L_x_199) ;  /* 0x0000004800d87947 */ /* 0x000fec0003800000 */
.L_x_200:
[----:B-----5:R-:W-:-:S05]  /*e860*/  HFMA2 R3, -RZ, RZ, 0, 5.91278076171875e-05 ;  /* 0x000003e0ff037431 */ /* 0x020fca00000001ff */
[----:B------:R-:W-:-:S05]  /*e870*/  VIADDMNMX.U32 R0, R18, R3, 0x3, PT ;  /* 0x0000000312007446 */ /* 0x000fca0003800003 */
[----:B------:R-:W-:-:S04]  /*e880*/  IMAD.SHL.U32 R0, R0, 0x4, RZ ;  /* 0x0000000400007824 */ /* 0x000fc800078e00ff */
[----:B------:R-:W1:Y:S02]  /*e890*/  LDC R8, c[0x2][R0+0x55c] ;  /* 0x0081570000087b82 */ /* 0x000e640000000800 */
[----:B-1----:R-:W-:-:S04]  /*e8a0*/  SHF.R.S32.HI R9, RZ, 0x1f, R8 ;  /* 0x0000001fff097819 */ /* 0x002fc80000011408 */
.L_x_668:
[----:B------:R-:W-:Y:S05]  /*e8b0*/  BRX R8 -0xe8c0                                                           (*"BRANCH_TARGETS .L_x_669,.L_x_670,.L_x_671,.L_x_208"*) ;  /* 0xffffff1408d07949 */ /* 0x000fea000383ffff */
.L_x_671:
[----:B------:R-:W-:Y:S01]  /*e8c0*/  MOV R0, 0xc22d1c6b ;  /* 0xc22d1c6b00007802 */ /* 0x000fe20000000f00 */
[----:B------:R-:W-:Y:S06]  /*e8d0*/  BRA `(.L_x_199) ;  /* 0x0000004800b87947 */ /* 0x000fec0003800000 */
.L_x_669:
[----:B------:R-:W-:Y:S01]  /*e8e0*/  MOV R0, 0xc29c7832 ;  /* 0xc29c783200007802 */ /* 0x000fe20000000f00 */
[----:B------:R-:W-:Y:S06]  /*e8f0*/  BRA `(.L_x_199) ;  /* 0x0000004800b07947 */ /* 0x000fec0003800000 */
.L_x_670:
[----:B------:R-:W-:Y:S01]  /*e900*/  MOV R0, 0xc15964a5 ;  /* 0xc15964a500007802 */ /* 0x000fe20000000f00 */
[----:B------:R-:W-:Y:S06]  /*e910*/  BRA `(.L_x_199) ;  /* 0x0000004800a87947 */ /* 0x000fec0003800000 */
.L_x_196:
        /* <DEDUP_REMOVED lines=9> */
.L_x_673:
[----:B------:R-:W-:Y:S05]  /*e9b0*/  BRX R8 -0xe9c0                                                           (*"BRANCH_TARGETS .L_x_674,.L_x_675,.L_x_208"*) ;  /* 0xffffff1408907949 */ /* 0x000fea000383ffff */
.L_x_675:
[----:B------:R-:W-:Y:S01]  /*e9c0*/  HFMA2 R0, -RZ, RZ, -3.26953125, 119.4375 ;  /* 0xc28a5777ff007431 */ /* 0x000fe200000001ff */
[----:B------:R-:W-:Y:S06]  /*e9d0*/  BRA `(.L_x_199) ;  /* 0x0000004800787947 */ /* 0x000fec0003800000 */
.L_x_674:
[----:B------:R-:W-:Y:S01]  /*e9e0*/  MOV R0, 0xc2769f23 ;  /* 0xc2769f2300007802 */ /* 0x000fe20000000f00 */
[----:B------:R-:W-:Y:S06]  /*e9f0*/  BRA `(.L_x_199) ;  /* 0x0000004800707947 */ /* 0x000fec0003800000 */
.L_x_202:
[----:B-----5:R-:W-:-:S05]  /*ea00*/  IMAD.MOV.U32 R3, RZ, RZ, 0x3db ;  /* 0x000003dbff037424 */ /* 0x020fca00078e00ff */
[----:B------:R-:W-:-:S04]  /*ea10*/  VIADDMNMX.U32 R0, R18, R3, 0x3, PT ;  /* 0x0000000312007446 */ /* 0x000fc80003800003 */
[----:B------:R-:W-:-:S04]  /*ea20*/  SHF.L.U32 R0, R0, 0x2, RZ ;  /* 0x0000000200007819 */ /* 0x000fc800000006ff */
[----:B------:R-:W1:Y:S02]  /*ea30*/  LDC R18, c[0x2][R0+0x578] ;  /* 0x00815e0000127b82 */ /* 0x000e640000000800 */
[----:B-1----:R-:W-:-:S04]  /*ea40*/  SHF.R.S32.HI R19, RZ, 0x1f, R18 ;  /* 0x0000001fff137819 */ /* 0x002fc80000011412 */
.L_x_677:
[----:B------:R-:W-:Y:S05]  /*ea50*/  BRX R18 -0xea60                                                          (*"BRANCH_TARGETS .L_x_678,.L_x_679,.L_x_680,.L_x_208"*) ;  /* 0xffffff1412687949 */ /* 0x000fea000383ffff */
.L_x_680:
[----:B------:R-:W-:-:S13]  /*ea60*/  FSETP.GE.AND P0, PT, |R8|, 1.5, PT ;  /* 0x3fc000000800780b */ /* 0x000fda0003f06200 */
[----:B------:R-:W-:Y:S05]  /*ea70*/  @!P0 BRA `(.L_x_203) ;  /* 0x0000000400f08947 */ /* 0x000fea0003800000 */
[C---:B------:R-:W-:Y:S01]  /*ea80*/  FSETP.GT.AND P0, PT, |R8|.reuse, 41.09999847412109375, PT ;  /* 0x422466660800780b */ /* 0x040fe20003f04200 */
[----:B------:R-:W-:Y:S01]  /*ea90*/  IMAD.MOV.U32 R20, RZ, RZ, 0x3a2c32e4 ;  /* 0x3a2c32e4ff147424 */ /* 0x000fe200078e00ff */
[C---:B------:R-:W-:Y:S02]  /*eaa0*/  FSETP.GEU.AND P1, PT, R8.reuse, RZ, PT ;  /* 0x000000ff0800720b */ /* 0x040fe40003f2e000 */
[----:B------:R-:W-:-:S04]  /*eab0*/  FSEL R5, R8, 41.09999847412109375, !P0 ;  /* 0x4224666608057808 */ /* 0x000fc80004000000 */
[C---:B------:R-:W-:Y:S01]  /*eac0*/  FSETP.GEU.AND P0, PT, |R5|.reuse, 1.175494350822287508e-38, PT ;  /* 0x008000000500780b */ /* 0x040fe20003f0e200 */
[----:B------:R-:W-:-:S05]  /*ead0*/  FMUL R0, |R5|, 16777216 ;  /* 0x4b80000005007820 */ /* 0x000fca0000400200 */
[----:B------:R-:W-:-:S04]  /*eae0*/  FSEL R0, R0, |R5|, !P0 ;  /* 0x4000000500007208 */ /* 0x000fc80004000000 */
[----:B------:R-:W-:-:S04]  /*eaf0*/  IADD3 R3, PT, PT, R0, -0x3f3504f3, RZ ;  /* 0xc0cafb0d00037810 */ /* 0x000fc80007ffe0ff */
[----:B------:R-:W-:-:S04]  /*eb00*/  LOP3.LUT R3, R3, 0xff800000, RZ, 0xc0, !PT ;  /* 0xff80000003037812 */ /* 0x000fc800078ec0ff */
[-C--:B------:R-:W-:Y:S02]  /*eb10*/  IADD3 R0, PT, PT, R0, -R3.reuse, RZ ;  /* 0x8000000300007210 */ /* 0x080fe40007ffe0ff */
        /* <DEDUP_REMOVED lines=23> */
[----:B------:R-:W-:-:S03]  /*ec90*/  FMUL R6, |R5|, 1.4426950216293334961 ;  /* 0x3fb8aa3b05067820 */ /* 0x000fc60000400200 */
[----:B------:R-:W-:Y:S01]  /*eca0*/  FFMA R18, R19, R18, R3 ;  /* 0x0000001213127223 */ /* 0x000fe20000000003 */
[----:B------:R-:W-:-:S03]  /*ecb0*/  FADD R3, |R5|, -0.5 ;  /* 0xbf00000005037421 */ /* 0x000fc60000000200 */
[----:B------:R-:W-:-:S04]  /*ecc0*/  FADD R0, R23, R18 ;  /* 0x0000001217007221 */ /* 0x000fc80000000000 */
[----:B------:R-:W-:Y:S01]  /*ecd0*/  FMUL R9, R0, R3 ;  /* 0x0000000300097220 */ /* 0x000fe20000400000 */
[----:B------:R-:W-:-:S03]  /*ece0*/  FADD R23, -R23, R0 ;  /* 0x0000000017177221 */ /* 0x000fc60000000100 */
[--C-:B------:R-:W-:Y:S01]  /*ecf0*/  FADD R21, R9, -R6.reuse ;  /* 0x8000000609157221 */ /* 0x100fe20000000000 */
[----:B------:R-:W-:Y:S01]  /*ed00*/  FADD R23, R18, -R23 ;  /* 0x8000001712177221 */ /* 0x000fe20000000000 */
[-C--:B------:R-:W-:Y:S01]  /*ed10*/  FFMA R0, R0, R3.reuse, -R9 ;  /* 0x0000000300007223 */ /* 0x080fe20000000809 */
[----:B------:R-:W-:Y:S01]  /*ed20*/  FFMA R18, |R5|, 1.4426950216293334961, -R6 ;  /* 0x3fb8aa3b05127823 */ /* 0x000fe20000000a06 */
[----:B------:R-:W-:Y:S01]  /*ed30*/  FADD R20, R6, R21 ;  /* 0x0000001506147221 */ /* 0x000fe20000000000 */
[----:B------:R-:W-:Y:S01]  /*ed40*/  @!P1 FADD R22, -R21, 48 ;  /* 0x4240000015169421 */ /* 0x000fe20000000100 */
[----:B------:R-:W-:Y:S01]  /*ed50*/  FFMA R0, R23, R3, R0 ;  /* 0x0000000317007223 */ /* 0x000fe20000000000 */
[----:B------:R-:W-:Y:S01]  /*ed60*/  FFMA R3, |R5|, 1.925963033500011079e-08, R18 ;  /* 0x32a5706005037823 */ /* 0x000fe20000000212 */
[--C-:B------:R-:W-:Y:S01]  /*ed70*/  FADD R19, R21, -R20.reuse ;  /* 0x8000001415137221 */ /* 0x100fe20000000000 */
[----:B------:R-:W-:Y:S01]  /*ed80*/  FADD R9, R9, -R20 ;  /* 0x8000001409097221 */ /* 0x000fe20000000000 */
[----:B------:R-:W-:Y:S01]  /*ed90*/  @!P1 FSEL R21, R22, -R21, P0 ;  /* 0x8000001516159208 */ /* 0x000fe20000000000 */
[----:B------:R-:W-:Y:S01]  /*eda0*/  FADD R3, R0, -R3 ;  /* 0x8000000300037221 */ /* 0x000fe20000000000 */
[----:B------:R-:W-:-:S02]  /*edb0*/  FADD R6, -R6, -R19 ;  /* 0x8000001306067221 */ /* 0x000fc40000000100 */
[----:B------:R-:W1:Y:S02]  /*edc0*/  FRND R22, R21 ;  /* 0x0000001500167307 */ /* 0x000e640000201000 */
[----:B------:R-:W-:Y:S01]  /*edd0*/  FADD R6, R9, R6 ;  /* 0x0000000609067221 */ /* 0x000fe20000000000 */
[----:B------:R-:W-:-:S03]  /*ede0*/  HFMA2 R9, -RZ, RZ, 0.64013671875, -15.109375 ;  /* 0x391fcb8eff097431 */ /* 0x000fc600000001ff */
[----:B------:R-:W-:Y:S02]  /*edf0*/  FADD R3, R6, R3 ;  /* 0x0000000306037221 */ /* 0x000fe40000000000 */
[----:B------:R-:W2:Y:S02]  /*ee00*/  MUFU.RCP R6, |R5| ;  /* 0x4000000500067308 */ /* 0x000ea40000001000 */
[----:B------:R-:W-:Y:S01]  /*ee10*/  @!P1 FADD R3, -R3, -RZ ;  /* 0x800000ff03039221 */ /* 0x000fe20000000100 */
[C---:B-1----:R-:W-:Y:S01]  /*ee20*/  FADD R0, -R22.reuse, R21 ;  /* 0x0000001516007221 */ /* 0x042fe20000000100 */
[----:B------:R-:W-:-:S04]  /*ee30*/  FSETP.GT.AND P0, PT, R22, RZ, PT ;  /* 0x000000ff1600720b */ /* 0x000fc80003f04000 */
[----:B------:R-:W1:Y:S01]  /*ee40*/  F2I.NTZ R21, R21 ;  /* 0x0000001500157305 */ /* 0x000e620000203100 */
[----:B------:R-:W-:Y:S01]  /*ee50*/  FADD R0, R0, R3 ;  /* 0x0000000300007221 */ /* 0x000fe20000000000 */
[----:B------:R-:W-:-:S03]  /*ee60*/  SEL R18, RZ, 0x83000000, P0 ;  /* 0x83000000ff127807 */ /* 0x000fc60000000000 */
[----:B------:R-:W-:Y:S01]  /*ee70*/  FFMA R3, R0, R9, 0.0013391353422775864601 ;  /* 0x3aaf85ed00037423 */ /* 0x000fe20000000009 */
[----:B------:R-:W-:Y:S02]  /*ee80*/  MOV R9, 0x388f7971 ;  /* 0x388f797100097802 */ /* 0x000fe40000000f00 */
[----:B------:R-:W-:Y:S01]  /*ee90*/  IADD3 R20, PT, PT, R18, 0x7f000000, RZ ;  /* 0x7f00000012147810 */ /* 0x000fe20007ffe0ff */
[----:B------:R-:W-:Y:S02]  /*eea0*/  FFMA R3, R0, R3, 0.0096188392490148544312 ;  /* 0x3c1d985600037423 */ /* 0x000fe40000000003 */
[----:B--2---:R-:W-:Y:S02]  /*eeb0*/  FFMA R9, R6, R9, -5.0603266572579741478e-05 ;  /* 0xb8543ed806097423 */ /* 0x004fe40000000009 */
[----:B------:R-:W-:Y:S01]  /*eec0*/  FFMA R3, R0, R3, 0.055503588169813156128 ;  /* 0x3d6357bb00037423 */ /* 0x000fe20000000003 */
[----:B-1----:R-:W-:Y:S02]  /*eed0*/  IMAD R18, R21, 0x800000, -R18 ;  /* 0x0080000015127824 */ /* 0x002fe400078e0a12 */
[----:B------:R-:W-:Y:S01]  /*eee0*/  FFMA R9, R6, R9, -0.00042276637395843863487 ;  /* 0xb9dda6be06097423 */ /* 0x000fe20000000009 */
[----:B------:R-:W-:-:S03]  /*eef0*/  FFMA R3, R0, R3, 0.24022644758224487305 ;  /* 0x3e75fdec00037423 */ /* 0x000fc60000000003 */
[----:B------:R-:W-:Y:S01]  /*ef00*/  FFMA R9, R6, R9, 0.00099214143119752407074 ;  /* 0x3a820abe06097423 */ /* 0x000fe20000000009 */
[----:B------:R-:W-:-:S03]  /*ef10*/  FFMA R3, R0, R3, 0.69314718246459960938 ;  /* 0x3f31721800037423 */ /* 0x000fc60000000003 */
[----:B------:R-:W-:Y:S01]  /*ef20*/  FFMA R9, R6, R9, -0.00027855476946569979191 ;  /* 0xb9920afd06097423 */ /* 0x000fe20000000009 */
[----:B------:R-:W-:-:S03]  /*ef30*/  FFMA R3, R0, R3, 1 ;  /* 0x3f80000000037423 */ /* 0x000fc60000000003 */
[----:B------:R-:W-:Y:S01]  /*ef40*/  FFMA R9, R6, R9, -0.0026749009266495704651 ;  /* 0xbb2f4d6406097423 */ /* 0x000fe20000000009 */
[----:B------:R-:W-:-:S03]  /*ef50*/  FMUL R3, R3, R20 ;  /* 0x0000001403037220 */ /* 0x000fc60000400000 */
[----:B------:R-:W-:Y:S01]  /*ef60*/  FFMA R9, R6, R9, 0.0034718033857643604279 ;  /* 0x3b63873206097423 */ /* 0x000fe20000000009 */
[----:B------:R-:W-:-:S03]  /*ef70*/  FMUL R3, R3, R18 ;  /* 0x0000001203037220 */ /* 0x000fc60000400000 */
[----:B------:R-:W-:Y:S01]  /*ef80*/  FFMA R21, R6, R9, 0.083333343267440795898 ;  /* 0x3daaaaac06157423 */ /* 0x000fe20000000009 */
[----:B------:R-:W-:Y:S01]  /*ef90*/  FMUL R24, R3, 2.5066282749176025391 ;  /* 0x40206c9903187820 */ /* 0x000fe20000400000 */
[----:B------:R-:W-:Y:S06]  /*efa0*/  @P1 BRA `(.L_x_204) ;  /* 0x0000000000981947 */ /* 0x000fec0003800000 */
[C-C-:B------:R-:W-:Y:S01]  /*efb0*/  FADD R3, |R5|.reuse, |R5|.reuse ;  /* 0x4000000505037221 */ /* 0x140fe20000000200 */
[----:B------:R-:W-:Y:S01]  /*efc0*/  MOV R20, 0x3e684e12 ;  /* 0x3e684e1200147802 */ /* 0x000fe20000000f00 */
[----:B------:R-:W-:Y:S01]  /*efd0*/  FMUL R6, R6, R21 ;  /* 0x0000001506067220 */ /* 0x000fe20000400000 */
[----:B------:R-:W-:Y:S01]  /*efe0*/  MOV R22, 0x3f17acc9 ;  /* 0x3f17acc900167802 */ /* 0x000fe20000000f00 */
[----:B------:R-:W1:Y:S02]  /*eff0*/  FRND R0, R3 ;  /* 0x0000000300007307 */ /* 0x000e640000201000 */
[----:B------:R-:W-:-:S06]  /*f000*/  FFMA R6, R5, R6, R5 ;  /* 0x0000000605067223 */ /* 0x000fcc0000000005 */
[----:B------:R-:W2:Y:S01]  /*f010*/  F2I.NTZ R9, R3 ;  /* 0x0000000300097305 */ /* 0x000ea20000203100 */
[----:B-1----:R-:W-:-:S04]  /*f020*/  FFMA R0, R0, -0.5, |R5| ;  /* 0xbf00000000007823 */ /* 0x002fc80000000405 */
[----:B------:R-:W-:Y:S01]  /*f030*/  FMUL R19, R0, R0 ;  /* 0x0000000000137220 */ /* 0x000fe20000400000 */
[----:B--2---:R-:W-:-:S03]  /*f040*/  LOP3.LUT R18, R9, 0x1, RZ, 0xc0, !PT ;  /* 0x0000000109127812 */ /* 0x004fc600078ec0ff */
[----:B------:R-:W-:Y:S01]  /*f050*/  FFMA R20, R19, R20, -1.334560394287109375 ;  /* 0xbfaad2e013147423 */ /* 0x000fe20000000014 */
[----:B------:R-:W-:Y:S02]  /*f060*/  LOP3.LUT P1, RZ, R9, 0x2, RZ, 0xc0, !PT ;  /* 0x0000000209ff7812 */ /* 0x000fe4000782c0ff */
[----:B------:R-:W-:Y:S01]  /*f070*/  ISETP.NE.U32.AND P0, PT, R18, 0x1, PT ;  /* 0x000000011200780c */ /* 0x000fe20003f05070 */
[C---:B------:R-:W-:Y:S01]  /*f080*/  FFMA R18, R19.reuse, -R22, 2.550144195556640625 ;  /* 0x4023359013127423 */ /* 0x040fe20000000816 */
[C---:B------:R-:W-:Y:S01]  /*f090*/  FFMA R20, R19.reuse, R20, 4.0586924552917480469 ;  /* 0x4081e0cf13147423 */ /* 0x040fe20000000014 */
[----:B------:R-:W-:Y:S02]  /*f0a0*/  FFMA R22, R0, R19, RZ ;  /* 0x0000001300167223 */ /* 0x000fe400000000ff */
[C---:B------:R-:W-:Y:S01]  /*f0b0*/  FFMA R3, R19.reuse, R18, -5.1677198410034179688 ;  /* 0xc0a55df613037423 */ /* 0x040fe20000000012 */
[----:B------:R-:W-:-:S03]  /*f0c0*/  FFMA R20, R19, R20, -4.9348020553588867188 ;  /* 0xc09de9e613147423 */ /* 0x000fc60000000014 */
[----:B------:R-:W-:Y:S01]  /*f0d0*/  FFMA R3, R3, R22, RZ ;  /* 0x0000001603037223 */ /* 0x000fe200000000ff */
[----:B------:R-:W-:-:S03]  /*f0e0*/  FFMA R19, R19, R20, 1 ;  /* 0x3f80000013137423 */ /* 0x000fc60000000014 */
[----:B------:R-:W-:Y:S01]  /*f0f0*/  @P0 FFMA R19, R0, 3.1415927410125732422, R3 ;  /* 0x40490fdb00130823 */ /* 0x000fe20000000003 */
[----:B------:R-:W-:-:S03]  /*f100*/  MOV R0, 0x4b800000 ;  /* 0x4b80000000007802 */ /* 0x000fc60000000f00 */
        /* <DEDUP_REMOVED lines=16> */
.L_x_204:
[----:B------:R-:W-:-:S04]  /*f210*/  FMUL R21, R6, R21 ;  /* 0x0000001506157220 */ /* 0x000fc80000400000 */
[----:B------:R-:W-:Y:S01]  /*f220*/  FFMA R0, R24, R21, R24 ;  /* 0x0000001518007223 */ /* 0x000fe20000000018 */
[----:B------:R-:W-:Y:S06]  /*f230*/  BRA `(.L_x_199) ;  /* 0x0000004000607947 */ /* 0x000fec0003800000 */
.L_x_203:
[----:B------:R-:W1:Y:S01]  /*f240*/  FRND R3, R8 ;  /* 0x0000000800037307 */ /* 0x000e620000201000 */
[C---:B------:R-:W-:Y:S01]  /*f250*/  FSETP.NEU.AND P0, PT, R8.reuse, RZ, PT ;  /* 0x000000ff0800720b */ /* 0x040fe20003f0d000 */
[----:B------:R-:W-:Y:S01]  /*f260*/  IMAD.MOV.U32 R0, RZ, RZ, 0x3a8c9f66 ;  /* 0x3a8c9f66ff007424 */ /* 0x000fe200078e00ff */
        /* <DEDUP_REMOVED lines=25> */
.L_x_205:
[----:B------:R-:W1:Y:S01]  /*f400*/  FRND.TRUNC R3, R8 ;  /* 0x0000000800037307 */ /* 0x000e62000020d000 */
[----:B------:R-:W-:Y:S02]  /*f410*/  MOV R0, 0x7fffffff ;  /* 0x7fffffff00007802 */ /* 0x000fe40000000f00 */
[----:B-1----:R-:W-:-:S13]  /*f420*/  FSETP.NEU.AND P0, PT, R8, R3, PT ;  /* 0x000000030800720b */ /* 0x002fda0003f0d000 */
[----:B------:R-:W-:Y:S05]  /*f430*/  @!P0 BRA `(.L_x_199) ;  /* 0x0000003c00e08947 */ /* 0x000fea0003800000 */
[----:B------:R-:W-:Y:S01]  /*f440*/  FSETP.GEU.AND P0, PT, R8, -41.09999847412109375, PT ;  /* 0xc22466660800780b */ /* 0x000fe20003f0e000 */
[----:B------:R-:W-:-:S12]  /*f450*/  IMAD.MOV.U32 R0, RZ, RZ, R5 ;  /* 0x000000ffff007224 */ /* 0x000fd800078e0005 */
[----:B------:R-:W-:Y:S05]  /*f460*/  @P0 BRA `(.L_x_199) ;  /* 0x0000003c00d40947 */ /* 0x000fea0003800000 */
[----:B------:R-:W1:Y:S02]  /*f470*/  F2I.TRUNC.NTZ R0, R8 ;  /* 0x0000000800007305 */ /* 0x000e64000020f100 */
[----:B-1----:R-:W-:-:S04]  /*f480*/  LOP3.LUT R0, R0, 0x1, RZ, 0xc0, !PT ;  /* 0x0000000100007812 */ /* 0x002fc800078ec0ff */
[----:B------:R-:W-:-:S04]  /*f490*/  ISETP.NE.U32.AND P0, PT, R0, 0x1, PT ;  /* 0x000000010000780c */ /* 0x000fc80003f05070 */
[----:B------:R-:W-:Y:S01]  /*f4a0*/  FSEL R0, R5, RZ, P0 ;  /* 0x000000ff05007208 */ /* 0x000fe20000000000 */
[----:B------:R-:W-:Y:S08]  /*f4b0*/  BRA `(.L_x_199) ;  /* 0x0000003c00c07947 */ /* 0x000ff00003800000 */
.L_x_678:
[----:B------:R-:W-:Y:S01]  /*f4c0*/  HFMA2 R0, -RZ, RZ, -2.896484375, -0.002864837646484375 ;  /* 0xc1cb99deff007431 */ /* 0x000fe200000001ff */
[----:B------:R-:W-:Y:S06]  /*f4d0*/  BRA `(.L_x_199) ;  /* 0x0000003c00b87947 */ /* 0x000fec0003800000 */
.L_x_679:
[----:B------:R-:W-:Y:S01]  /*f4e0*/  MOV R0, 0xc2528c31 ;  /* 0xc2528c3100007802 */ /* 0x000fe20000000f00 */
[----:B------:R-:W-:Y:S06]  /*f4f0*/  BRA `(.L_x_199) ;  /* 0x0000003c00b07947 */ /* 0x000fec0003800000 */
.L_x_201:
[----:B------:R-:W-:-:S13]  /*f500*/  ISETP.GT.AND P0, PT, R18, 0x1, PT ;  /* 0x000000011200780c */ /* 0x000fda0003f04270 */
[----:B------:R-:W-:Y:S05]  /*f510*/  @P0 BRA `(.L_x_206) ;  /* 0x00000008004c0947 */ /* 0x000fea0003800000 */
[----:B------:R-:W-:-:S13]  /*f520*/  ISETP.NE.AND P0, PT, R18, -0x3d8, PT ;  /* 0xfffffc281200780c */ /* 0x000fda0003f05270 */
[----:B------:R-:W-:Y:S05]  /*f530*/  @!P0 BRA `(.L_x_207) ;  /* 0x0000000000188947 */ /* 0x000fea0003800000 */
[----:B------:R-:W-:-:S13]  /*f540*/  ISETP.NE.AND P0, PT, R18, RZ, PT ;  /* 0x000000ff1200720c */ /* 0x000fda0003f05270 */
[----:B------:R-:W-:Y:S05]  /*f550*/  @!P0 BRA `(.L_x_199) ;  /* 0x0000003c00988947 */ /* 0x000fea0003800000 */
[----:B------:R-:W-:Y:S02]  /*f560*/  ISETP.NE.AND P0, PT, R18, 0x1, PT ;  /* 0x000000011200780c */ /* 0x000fe40003f05270 */
[----:B-----5:R-:W-:-:S11]  /*f570*/  MOV R0, R3 ;  /* 0x0000000300007202 */ /* 0x020fd60000000f00 */
[----:B------:R-:W-:Y:S05]  /*f580*/  @!P0 BRA `(.L_x_199) ;  /* 0x0000003c008c8947 */ /* 0x000fea0003800000 */
[----:B------:R-:W-:Y:S05]  /*f590*/  BRA `(.L_x_208) ;  /* 0x0000003800007947 */ /* 0x000fea0003800000 */
.L_x_207:
[----:B-----5:R-:W-:-:S13]  /*f5a0*/  FSETP.GTU.AND P0, PT, |R8|, 8, PT ;  /* 0x410000000800780b */ /* 0x020fda0003f0c200 */
[----:B------:R-:W-:Y:S05]  /*f5b0*/  @P0 BRA `(.L_x_209) ;  /* 0x0000000000600947 */ /* 0x000fea0003800000 */
[C---:B------:R-:W-:Y:S01]  /*f5c0*/  FADD R0, |R8|.reuse, -2.4048254489898681641 ;  /* 0xc019e8a908007421 */ /* 0x040fe20000000200 */
[----:B------:R-:W-:Y:S02]  /*f5d0*/  IMAD.MOV.U32 R3, RZ, RZ, 0x26b3b8e7 ;  /* 0x26b3b8e7ff037424 */ /* 0x000fe400078e00ff */
[C---:B------:R-:W-:Y:S01]  /*f5e0*/  FADD R5, |R8|.reuse, -5.5200781822204589844 ;  /* 0xc0b0a47b08057421 */ /* 0x040fe20000000200 */
[----:B------:R-:W-:Y:S01]  /*f5f0*/  FADD R8, |R8|, -8.6537275314331054688 ;  /* 0xc10a75ab08087421 */ /* 0x000fe20000000200 */
[----:B------:R-:W-:Y:S02]  /*f600*/  FADD R0, R0, -1.0870589761680093943e-07 ;  /* 0xb3e971b300007421 */ /* 0x000fe40000000000 */
[----:B------:R-:W-:Y:S01]  /*f610*/  FADD R6, R5, 7.1934145751129108248e-08 ;  /* 0x339a7a3705067421 */ /* 0x000fe20000000000 */
[----:B------:R-:W-:Y:S01]  /*f620*/  FADD R8, R8, -3.8147791769915784243e-07 ;  /* 0xb4cccded08087421 */ /* 0x000fe20000000000 */
        /* <DEDUP_REMOVED lines=17> */
.L_x_209:
[----:B------:R-:W-:Y:S01]  /*f740*/  FSETP.NEU.AND P0, PT, |R8|, +INF , PT ;  /* 0x7f8000000800780b */ /* 0x000fe20003f0d200 */
[----:B------:R-:W-:-:S12]  /*f750*/  HFMA2 R0, -RZ, RZ, 0, 0 ;  /* 0x00000000ff007431 */ /* 0x000fd800000001ff */
[----:B------:R-:W-:Y:S05]  /*f760*/  @!P0 BRA `(.L_x_199) ;  /* 0x0000003c00148947 */ /* 0x000fea0003800000 */
[----:B------:R-:W1:Y:S01]  /*f770*/  MUFU.RCP R3, |R8| ;  /* 0x4000000800037308 */ /* 0x000e620000001000 */
[----:B------:R-:W-:Y:S01]  /*f780*/  MOV R5, 0x3f91e009 ;  /* 0x3f91e00900057802 */ /* 0x000fe20000000f00 */
[----:B------:R-:W-:Y:S01]  /*f790*/  BSSY.RECONVERGENT B0, `(.L_x_210) ;  /* 0x000004d000007945 */ /* 0x000fe20003800200 */
[----:B------:R-:W-:Y:S01]  /*f7a0*/  FSETP.GEU.AND P0, PT, |R8|, 1.175494350822287508e-38, PT ;  /* 0x008000000800780b */ /* 0x000fe20003f0e200 */
[----:B-1----:R-:W-:-:S04]  /*f7b0*/  FMUL R0, R3, R3 ;  /* 0x0000000303007220 */ /* 0x002fc80000400000 */
[----:B------:R-:W-:-:S04]  /*f7c0*/  FFMA R5, R0, R5, -0.20532675087451934814 ;  /* 0xbe52412d00057423 */ /* 0x000fc80000000005 */
[----:B------:R-:W-:-:S04]  /*f7d0*/  FFMA R5, R0, R5, 0.06509173661470413208 ;  /* 0x3d854ed100057423 */ /* 0x000fc80000000005 */
[----:B------:R-:W-:-:S04]  /*f7e0*/  FFMA R5, R0, R5, -0.12499999254941940308 ;  /* 0xbdffffff00057423 */ /* 0x000fc80000000005 */
[----:B------:R-:W-:Y:S01]  /*f7f0*/  FFMA R20, R3, R5, |R8| ;  /* 0x0000000503147223 */ /* 0x000fe20000000408 */
[----:B------:R-:W-:-:S03]  /*f800*/  FMUL R3, |R8|, 16777216 ;  /* 0x4b80000008037820 */ /* 0x000fc60000400200 */
[----:B------:R-:W-:Y:S02]  /*f810*/  FMUL R9, R20, 0.63661974668502807617 ;  /* 0x3f22f98314097820 */ /* 0x000fe40000400000 */
[----:B------:R-:W-:Y:S02]  /*f820*/  FSEL R5, R3, |R8|, !P0 ;  /* 0x4000000803057208 */ /* 0x000fe40004000000 */
[----:B------:R-:W1:Y:S01]  /*f830*/  F2I.NTZ R21, R9 ;  /* 0x0000000900157305 */ /* 0x000e620000203100 */
[----:B------:R-:W-:-:S05]  /*f840*/  MOV R3, 0x4056fe93 ;  /* 0x4056fe9300037802 */ /* 0x000fca0000000f00 */
[C---:B------:R-:W-:Y:S02]  /*f850*/  FFMA R3, R0.reuse, R3, -0.51452267169952392578 ;  /* 0xbf03b7c200037423 */ /* 0x040fe40000000003 */
[----:B------:R-:W2:Y:S02]  /*f860*/  MUFU.RSQ R6, R5 ;  /* 0x0000000500067308 */ /* 0x000ea40000001400 */
[----:B------:R-:W-:-:S04]  /*f870*/  FFMA R3, R0, R3, 0.10337056964635848999 ;  /* 0x3dd3b3f300037423 */ /* 0x000fc80000000003 */
[----:B------:R-:W-:Y:S01]  /*f880*/  FFMA R3, R0, R3, -0.062499724328517913818 ;  /* 0xbd7fffb600037423 */ /* 0x000fe20000000003 */
[----:B-1----:R-:W-:-:S03]  /*f890*/  I2FP.F32.S32 R19, R21 ;  /* 0x0000001500137245 */ /* 0x002fc60000201400 */
[----:B------:R-:W-:Y:S02]  /*f8a0*/  FFMA R3, R0, R3, 1 ;  /* 0x3f80000000037423 */ /* 0x000fe40000000003 */
[----:B------:R-:W-:-:S04]  /*f8b0*/  FFMA R8, R19, -1.5707962512969970703, R20 ;  /* 0xbfc90fda13087823 */ /* 0x000fc80000000014 */
[C---:B------:R-:W-:Y:S01]  /*f8c0*/  FFMA R8, R19.reuse, -7.5497894158615963534e-08, R8 ;  /* 0xb3a2216813087823 */ /* 0x040fe20000000008 */
[----:B--2---:R-:W-:Y:S01]  /*f8d0*/  @!P0 FMUL R6, R6, 4096 ;  /* 0x4580000006068820 */ /* 0x004fe20000400000 */
[----:B------:R-:W-:Y:S02]  /*f8e0*/  FSETP.GE.AND P0, PT, |R20|, 105615, PT ;  /* 0x47ce47801400780b */ /* 0x000fe40003f06200 */
[----:B------:R-:W-:Y:S01]  /*f8f0*/  FFMA R8, R19, -5.3903029534742383927e-15, R8 ;  /* 0xa7c234c513087823 */ /* 0x000fe20000000008 */
[----:B------:R-:W-:-:S04]  /*f900*/  FMUL R6, R6, 0.79788458347320556641 ;  /* 0x3f4c422a06067820 */ /* 0x000fc80000400000 */
[----:B------:R-:W-:-:S06]  /*f910*/  FMUL R9, R3, R6 ;  /* 0x0000000603097220 */ /* 0x000fcc0000400000 */
[----:B------:R-:W-:Y:S05]  /*f920*/  @!P0 BRA `(.L_x_211) ;  /* 0x0000000000cc8947 */ /* 0x000fea0003800000 */
[----:B------:R-:W-:-:S13]  /*f930*/  FSETP.NEU.AND P0, PT, |R20|, +INF , PT ;  /* 0x7f8000001400780b */ /* 0x000fda0003f0d200 */
[----:B------:R-:W-:Y:S01]  /*f940*/  @!P0 FMUL R8, RZ, R20 ;  /* 0x00000014ff088220 */ /* 0x000fe20000400000 */
[----:B------:R-:W-:Y:S01]  /*f950*/  @!P0 IMAD.MOV.U32 R21, RZ, RZ, RZ ;  /* 0x000000ffff158224 */ /* 0x000fe200078e00ff */
[----:B------:R-:W-:Y:S06]  /*f960*/  @!P0 BRA `(.L_x_211) ;  /* 0x0000000000bc8947 */ /* 0x000fec0003800000 */
[----:B------:R-:W-:Y:S01]  /*f970*/  SHF.L.U32 R0, R20, 0x8, RZ ;  /* 0x0000000814007819 */ /* 0x000fe200000006ff */
[----:B------:R-:W-:Y:S01]  /*f980*/  HFMA2 R3, -RZ, RZ, 0, 0 ;  /* 0x00000000ff037431 */ /* 0x000fe200000001ff */
[----:B------:R-:W-:Y:S01]  /*f990*/  MOV R8, RZ ;  /* 0x000000ff00087202 */ /* 0x000fe20000000f00 */
[----:B------:R-:W-:Y:S01]  /*f9a0*/  UMOV UR5, URZ ;  /* 0x000000ff00057c82 */ /* 0x000fe20008000000 */
[----:B------:R-:W-:-:S07]  /*f9b0*/  LOP3.LUT R21, R0, 0x80000000, RZ, 0xfc, !PT ;  /* 0x8000000000157812 */ /* 0x000fce00078efcff */
.L_x_212:
[----:B-1----:R-:W1:Y:S02]  /*f9c0*/  LDC.64 R18, c[0x4][RZ] ;  /* 0x01000000ff127b82 */ /* 0x002e640000000a00 */
[----:B-1----:R-:W-:-:S06]  /*f9d0*/  IMAD.WIDE.U32 R18, R3, 0x4, R18 ;  /* 0x0000000403127825 */ /* 0x002fcc00078e0012 */
[----:B------:R-:W2:Y:S01]  /*f9e0*/  LDG.E.CONSTANT R18, desc[UR8][R18.64] ;  /* 0x0000000812127981 */ /* 0x000ea2000c1e9900 */
        /* <DEDUP_REMOVED lines=8> */
[----:B-1----:R-:W-:Y:S01]  /*fa70*/  SHF.R.U32.HI R5, RZ, 0x17, R20 ;  /* 0x00000017ff057819 */ /* 0x002fe20000011614 */
        /* <DEDUP_REMOVED lines=21> */
[C---:B------:R-:W-:Y:S02]  /*fbd0*/  LEA.HI R21, R5.reuse, R0, RZ, 0x1 ;  /* 0x0000000005157211 */ /* 0x040fe400078f08ff */
[----:B------:R-:W-:Y:S02]  /*fbe0*/  LOP3.LUT R20, R5, R20, RZ, 0x3c, !PT ;  /* 0x0000001405147212 */ /* 0x000fe400078e3cff */
[----:B------:R-:W2:Y:S01]  /*fbf0*/  I2F.F64.S64 R18, R18 ;  /* 0x0000001200127312 */ /* 0x000ea20000301c00 */
[----:B------:R-:W-:Y:S01]  /*fc00*/  IMAD.MOV R0, RZ, RZ, -R21 ;  /* 0x000000ffff007224 */ /* 0x000fe200078e0a15 */
[----:B------:R-:W-:-:S04]  /*fc10*/  ISETP.GE.AND P1, PT, R20, RZ, PT ;  /* 0x000000ff1400720c */ /* 0x000fc80003f26270 */
[----:B------:R-:W-:Y:S01]  /*fc20*/  @!P0 MOV R21, R0 ;  /* 0x0000000000158202 */ /* 0x000fe20000000f00 */
[----:B--2---:R-:W-:-:S10]  /*fc30*/  DMUL R22, R18, UR14 ;  /* 0x0000000e12167c28 */ /* 0x004fd40008000000 */
[----:B------:R-:W1:Y:S02]  /*fc40*/  F2F.F32.F64 R22, R22 ;  /* 0x0000001600167310 */ /* 0x000e640000301000 */
[----:B-1----:R-:W-:-:S07]  /*fc50*/  FSEL R8, -R22, R22, !P1 ;  /* 0x0000001616087208 */ /* 0x002fce0004800100 */
.L_x_211:
[----:B------:R-:W-:Y:S05]  /*fc60*/  BSYNC.RECONVERGENT B0 ;  /* 0x0000000000007941 */ /* 0x000fea0003800200 */
.L_x_210:
[----:B------:R-:W-:Y:S01]  /*fc70*/  HFMA2 R0, -RZ, RZ, 1.9462890625, 0.0004794597625732421875 ;  /* 0x3fc90fdbff007431 */ /* 0x000fe200000001ff */
[----:B------:R-:W-:Y:S01]  /*fc80*/  LOP3.LUT R21, R21, 0x3, RZ, 0xc0, !PT ;  /* 0x0000000315157812 */ /* 0x000fe200078ec0ff */
[----:B------:R-:W-:Y:S01]  /*fc90*/  HFMA2 R19, -RZ, RZ, 1.541015625, -0.052001953125 ;  /* 0x3e2aaaa8ff137431 */ /* 0x000fe200000001ff */
[----:B------:R-:W-:Y:S01]  /*fca0*/  MOV R6, 0x37cbac00 ;  /* 0x37cbac0000067802 */ /* 0x000fe20000000f00 */
[----:B------:R-:W-:Y:S01]  /*fcb0*/  IMAD.MOV.U32 R18, RZ, RZ, 0x3c0885e4 ;  /* 0x3c0885e4ff127424 */ /* 0x000fe200078e00ff */
[----:B------:R-:W-:-:S05]  /*fcc0*/  I2FP.F32.U32 R21, R21 ;  /* 0x0000001500157245 */ /* 0x000fca0000201000 */
[----:B------:R-:W-:-:S04]  /*fcd0*/  FFMA R21, R21, R0, -0.78539818525314331055 ;  /* 0xbf490fdb15157423 */ /* 0x000fc80000000000 */
[----:B------:R-:W-:-:S04]  /*fce0*/  FADD R8, R21, R8 ;  /* 0x0000000815087221 */ /* 0x000fc80000000000 */
        /* <DEDUP_REMOVED lines=22> */
.L_x_206:
[----:B------:R-:W-:-:S13]  /*fe50*/  ISETP.NE.AND P0, PT, R18, 0x2, PT ;  /* 0x000000021200780c */ /* 0x000fda0003f05270 */
[----:B------:R-:W-:Y:S05]  /*fe60*/  @!P0 BRA `(.L_x_213) ;  /* 0x00000000001c8947 */ /* 0x000fea0003800000 */
[----:B------:R-:W-:Y:S02]  /*fe70*/  ISETP.NE.AND P0, PT, R18, 0x3, PT ;  /* 0x000000031200780c */ /* 0x000fe40003f05270 */
[----:B-----5:R-:W-:-:S11]  /*fe80*/  MOV R0, R8 ;  /* 0x0000000800007202 */ /* 0x020fd60000000f00 */
[----:B------:R-:W-:Y:S05]  /*fe90*/  @!P0 BRA `(.L_x_199) ;  /* 0x0000003400488947 */ /* 0x000fea0003800000 */
[----:B------:R-:W-:Y:S01]  /*fea0*/  ISETP.NE.AND P0, PT, R18, 0x4, PT ;  /* 0x000000041200780c */ /* 0x000fe20003f05270 */
[----:B------:R-:W-:-:S12]  /*feb0*/  IMAD.MOV.U32 R0, RZ, RZ, R9 ;  /* 0x000000ffff007224 */ /* 0x000fd800078e0009 */
[----:B------:R-:W-:Y:S05]  /*fec0*/  @!P0 BRA `(.L_x_199) ;  /* 0x00000034003c8947 */ /* 0x000fea0003800000 */
[----:B------:R-:W-:Y:S05]  /*fed0*/  BRA `(.L_x_208) ;  /* 0x0000002c00b07947 */ /* 0x000fea0003800000 */
.L_x_213:
        /* <DEDUP_REMOVED lines=9> */
.L_x_215:
[----:B------:R-:W1:Y:S02]  /*ff70*/  MUFU.RCP R3, R8 ;  /* 0x0000000800037308 */ /* 0x000e640000001000 */
[----:B-1----:R-:W-:-:S04]  /*ff80*/  FFMA R0, R3, R8, -1 ;  /* 0xbf80000003007423 */ /* 0x002fc80000000008 */
[----:B------:R-:W-:-:S04]  /*ff90*/  FADD.FTZ R0, -R0, -RZ ;  /* 0x800000ff00007221 */ /* 0x000fc80000010100 */
[----:B------:R-:W-:-:S07]  /*ffa0*/  FFMA R0, R3, R0, R3 ;  /* 0x0000000003007223 */ /* 0x000fce0000000003 */
.L_x_216:
[----:B------:R-:W-:Y:S05]  /*ffb0*/  BSYNC.RECONVERGENT B0 ;  /* 0x0000000000007941 */ /* 0x000fea0003800200 */
.L_x_214:
[----:B------:R-:W-:Y:S05]  /*ffc0*/  BRA `(.L_x_199) ;  /* 0x0000003000fc7947 */ /* 0x000fea0003800000 */
.L_x_195:
[----:B------:R-:W-:-:S13]  /*ffd0*/  ISETP.GT.AND P0, PT, R18, 0xf, PT ;  /* 0x0000000f1200780c */ /* 0x000fda0003f04270 */
[----:B------:R-:W-:Y:S05]  /*ffe0*/  @P0 BRA `(.L_x_217) ;  /* 0x0000000c00240947 */ /* 0x000fea0003800000 */
[----:B------:R-:W-:-:S13]  /*fff0*/  ISETP.GT.AND P0, PT, R18, 0x9, PT ;  /* 0x000000091200780c */ /* 0x000fda0003f04270 */
[----:B------:R-:W-:Y:S05]  /*10000*/  @P0 BRA `(.L_x_218) ;  /* 0x0000000000600947 */ /* 0x000fea0003800000 */
[----:B------:R-:W-:-:S13]  /*10010*/  ISETP.GT.AND P0, PT, R18, 0x6, PT ;  /* 0x000000061200780c */ /* 0x000fda0003f04270 */
[----:B------:R-:W-:Y:S05]  /*10020*/  @P0 BRA `(.L_x_219) ;  /* 0x0000000000280947 */ /* 0x000fea0003800000 */
[----:B-----5:R-:W-:-:S04]  /*10030*/  MOV R3, 0xfffffffb ;  /* 0xfffffffb00037802 */ /* 0x020fc80000000f00 */
[----:B------:R-:W-:-:S05]  /*10040*/  VIADDMNMX.U32 R0, R18, R3, 0x2, PT ;  /* 0x0000000212007446 */ /* 0x000fca0003800003 */
[----:B------:R-:W-:-:S04]  /*10050*/  IMAD.SHL.U32 R0, R0, 0x4, RZ ;  /* 0x0000000400007824 */ /* 0x000fc800078e00ff */
[----:B------:R-:W1:Y:S02]  /*10060*/  LDC R18, c[0x2][R0+0x588] ;  /* 0x0081620000127b82 */ /* 0x000e640000000800 */
[----:B-1----:R-:W-:-:S04]  /*10070*/  SHF.R.S32.HI R19, RZ, 0x1f, R18 ;  /* 0x0000001fff137819 */ /* 0x002fc80000011412 */
.L_x_682:
[----:B------:R-:W-:Y:S05]  /*10080*/  BRX R18 -0x10090                                                        (*"BRANCH_TARGETS .L_x_683,.L_x_684,.L_x_208"*) ;  /* 0xfffffefc12dc7949 */ /* 0x000fea000383ffff */
.L_x_684:
[----:B------:R-:W-:Y:S01]  /*10090*/  FADD R0, -R9, R8 ;  /* 0x0000000809007221 */ /* 0x000fe20000000100 */
[----:B------:R-:W-:Y:S06]  /*100a0*/  BRA `(.L_x_199) ;  /* 0x0000003000c47947 */ /* 0x000fec0003800000 */
.L_x_683:
[----:B------:R-:W-:Y:S01]  /*100b0*/  FADD R0, R9, R8 ;  /* 0x0000000809007221 */ /* 0x000fe20000000000 */
[----:B------:R-:W-:Y:S06]  /*100c0*/  BRA `(.L_x_199) ;  /* 0x0000003000bc7947 */ /* 0x000fec0003800000 */
.L_x_219:
[----:B------:R-:W-:-:S04]  /*100d0*/  MOV R5, 0xfffffff9 ;  /* 0xfffffff900057802 */ /* 0x000fc80000000f00 */
[----:B------:R-:W-:-:S04]  /*100e0*/  VIADDMNMX.U32 R0, R18, R5, 0x3, PT ;  /* 0x0000000312007446 */ /* 0x000fc80003800005 */
[----:B------:R-:W-:-:S04]  /*100f0*/  SHF.L.U32 R0, R0, 0x2, RZ ;  /* 0x0000000200007819 */ /* 0x000fc800000006ff */
[----:B------:R-:W1:Y:S02]  /*10100*/  LDC R18, c[0x2][R0+0x594] ;  /* 0x0081650000127b82 */ /* 0x000e640000000800 */
[----:B-1----:R-:W-:-:S04]  /*10110*/  SHF.R.S32.HI R19, RZ, 0x1f, R18 ;  /* 0x0000001fff137819 */ /* 0x002fc80000011412 */
.L_x_686:
[----:B------:R-:W-:Y:S05]  /*10120*/  BRX R18 -0x10130                                                        (*"BRANCH_TARGETS .L_x_687,.L_x_688,.L_x_689,.L_x_208"*) ;  /* 0xfffffefc12b47949 */ /* 0x000fea000383ffff */
.L_x_689:
[----:B-----5:R-:W-:Y:S01]  /*10130*/  FMUL R0, R9, R8 ;  /* 0x0000000809007220 */ /* 0x020fe20000400000 */
[----:B------:R-:W-:Y:S06]  /*10140*/  BRA `(.L_x_199) ;  /* 0x00000030009c7947 */ /* 0x000fec0003800000 */
.L_x_688:
[----:B-----5:R-:W-:Y:S01]  /*10150*/  FADD R0, R3, R8 ;  /* 0x0000000803007221 */ /* 0x020fe20000000000 */
[----:B------:R-:W-:Y:S06]  /*10160*/  BRA `(.L_x_199) ;  /* 0x0000003000947947 */ /* 0x000fec0003800000 */
.L_x_687:
[----:B-----5:R-:W-:Y:S01]  /*10170*/  FADD R0, R9, -R8 ;  /* 0x8000000809007221 */ /* 0x020fe20000000000 */
[----:B------:R-:W-:Y:S06]  /*10180*/  BRA `(.L_x_199) ;  /* 0x00000030008c7947 */ /* 0x000fec0003800000 */
.L_x_218:
[----:B------:R-:W-:-:S13]  /*10190*/  ISETP.GT.AND P0, PT, R18, 0xc, PT ;  /* 0x0000000c1200780c */ /* 0x000fda0003f04270 */
[----:B------:R-:W-:Y:S05]  /*101a0*/  @P0 BRA `(.L_x_220) ;  /* 0x0000000000980947 */ /* 0x000fea0003800000 */
[----:B------:R-:W-:-:S04]  /*101b0*/  MOV R5, 0xfffffff6 ;  /* 0xfffffff600057802 */ /* 0x000fc80000000f00 */
[----:B------:R-:W-:-:S04]  /*101c0*/  VIADDMNMX.U32 R0, R18, R5, 0x3, PT ;  /* 0x0000000312007446 */ /* 0x000fc80003800005 */
[----:B------:R-:W-:-:S04]  /*101d0*/  SHF.L.U32 R0, R0, 0x2, RZ ;  /* 0x0000000200007819 */ /* 0x000fc800000006ff */
[----:B------:R-:W1:Y:S02]  /*101e0*/  LDC R18, c[0x2][R0+0x5a4] ;  /* 0x0081690000127b82 */ /* 0x000e640000000800 */
[----:B-1----:R-:W-:-:S04]  /*101f0*/  SHF.R.S32.HI R19, RZ, 0x1f, R18 ;  /* 0x0000001fff137819 */ /* 0x002fc80000011412 */
.L_x_691:
[----:B------:R-:W-:Y:S05]  /*10200*/  BRX R18 -0x10210                                                        (*"BRANCH_TARGETS .L_x_692,.L_x_693,.L_x_694,.L_x_208"*) ;  /* 0xfffffefc127c7949 */ /* 0x000fea000383ffff */
.L_x_694:
        /* <DEDUP_REMOVED lines=9> */
[----:B------:R-:W-:Y:S01]  /*102a0*/  MOV R0, R8 ;  /* 0x0000000800007202 */ /* 0x000fe20000000f00 */
[----:B------:R-:W-:Y:S01]  /*102b0*/  IMAD.MOV.U32 R3, RZ, RZ, R9 ;  /* 0x000000ffff037224 */ /* 0x000fe200078e0009 */
[----:B------:R-:W-:-:S07]  /*102c0*/  MOV R8, 0x102e0 ;  /* 0x000102e000087802 */ /* 0x000fce0000000f00 */
[----:B0-----:R-:W-:Y:S05]  /*102d0*/  CALL.REL.NOINC `($__internal_3_$__cuda_sm3x_div_rn_noftz_f32_slowpath) ;  /* 0x000000d400dc7944 */ /* 0x001fea0003c00000 */
.L_x_222:
[----:B------:R-:W-:Y:S05]  /*102e0*/  BSYNC.RECONVERGENT B5 ;  /* 0x0000000000057941 */ /* 0x000fea0003800200 */
.L_x_221:
[----:B------:R-:W-:Y:S05]  /*102f0*/  BRA `(.L_x_199) ;  /* 0x0000003000307947 */ /* 0x000fea0003800000 */
.L_x_692:
[----:B-----5:R-:W-:Y:S01]  /*10300*/  FMUL R0, R3, R8 ;  /* 0x0000000803007220 */ /* 0x020fe20000400000 */
[----:B------:R-:W-:Y:S06]  /*10310*/  BRA `(.L_x_199) ;  /* 0x0000003000287947 */ /* 0x000fec0003800000 */
.L_x_693:
        /* <DEDUP_REMOVED lines=13> */
.L_x_224:
[----:B------:R-:W-:Y:S05]  /*103f0*/  BSYNC.RECONVERGENT B5 ;  /* 0x0000000000057941 */ /* 0x000fea0003800200 */
.L_x_223:
[----:B------:R-:W-:Y:S05]  /*10400*/  BRA `(.L_x_199) ;  /* 0x0000002c00ec7947 */ /* 0x000fea0003800000 */
.L_x_220:
[----:B-----5:R-:W-:-:S04]  /*10410*/  MOV R3, 0xfffffff3 ;  /* 0xfffffff300037802 */ /* 0x020fc80000000f00 */
[----:B------:R-:W-:-:S05]  /*10420*/  VIADDMNMX.U32 R3, R18, R3, 0x3, PT ;  /* 0x0000000312037446 */ /* 0x000fca0003800003 */
[----:B------:R-:W-:-:S04]  /*10430*/  IMAD.SHL.U32 R3, R3, 0x4, RZ ;  /* 0x0000000403037824 */ /* 0x000fc800078e00ff */
[----:B------:R-:W1:Y:S02]  /*10440*/  LDC R18, c[0x2][R3+0x5b4] ;  /* 0x00816d0003127b82 */ /* 0x000e640000000800 */
[----:B-1----:R-:W-:-:S04]  /*10450*/  SHF.R.S32.HI R19, RZ, 0x1f, R18 ;  /* 0x0000001fff137819 */ /* 0x002fc80000011412 */
.L_x_696:
[----:B------:R-:W-:Y:S05]  /*10460*/  BRX R18 -0x10470                                                        (*"BRANCH_TARGETS .L_x_697,.L_x_698,.L_x_699,.L_x_208"*) ;  /* 0xfffffef812e47949 */ /* 0x000fea000383ffff */
.L_x_699:
[C---:B------:R-:W-:Y:S01]  /*10470*/  FMUL R3, |R8|.reuse, 16777216 ;  /* 0x4b80000008037820 */ /* 0x040fe20000400200 */
        /* <DEDUP_REMOVED lines=47> */
[----:B------:R-:W-:Y:S01]  /*10770*/  FFMA R3, R6, R5, 0.0013391353422775864601 ;  /* 0x3aaf85ed06037423 */ /* 0x000fe20000000005 */
[----:B--2---:R-:W-:Y:S02]  /*10780*/  LEA R20, R20, -R21, 0x17 ;  /* 0x8000001514147211 */ /* 0x004fe400078eb8ff */
        /* <DEDUP_REMOVED lines=8> */
[----:B------:R-:W-:-:S04]  /*10810*/  VIADD R6, R21, 0x7f000000 ;  /* 0x7f00000015067836 */ /* 0x000fc80000000000 */
        /* <DEDUP_REMOVED lines=31> */
.L_x_697:
[C---:B------:R-:W-:Y:S01]  /*10a10*/  FMUL R3, R8.reuse, 8388608 ;  /* 0x4b00000008037820 */ /* 0x040fe20000400000 */
[----:B------:R-:W-:Y:S01]  /*10a20*/  FSETP.GEU.AND P0, PT, R8, 1.175494350822287508e-38, PT ;  /* 0x008000000800780b */ /* 0x000fe20003f0e000 */
[----:B------:R-:W-:-:S03]  /*10a30*/  HFMA2 R5, -RZ, RZ, 1.5048828125, 33.21875 ;  /* 0x3e055027ff057431 */ /* 0x000fc600000001ff */
[----:B------:R-:W-:-:S04]  /*10a40*/  FSEL R3, R3, R8, !P0 ;  /* 0x0000000803037208 */ /* 0x000fc80004000000 */
        /* <DEDUP_REMOVED lines=24> */
.L_x_698:
[----:B------:R-:W-:Y:S01]  /*10bd0*/  HFMA2 R3, -RZ, RZ, 0.96630859375, -0.0022525787353515625 ;  /* 0x3bbb989dff037431 */ /* 0x000fe200000001ff */
[----:B------:R-:W-:-:S04]  /*10be0*/  MOV R5, 0x437c0000 ;  /* 0x437c000000057802 */ /* 0x000fc80000000f00 */
[----:B------:R-:W-:-:S04]  /*10bf0*/  FFMA.SAT R0, R8, R3, 0.5 ;  /* 0x3f00000008007423 */ /* 0x000fc80000002003 */
[----:B------:R-:W-:-:S04]  /*10c00*/  FFMA.RM R0, R0, R5, 12582913 ;  /* 0x4b40000100007423 */ /* 0x000fc80000004005 */
[C---:B------:R-:W-:Y:S01]  /*10c10*/  FADD R3, R0.reuse, -12583039 ;  /* 0xcb40007f00037421 */ /* 0x040fe20000000000 */
[----:B------:R-:W-:-:S03]  /*10c20*/  IMAD.SHL.U32 R0, R0, 0x800000, RZ ;  /* 0x0080000000007824 */ /* 0x000fc600078e00ff */
[----:B------:R-:W-:-:S04]  /*10c30*/  FFMA R3, R8, 1.4426950216293334961, -R3 ;  /* 0x3fb8aa3b08037823 */ /* 0x000fc80000000803 */
[----:B------:R-:W-:-:S06]  /*10c40*/  FFMA R3, R8, 1.925963033500011079e-08, R3 ;  /* 0x32a5706008037823 */ /* 0x000fcc0000000003 */
[----:B------:R-:W1:Y:S02]  /*10c50*/  MUFU.EX2 R3, R3 ;  /* 0x0000000300037308 */ /* 0x000e640000000800 */
[----:B-1----:R-:W-:Y:S01]  /*10c60*/  FMUL R0, R0, R3 ;  /* 0x0000000300007220 */ /* 0x002fe20000400000 */
[----:B------:R-:W-:Y:S06]  /*10c70*/  BRA `(.L_x_199) ;  /* 0x0000002400d07947 */ /* 0x000fec0003800000 */
.L_x_217:
[----:B------:R-:W-:-:S13]  /*10c80*/  ISETP.GT.AND P0, PT, R18, 0x14, PT ;  /* 0x000000141200780c */ /* 0x000fda0003f04270 */
[----:B------:R-:W-:Y:S05]  /*10c90*/  @P0 BRA `(.L_x_225) ;  /* 0x0000001400ec0947 */ /* 0x000fea0003800000 */
[----:B------:R-:W-:-:S13]  /*10ca0*/  ISETP.GT.AND P0, PT, R18, 0x11, PT ;  /* 0x000000111200780c */ /* 0x000fda0003f04270 */
[----:B------:R-:W-:Y:S05]  /*10cb0*/  @P0 BRA `(.L_x_226) ;  /* 0x0000000800e80947 */ /* 0x000fea0003800000 */
[----:B------:R-:W-:-:S04]  /*10cc0*/  MOV R5, 0xfffffff0 ;  /* 0xfffffff000057802 */ /* 0x000fc80000000f00 */
[----:B------:R-:W-:-:S04]  /*10cd0*/  VIADDMNMX.U32 R5, R18, R5, 0x2, PT ;  /* 0x0000000212057446 */ /* 0x000fc80003800005 */
[----:B------:R-:W-:-:S04]  /*10ce0*/  SHF.L.U32 R5, R5, 0x2, RZ ;  /* 0x0000000205057819 */ /* 0x000fc800000006ff */
[----:B------:R-:W1:Y:S02]  /*10cf0*/  LDC R18, c[0x2][R5+0x5c4] ;  /* 0x0081710005127b82 */ /* 0x000e640000000800 */
[----:B-1----:R-:W-:-:S04]  /*10d00*/  SHF.R.S32.HI R19, RZ, 0x1f, R18 ;  /* 0x0000001fff137819 */ /* 0x002fc80000011412 */
.L_x_701:
[----:B------:R-:W-:Y:S05]  /*10d10*/  BRX R18 -0x10d20                                                        (*"BRANCH_TARGETS .L_x_702,.L_x_703,.L_x_208"*) ;  /* 0xfffffef012b87949 */ /* 0x000fea000383ffff */
.L_x_703:
[C---:B-----5:R-:W-:Y:S01]  /*10d20*/  FMUL R6, |R9|.reuse, 16777216 ;  /* 0x4b80000009067820 */ /* 0x060fe20000400200 */
[----:B------:R-:W-:Y:S01]  /*10d30*/  FSETP.GEU.AND P0, PT, |R9|, 1.175494350822287508e-38, PT ;  /* 0x008000000900780b */ /* 0x000fe20003f0e200 */
[----:B------:R-:W-:-:S03]  /*10d40*/  IMAD.MOV.U32 R24, RZ, RZ, 0x3a2c32e4 ;  /* 0x3a2c32e4ff187424 */ /* 0x000fc600078e00ff */
        /* <DEDUP_REMOVED lines=20> */
[----:B------:R-:W-:Y:S01]  /*10e90*/  FFMA R3, R20, 1.4426950216293334961, R3 ;  /* 0x3fb8aa3b14037823 */ /* 0x000fe20000000003 */
[----:B------:R-:W-:Y:S01]  /*10ea0*/  FMUL R21, R8, 0.5 ;  /* 0x3f00000008157820 */ /* 0x000fe20000400000 */
        /* <DEDUP_REMOVED lines=8> */
[----:B------:R-:W-:-:S03]  /*10f30*/  HFMA2 R20, -RZ, RZ, 0.64013671875, -15.109375 ;  /* 0x391fcb8eff147431 */ /* 0x000fc600000001ff */
        /* <DEDUP_REMOVED lines=9> */
[----:B------:R-:W2:Y:S01]  /*10fd0*/  FRND.TRUNC R3, R21 ;  /* 0x0000001500037307 */ /* 0x000ea2000020d000 */
[----:B-1----:R-:W-:Y:S01]  /*10fe0*/  FADD R18, R6, -R19 ;  /* 0x8000001306127221 */ /* 0x002fe20000000000 */
[----:B------:R-:W-:-:S03]  /*10ff0*/  FSETP.GT.AND P0, PT, R19, RZ, PT ;  /* 0x000000ff1300720b */ /* 0x000fc60003f04000 */
[----:B------:R-:W-:Y:S01]  /*11000*/  FADD R5, R5, R18 ;  /* 0x0000001205057221 */ /* 0x000fe20000000000 */
[----:B------:R-:W-:Y:S02]  /*11010*/  SEL R19, RZ, 0x83000000, P0 ;  /* 0x83000000ff137807 */ /* 0x000fe40000000000 */
[----:B------:R-:W-:Y:S01]  /*11020*/  FSETP.NEU.AND P0, PT, R8, RZ, PT ;  /* 0x000000ff0800720b */ /* 0x000fe20003f0d000 */
[----:B------:R-:W-:Y:S01]  /*11030*/  FFMA R18, R5, R20, 0.0013391353422775864601 ;  /* 0x3aaf85ed05127423 */ /* 0x000fe20000000014 */
[----:B--2---:R-:W-:Y:S01]  /*11040*/  FADD R3, R3, R3 ;  /* 0x0000000303037221 */ /* 0x004fe20000000000 */
[----:B------:R-:W1:Y:S01]  /*11050*/  F2I.NTZ R20, R6 ;  /* 0x0000000600147305 */ /* 0x000e620000203100 */
[----:B------:R-:W-:Y:S01]  /*11060*/  FSETP.EQ.OR P0, PT, R9, 1, !P0 ;  /* 0x3f8000000900780b */ /* 0x000fe20004702400 */
[----:B------:R-:W-:-:S04]  /*11070*/  FFMA R18, R5, R18, 0.0096188392490148544312 ;  /* 0x3c1d985605127423 */ /* 0x000fc80000000012 */
[----:B------:R-:W-:-:S04]  /*11080*/  FFMA R18, R5, R18, 0.055503588169813156128 ;  /* 0x3d6357bb05127423 */ /* 0x000fc80000000012 */
[----:B------:R-:W-:-:S04]  /*11090*/  FFMA R18, R5, R18, 0.24022644758224487305 ;  /* 0x3e75fdec05127423 */ /* 0x000fc80000000012 */
[----:B------:R-:W-:Y:S01]  /*110a0*/  FFMA R18, R5, R18, 0.69314718246459960938 ;  /* 0x3f31721805127423 */ /* 0x000fe20000000012 */
[----:B-1----:R-:W-:-:S03]  /*110b0*/  LEA R20, R20, -R19, 0x17 ;  /* 0x8000001314147211 */ /* 0x002fc600078eb8ff */
[----:B------:R-:W-:Y:S01]  /*110c0*/  FFMA R18, R5, R18, 1 ;  /* 0x3f80000005127423 */ /* 0x000fe20000000012 */
[----:B------:R-:W-:-:S05]  /*110d0*/  IADD3 R5, PT, PT, R19, 0x7f000000, RZ ;  /* 0x7f00000013057810 */ /* 0x000fca0007ffe0ff */
        /* <DEDUP_REMOVED lines=30> */
.L_x_702:
        /* <DEDUP_REMOVED lines=41> */
[----:B------:R-:W-:Y:S02]  /*11550*/  FFMA R18, R3, R21, R18 ;  /* 0x0000001503127223 */ /* 0x000fe40000000012 */
[----:B------:R-:W-:Y:S01]  /*11560*/  F2I.NTZ R19, R6 ;  /* 0x0000000600137305 */ /* 0x000fe20000203100 */
[----:B-1----:R-:W-:Y:S01]  /*11570*/  FADD R9, R6, -R5 ;  /* 0x8000000506097221 */ /* 0x002fe20000000000 */
[----:B------:R-:W-:Y:S01]  /*11580*/  FSETP.GT.AND P0, PT, R5, RZ, PT ;  /* 0x000000ff0500720b */ /* 0x000fe20003f04000 */
[----:B------:R-:W-:-:S02]  /*11590*/  FMUL R5, R3, 0.5 ;  /* 0x3f00000003057820 */ /* 0x000fc40000400000 */
[----:B------:R-:W-:-:S04]  /*115a0*/  FADD R9, R18, R9 ;  /* 0x0000000912097221 */ /* 0x000fc80000000000 */
[----:B------:R-:W-:Y:S01]  /*115b0*/  FFMA R18, R9, R20, 0.0013391353422775864601 ;  /* 0x3aaf85ed09127423 */ /* 0x000fe20000000014 */
[----:B------:R-:W-:Y:S01]  /*115c0*/  SEL R20, RZ, 0x83000000, P0 ;  /* 0x83000000ff147807 */ /* 0x000fe20000000000 */
[----:B------:R-:W1:Y:S01]  /*115d0*/  FRND.TRUNC R5, R5 ;  /* 0x0000000500057307 */ /* 0x000e62000020d000 */
[----:B------:R-:W-:Y:S01]  /*115e0*/  FSETP.NEU.AND P0, PT, R3, RZ, PT ;  /* 0x000000ff0300720b */ /* 0x000fe20003f0d000 */
[----:B------:R-:W-:-:S03]  /*115f0*/  FFMA R18, R9, R18, 0.0096188392490148544312 ;  /* 0x3c1d985609127423 */ /* 0x000fc60000000012 */
[----:B------:R-:W-:Y:S01]  /*11600*/  FSETP.EQ.OR P0, PT, R8, 1, !P0 ;  /* 0x3f8000000800780b */ /* 0x000fe20004702400 */
[----:B------:R-:W-:-:S04]  /*11610*/  FFMA R18, R9, R18, 0.055503588169813156128 ;  /* 0x3d6357bb09127423 */ /* 0x000fc80000000012 */
[----:B------:R-:W-:-:S04]  /*11620*/  FFMA R18, R9, R18, 0.24022644758224487305 ;  /* 0x3e75fdec09127423 */ /* 0x000fc80000000012 */
[----:B------:R-:W-:Y:S01]  /*11630*/  FFMA R18, R9, R18, 0.69314718246459960938 ;  /* 0x3f31721809127423 */ /* 0x000fe20000000012 */
[----:B-1----:R-:W-:-:S03]  /*11640*/  FADD R6, R5, R5 ;  /* 0x0000000505067221 */ /* 0x002fc60000000000 */
[----:B------:R-:W-:Y:S01]  /*11650*/  FFMA R18, R9, R18, 1 ;  /* 0x3f80000009127423 */ /* 0x000fe20000000012 */
[----:B------:R-:W-:Y:S01]  /*11660*/  VIADD R9, R20, 0x7f000000 ;  /* 0x7f00000014097836 */ /* 0x000fe20000000000 */
        /* <DEDUP_REMOVED lines=31> */
.L_x_226:
[----:B------:R-:W-:-:S04]  /*11860*/  MOV R5, 0xffffffee ;  /* 0xffffffee00057802 */ /* 0x000fc80000000f00 */
[----:B------:R-:W-:-:S05]  /*11870*/  VIADDMNMX.U32 R5, R18, R5, 0x3, PT ;  /* 0x0000000312057446 */ /* 0x000fca0003800005 */
[----:B------:R-:W-:-:S04]  /*11880*/  IMAD.SHL.U32 R5, R5, 0x4, RZ ;  /* 0x0000000405057824 */ /* 0x000fc800078e00ff */
[----:B------:R-:W1:Y:S02]  /*11890*/  LDC R18, c[0x2][R5+0x5d0] ;  /* 0x0081740005127b82 */ /* 0x000e640000000800 */
[----:B-1----:R-:W-:-:S04]  /*118a0*/  SHF.R.S32.HI R19, RZ, 0x1f, R18 ;  /* 0x0000001fff137819 */ /* 0x002fc80000011412 */
.L_x_705:
[----:B------:R-:W-:Y:S05]  /*118b0*/  BRX R18 -0x118c0                                                        (*"BRANCH_TARGETS .L_x_706,.L_x_707,.L_x_708,.L_x_208"*) ;  /* 0xfffffee412d07949 */ /* 0x000fea000383ffff */
.L_x_707:
[----:B-----5:R-:W-:Y:S01]  /*118c0*/  IADD3 R0, PT, PT, R8, -0xd000000, RZ ;  /* 0xf300000008007810 */ /* 0x020fe20007ffe0ff */
[----:B------:R1:W2:Y:S01]  /*118d0*/  MUFU.RSQ R5, R8 ;  /* 0x0000000800057308 */ /* 0x0002a20000001400 */
[----:B------:R-:W-:Y:S02]  /*118e0*/  BSSY.RECONVERGENT B0, `(.L_x_227) ;  /* 0x000000c000007945 */ /* 0x000fe40003800200 */
[----:B------:R-:W-:-:S13]  /*118f0*/  ISETP.GT.U32.AND P0, PT, R0, 0x727fffff, PT ;  /* 0x727fffff0000780c */ /* 0x000fda0003f04070 */
[----:B-1----:R-:W-:Y:S05]  /*11900*/  @!P0 BRA `(.L_x_228) ;  /* 0x0000000000148947 */ /* 0x002fea0003800000 */
[----:B------:R-:W-:Y:S02]  /*11910*/  MOV R0, R8 ;  /* 0x0000000800007202 */ /* 0x000fe40000000f00 */
[----:B------:R-:W-:-:S07]  /*11920*/  MOV R6, 0x11940 ;  /* 0x0001194000067802 */ /* 0x000fce0000000f00 */
[----:B0-2---:R-:W-:Y:S05]  /*11930*/  CALL.REL.NOINC `($__internal_2_$__cuda_sm20_sqrt_rn_f32_slowpath) ;  /* 0x000000bc00ec7944 */ /* 0x005fea0003c00000 */
[----:B------:R-:W-:Y:S01]  /*11940*/  MOV R0, R5 ;  /* 0x0000000500007202 */ /* 0x000fe20000000f00 */
[----:B------:R-:W-:Y:S06]  /*11950*/  BRA `(.L_x_229) ;  /* 0x0000000000107947 */ /* 0x000fec0003800000 */
.L_x_228:
[C---:B--2---:R-:W-:Y:S01]  /*11960*/  FMUL.FTZ R3, R5.reuse, R8 ;  /* 0x0000000805037220 */ /* 0x044fe20000410000 */
[----:B------:R-:W-:-:S03]  /*11970*/  FMUL.FTZ R5, R5, 0.5 ;  /* 0x3f00000005057820 */ /* 0x000fc60000410000 */
[----:B------:R-:W-:-:S04]  /*11980*/  FFMA R0, -R3, R3, R8 ;  /* 0x0000000303007223 */ /* 0x000fc80000000108 */
[----:B------:R-:W-:-:S07]  /*11990*/  FFMA R0, R0, R5, R3 ;  /* 0x0000000500007223 */ /* 0x000fce0000000003 */
.L_x_229:
[----:B------:R-:W-:Y:S05]  /*119a0*/  BSYNC.RECONVERGENT B0 ;  /* 0x0000000000007941 */ /* 0x000fea0003800200 */
.L_x_227:
[----:B------:R-:W-:Y:S05]  /*119b0*/  BRA `(.L_x_199) ;  /* 0x0000001800807947 */ /* 0x000fea0003800000 */
.L_x_708:
        /* <DEDUP_REMOVED lines=18> */
.L_x_232:
[----:B-1----:R-:W1:Y:S02]  /*11ae0*/  LDC.64 R20, c[0x4][RZ] ;  /* 0x01000000ff147b82 */ /* 0x002e640000000a00 */
[----:B-1----:R-:W-:-:S06]  /*11af0*/  IMAD.WIDE.U32 R20, R3, 0x4, R20 ;  /* 0x0000000403147825 */ /* 0x002fcc00078e0014 */
[----:B------:R-:W2:Y:S01]  /*11b00*/  LDG.E.CONSTANT R20, desc[UR8][R20.64] ;  /* 0x0000000814147981 */ /* 0x000ea2000c1e9900 */
        /* <DEDUP_REMOVED lines=39> */
.L_x_231:
[----:B------:R-:W-:Y:S05]  /*11d80*/  BSYNC.RECONVERGENT B0 ;  /* 0x0000000000007941 */ /* 0x000fea0003800200 */
.L_x_230:
[----:B------:R-:W-:Y:S01]  /*11d90*/  HFMA2 R6, -RZ, RZ, 0.487060546875, -0.0625 ;  /* 0x37cbac00ff067431 */ /* 0x000fe200000001ff */
[----:B------:R-:W-:Y:S01]  /*11da0*/  LOP3.LUT R8, R0, 0x1, RZ, 0xc0, !PT ;  /* 0x0000000100087812 */ /* 0x000fe200078ec0ff */
[C---:B------:R-:W-:Y:S01]  /*11db0*/  FMUL R5, R3.reuse, R3 ;  /* 0x0000000303057220 */ /* 0x040fe20000400000 */
[----:B------:R-:W-:Y:S02]  /*11dc0*/  MOV R9, 0x3effffff ;  /* 0x3effffff00097802 */ /* 0x000fe40000000f00 */
[----:B------:R-:W-:Y:S01]  /*11dd0*/  ISETP.NE.U32.AND P0, PT, R8, 0x1, PT ;  /* 0x000000010800780c */ /* 0x000fe20003f05070 */
[----:B------:R-:W-:Y:S01]  /*11de0*/  IMAD.MOV.U32 R8, RZ, RZ, 0x3d2aaabb ;  /* 0x3d2aaabbff087424 */ /* 0x000fe200078e00ff */
[----:B------:R-:W-:Y:S02]  /*11df0*/  LOP3.LUT P1, RZ, R0, 0x2, RZ, 0xc0, !PT ;  /* 0x0000000200ff7812 */ /* 0x000fe4000782c0ff */
[----:B------:R-:W-:Y:S01]  /*11e00*/  FSEL R0, R3, 1, P0 ;  /* 0x3f80000003007808 */ /* 0x000fe20000000000 */
[----:B------:R-:W-:Y:S01]  /*11e10*/  FFMA R6, R5, R6, -0.0013887860113754868507 ;  /* 0xbab607ed05067423 */ /* 0x000fe20000000006 */
[----:B------:R-:W-:-:S02]  /*11e20*/  FSEL R8, R8, 0.0083327032625675201416, !P0 ;  /* 0x3c0885e408087808 */ /* 0x000fc40004000000 */
[----:B------:R-:W-:Y:S01]  /*11e30*/  FSEL R9, -R9, -0.16666662693023681641, !P0 ;  /* 0xbe2aaaa809097808 */ /* 0x000fe20004000100 */
[----:B------:R-:W-:Y:S01]  /*11e40*/  FFMA R3, R5, R0, RZ ;  /* 0x0000000005037223 */ /* 0x000fe200000000ff */
[----:B------:R-:W-:-:S05]  /*11e50*/  FSEL R6, R6, -0.00019574658654164522886, !P0 ;  /* 0xb94d415306067808 */ /* 0x000fca0004000000 */
[----:B------:R-:W-:-:S04]  /*11e60*/  FFMA R6, R5, R6, R8 ;  /* 0x0000000605067223 */ /* 0x000fc80000000008 */
[----:B------:R-:W-:-:S04]  /*11e70*/  FFMA R6, R5, R6, R9 ;  /* 0x0000000605067223 */ /* 0x000fc80000000009 */
[----:B------:R-:W-:-:S04]  /*11e80*/  FFMA R0, R3, R6, R0 ;  /* 0x0000000603007223 */ /* 0x000fc80000000000 */
[----:B------:R-:W-:Y:S01]  /*11e90*/  @P1 FADD R0, RZ, -R0 ;  /* 0x80000000ff001221 */ /* 0x000fe20000000000 */
[----:B------:R-:W-:Y:S06]  /*11ea0*/  BRA `(.L_x_199) ;  /* 0x0000001400447947 */ /* 0x000fec0003800000 */
.L_x_706:
        /* <DEDUP_REMOVED lines=57> */
[----:B------:R-:W-:Y:S02]  /*12240*/  IADD3 R5, PT, PT, R20, 0x7f000000, RZ ;  /* 0x7f00000014057810 */ /* 0x000fe40007ffe0ff */
[----:B--2---:R-:W-:Y:S01]  /*12250*/  LEA R20, R19, -R20, 0x17 ;  /* 0x8000001413147211 */ /* 0x004fe200078eb8ff */
        /* <DEDUP_REMOVED lines=31> */
.L_x_225:
[----:B------:R-:W-:-:S13]  /*12450*/  ISETP.GT.AND P0, PT, R18, 0x17, PT ;  /* 0x000000171200780c */ /* 0x000fda0003f04270 */
[----:B------:R-:W-:Y:S05]  /*12460*/  @P0 BRA `(.L_x_233) ;  /* 0x00000008002c0947 */ /* 0x000fea0003800000 */
[----:B-----5:R-:W-:-:S05]  /*12470*/  IMAD.MOV.U32 R3, RZ, RZ, -0x15 ;  /* 0xffffffebff037424 */ /* 0x020fca00078e00ff */
[----:B------:R-:W-:-:S04]  /*12480*/  VIADDMNMX.U32 R0, R18, R3, 0x3, PT ;  /* 0x0000000312007446 */ /* 0x000fc80003800003 */
[----:B------:R-:W-:-:S04]  /*12490*/  SHF.L.U32 R0, R0, 0x2, RZ ;  /* 0x0000000200007819 */ /* 0x000fc800000006ff */
[----:B------:R-:W1:Y:S02]  /*124a0*/  LDC R18, c[0x2][R0+0x5e0] ;  /* 0x0081780000127b82 */ /* 0x000e640000000800 */
[----:B-1----:R-:W-:-:S04]  /*124b0*/  SHF.R.S32.HI R19, RZ, 0x1f, R18 ;  /* 0x0000001fff137819 */ /* 0x002fc80000011412 */
.L_x_710:
[----:B------:R-:W-:Y:S05]  /*124c0*/  BRX R18 -0x124d0                                                        (*"BRANCH_TARGETS .L_x_711,.L_x_712,.L_x_713,.L_x_208"*) ;  /* 0xfffffed812cc7949 */ /* 0x000fea000383ffff */
.L_x_713:
[----:B------:R-:W-:Y:S01]  /*124d0*/  HFMA2 R3, -RZ, RZ, 1.75, 0 ;  /* 0x3f000000ff037431 */ /* 0x000fe200000001ff */
        /* <DEDUP_REMOVED lines=26> */
.L_x_711:
[----:B------:R-:W-:Y:S01]  /*12680*/  IMAD.MOV.U32 R3, RZ, RZ, 0x3f000000 ;  /* 0x3f000000ff037424 */ /* 0x000fe200078e00ff */
[C---:B------:R-:W-:Y:S02]  /*12690*/  FSETP.NEU.AND P0, PT, |R8|.reuse, 1, PT ;  /* 0x3f8000000800780b */ /* 0x040fe40003f0d200 */
[C---:B------:R-:W-:Y:S01]  /*126a0*/  FSETP.GT.AND P1, PT, |R8|.reuse, 0.56000000238418579102, PT ;  /* 0x3f0f5c290800780b */ /* 0x040fe20003f24200 */
[----:B------:R-:W-:-:S04]  /*126b0*/  FFMA R3, |R8|, -R3, 0.5 ;  /* 0x3f00000008037423 */ /* 0x000fc80000000a03 */
[----:B------:R-:W1:Y:S02]  /*126c0*/  MUFU.RSQ R0, R3 ;  /* 0x0000000300007308 */ /* 0x000e640000001400 */
[----:B-1----:R-:W-:Y:S01]  /*126d0*/  FMUL R5, R3, R0 ;  /* 0x0000000003057220 */ /* 0x002fe20000400000 */
[----:B------:R-:W-:-:S04]  /*126e0*/  FMUL R0, R0, -0.5 ;  /* 0xbf00000000007820 */ /* 0x000fc80000400000 */
[----:B------:R-:W-:-:S04]  /*126f0*/  FFMA R0, R5, R0, 0.5 ;  /* 0x3f00000005007423 */ /* 0x000fc80000000000 */
[----:B------:R-:W-:-:S05]  /*12700*/  FFMA R0, R5, R0, R5 ;  /* 0x0000000005007223 */ /* 0x000fca0000000005 */
[----:B------:R-:W-:-:S04]  /*12710*/  FSEL R5, R0, RZ, P0 ;  /* 0x000000ff00057208 */ /* 0x000fc80000000000 */
[----:B------:R-:W-:Y:S02]  /*12720*/  FSEL R6, R5, |R8|, P1 ;  /* 0x4000000805067208 */ /* 0x000fe40000800000 */
[----:B------:R-:W-:-:S03]  /*12730*/  MOV R5, 0x3d4dd2f7 ;  /* 0x3d4dd2f700057802 */ /* 0x000fc60000000f00 */
[----:B------:R-:W-:-:S04]  /*12740*/  FMUL R0, R6, R6 ;  /* 0x0000000606007220 */ /* 0x000fc80000400000 */
[----:B------:R-:W-:Y:S01]  /*12750*/  FFMA R3, R0, R5, 0.018773360177874565125 ;  /* 0x3c99ca9700037423 */ /* 0x000fe20000000005 */
[----:B------:R-:W-:-:S03]  /*12760*/  HFMA2 R5, -RZ, RZ, 1.9599609375, 20144 ;  /* 0x3fd774ebff057431 */ /* 0x000fc600000001ff */
        /* <DEDUP_REMOVED lines=11> */
.L_x_712:
[C---:B------:R-:W-:Y:S01]  /*12820*/  FMUL R5, R8.reuse, 0.63661974668502807617 ;  /* 0x3f22f98308057820 */ /* 0x040fe20000400000 */
        /* <DEDUP_REMOVED lines=12> */
[----:B------:R-:W-:Y:S01]  /*128f0*/  SHF.L.U32 R3, R8, 0x8, RZ ;  /* 0x0000000808037819 */ /* 0x000fe200000006ff */
[----:B------:R-:W-:Y:S02]  /*12900*/  HFMA2 R0, -RZ, RZ, 0, 0 ;  /* 0x00000000ff007431 */ /* 0x000fe400000001ff */
[----:B------:R-:W-:Y:S01]  /*12910*/  IMAD.MOV.U32 R18, RZ, RZ, RZ ;  /* 0x000000ffff127224 */ /* 0x000fe200078e00ff */
[----:B------:R-:W-:Y:S01]  /*12920*/  UMOV UR5, URZ ;  /* 0x000000ff00057c82 */ /* 0x000fe20008000000 */
[----:B------:R-:W-:-:S07]  /*12930*/  LOP3.LUT R5, R3, 0x80000000, RZ, 0xfc, !PT ;  /* 0x8000000003057812 */ /* 0x000fce00078efcff */
.L_x_236:
        /* <DEDUP_REMOVED lines=19> */
[----:B-1----:R-:W3:Y:S04]  /*12a70*/  LDL R3, [R9+0x14] ;  /* 0x0000140009037983 */ /* 0x002ee80000100800 */
[----:B------:R-:W4:Y:S01]  /*12a80*/  @P0 LDL R6, [R9+0x10] ;  /* 0x0000100009060983 */ /* 0x000f220000100800 */
[----:B------:R-:W-:Y:S01]  /*12a90*/  LOP3.LUT R5, R5, 0x1f, RZ, 0xc0, !PT ;  /* 0x0000001f05057812 */ /* 0x000fe200078ec0ff */
[----:B------:R-:W-:Y:S01]  /*12aa0*/  UMOV UR14, 0x54442d19 ;  /* 0x54442d19000e7882 */ /* 0x000fe20000000000 */
[----:B------:R-:W-:Y:S01]  /*12ab0*/  UMOV UR15, 0x3bf921fb ;  /* 0x3bf921fb000f7882 */ /* 0x000fe20000000000 */
[----:B------:R-:W-:-:S02]  /*12ac0*/  ISETP.GE.AND P1, PT, R8, RZ, PT ;  /* 0x000000ff0800720c */ /* 0x000fc40003f26270 */
[-C--:B---3--:R-:W-:Y:S02]  /*12ad0*/  @P0 SHF.L.W.U32.HI R0, R3, R5.reuse, R0 ;  /* 0x0000000503000219 */ /* 0x088fe40000010e00 */
[----:B----4-:R-:W-:-:S04]  /*12ae0*/  @P0 SHF.L.W.U32.HI R3, R6, R5, R3 ;  /* 0x0000000506030219 */ /* 0x010fc80000010e03 */
[C-C-:B------:R-:W-:Y:S01]  /*12af0*/  SHF.L.W.U32.HI R5, R3.reuse, 0x2, R0.reuse ;  /* 0x0000000203057819 */ /* 0x140fe20000010e00 */
[----:B------:R-:W-:Y:S01]  /*12b00*/  IMAD.SHL.U32 R3, R3, 0x4, RZ ;  /* 0x0000000403037824 */ /* 0x000fe200078e00ff */
[----:B------:R-:W-:Y:S02]  /*12b10*/  SHF.R.U32.HI R0, RZ, 0x1e, R0 ;  /* 0x0000001eff007819 */ /* 0x000fe40000011600 */
[----:B------:R-:W-:-:S04]  /*12b20*/  SHF.R.S32.HI R6, RZ, 0x1f, R5 ;  /* 0x0000001fff067819 */ /* 0x000fc80000011405 */
[C---:B------:R-:W-:Y:S02]  /*12b30*/  LOP3.LUT R20, R6.reuse, R3, RZ, 0x3c, !PT ;  /* 0x0000000306147212 */ /* 0x040fe400078e3cff */
[----:B------:R-:W-:Y:S02]  /*12b40*/  LOP3.LUT R21, R6, R5, RZ, 0x3c, !PT ;  /* 0x0000000506157212 */ /* 0x000fe400078e3cff */
[C---:B------:R-:W-:Y:S02]  /*12b50*/  LOP3.LUT R3, R5.reuse, R8, RZ, 0x3c, !PT ;  /* 0x0000000805037212 */ /* 0x040fe400078e3cff */
[----:B------:R-:W-:Y:S02]  /*12b60*/  LEA.HI R5, R5, R0, RZ, 0x1 ;  /* 0x0000000005057211 */ /* 0x000fe400078f08ff */
[----:B------:R-:W2:Y:S01]  /*12b70*/  I2F.F64.S64 R20, R20 ;  /* 0x0000001400147312 */ /* 0x000ea20000301c00 */
[----:B------:R-:W-:Y:S02]  /*12b80*/  ISETP.GE.AND P0, PT, R3, RZ, PT ;  /* 0x000000ff0300720c */ /* 0x000fe40003f06270 */
[----:B------:R-:W-:-:S04]  /*12b90*/  IADD3 R0, PT, PT, -R5, RZ, RZ ;  /* 0x000000ff05007210 */ /* 0x000fc80007ffe1ff */
[----:B------:R-:W-:Y:S01]  /*12ba0*/  @!P1 MOV R5, R0 ;  /* 0x0000000000059202 */ /* 0x000fe20000000f00 */
[----:B--2---:R-:W-:-:S10]  /*12bb0*/  DMUL R18, R20, UR14 ;  /* 0x0000000e14127c28 */ /* 0x004fd40008000000 */
[----:B------:R-:W1:Y:S02]  /*12bc0*/  F2F.F32.F64 R18, R18 ;  /* 0x0000001200127310 */ /* 0x000e640000301000 */
[----:B-1----:R-:W-:-:S07]  /*12bd0*/  FSEL R0, -R18, R18, !P0 ;  /* 0x0000001212007208 */ /* 0x002fce0004000100 */
.L_x_235:
[----:B------:R-:W-:Y:S05]  /*12be0*/  BSYNC.RECONVERGENT B0 ;  /* 0x0000000000007941 */ /* 0x000fea0003800200 */
.L_x_234:
[----:B------:R-:W-:Y:S02]  /*12bf0*/  HFMA2 R6, -RZ, RZ, 0.487060546875, -0.0625 ;  /* 0x37cbac00ff067431 */ /* 0x000fe400000001ff */
[----:B------:R-:W-:Y:S01]  /*12c00*/  FMUL R3, R0, R0 ;  /* 0x0000000000037220 */ /* 0x000fe20000400000 */
[C---:B------:R-:W-:Y:S01]  /*12c10*/  LOP3.LUT R8, R5.reuse, 0x1, RZ, 0xc0, !PT ;  /* 0x0000000105087812 */ /* 0x040fe200078ec0ff */
[----:B------:R-:W-:Y:S02]  /*12c20*/  HFMA2 R9, -RZ, RZ, 1.541015625, -0.052001953125 ;  /* 0x3e2aaaa8ff097431 */ /* 0x000fe400000001ff */
[----:B------:R-:W-:Y:S01]  /*12c30*/  VIADD R5, R5, 0x1 ;  /* 0x0000000105057836 */ /* 0x000fe20000000000 */
[----:B------:R-:W-:Y:S02]  /*12c40*/  ISETP.NE.U32.AND P0, PT, R8, 0x1, PT ;  /* 0x000000010800780c */ /* 0x000fe40003f05070 */
[----:B------:R-:W-:Y:S01]  /*12c50*/  MOV R8, 0x3c0885e4 ;  /* 0x3c0885e400087802 */ /* 0x000fe20000000f00 */
[----:B------:R-:W-:Y:S01]  /*12c60*/  FFMA R6, R3, R6, -0.0013887860113754868507 ;  /* 0xbab607ed03067423 */ /* 0x000fe20000000006 */
[----:B------:R-:W-:-:S02]  /*12c70*/  LOP3.LUT P1, RZ, R5, 0x2, RZ, 0xc0, !PT ;  /* 0x0000000205ff7812 */ /* 0x000fc4000782c0ff */
[----:B------:R-:W-:Y:S02]  /*12c80*/  FSEL R8, R8, 0.041666727513074874878, !P0 ;  /* 0x3d2aaabb08087808 */ /* 0x000fe40004000000 */
[----:B------:R-:W-:Y:S02]  /*12c90*/  FSEL R6, R6, -0.00019574658654164522886, P0 ;  /* 0xb94d415306067808 */ /* 0x000fe40000000000 */
[----:B------:R-:W-:Y:S02]  /*12ca0*/  FSEL R0, R0, 1, !P0 ;  /* 0x3f80000000007808 */ /* 0x000fe40004000000 */
[----:B------:R-:W-:Y:S01]  /*12cb0*/  FSEL R9, -R9, -0.4999999701976776123, !P0 ;  /* 0xbeffffff09097808 */ /* 0x000fe20004000100 */
[C---:B------:R-:W-:Y:S02]  /*12cc0*/  FFMA R6, R3.reuse, R6, R8 ;  /* 0x0000000603067223 */ /* 0x040fe40000000008 */
[C---:B------:R-:W-:Y:S02]  /*12cd0*/  FFMA R5, R3.reuse, R0, RZ ;  /* 0x0000000003057223 */ /* 0x040fe400000000ff */
[----:B------:R-:W-:-:S04]  /*12ce0*/  FFMA R6, R3, R6, R9 ;  /* 0x0000000603067223 */ /* 0x000fc80000000009 */
[----:B------:R-:W-:-:S04]  /*12cf0*/  FFMA R0, R5, R6, R0 ;  /* 0x0000000605007223 */ /* 0x000fc80000000000 */
[----:B------:R-:W-:Y:S01]  /*12d00*/  @P1 FADD R0, RZ, -R0 ;  /* 0x80000000ff001221 */ /* 0x000fe20000000000 */
[----:B------:R-:W-:Y:S06]  /*12d10*/  BRA `(.L_x_199) ;  /* 0x0000000400a87947 */ /* 0x000fec0003800000 */
.L_x_233:
[----:B-----5:R-:W-:-:S04]  /*12d20*/  MOV R3, 0xffffffe8 ;  /* 0xffffffe800037802 */ /* 0x020fc80000000f00 */
[----:B------:R-:W-:-:S04]  /*12d30*/  VIADDMNMX.U32 R0, R18, R3, 0x3, PT ;  /* 0x0000000312007446 */ /* 0x000fc80003800003 */
[----:B------:R-:W-:-:S04]  /*12d40*/  SHF.L.U32 R0, R0, 0x2, RZ ;  /* 0x0000000200007819 */ /* 0x000fc800000006ff */
[----:B------:R-:W1:Y:S02]  /*12d50*/  LDC R18, c[0x2][R0+0x5f0] ;  /* 0x00817c0000127b82 */ /* 0x000e640000000800 */
[----:B-1----:R-:W-:-:S04]  /*12d60*/  SHF.R.S32.HI R19, RZ, 0x1f, R18 ;  /* 0x0000001fff137819 */ /* 0x002fc80000011412 */
.L_x_715:
[----:B------:R-:W-:Y:S05]  /*12d70*/  BRX R18 -0x12d80                                                        (*"BRANCH_TARGETS .L_x_716,.L_x_717,.L_x_718,.L_x_208"*) ;  /* 0xfffffed012a07949 */ /* 0x000fea000383ffff */
.L_x_718:
[----:B------:R-:W-:Y:S01]  /*12d80*/  FADD R0, |R8|, -RZ ;  /* 0x800000ff08007221 */ /* 0x000fe20000000200 */
[----:B------:R-:W-:Y:S06]  /*12d90*/  BRA `(.L_x_199) ;  /* 0x0000000400887947 */ /* 0x000fec0003800000 */
.L_x_208:
[----:B------:R-:W-:Y:S01]  /*12da0*/  MOV R0, 0x7fffffff ;  /* 0x7fffffff00007802 */ /* 0x000fe20000000f00 */
[----:B------:R-:W-:Y:S06]  /*12db0*/  BRA `(.L_x_199) ;  /* 0x0000000400807947 */ /* 0x000fec0003800000 */
.L_x_716:
        /* <DEDUP_REMOVED lines=18> */
.L_x_239:
[----:B-1----:R-:W1:Y:S02]  /*12ee0*/  LDC.64 R20, c[0x4][RZ] ;  /* 0x01000000ff147b82 */ /* 0x002e640000000a00 */
[----:B-1----:R-:W-:-:S06]  /*12ef0*/  IMAD.WIDE.U32 R20, R0, 0x4, R20 ;  /* 0x0000000400147825 */ /* 0x002fcc00078e0014 */
[----:B------:R-:W2:Y:S01]  /*12f00*/  LDG.E.CONSTANT R20, desc[UR8][R20.64] ;  /* 0x0000000814147981 */ /* 0x000ea2000c1e9900 */
        /* <DEDUP_REMOVED lines=39> */
.L_x_238:
[----:B------:R-:W-:Y:S05]  /*13180*/  BSYNC.RECONVERGENT B0 ;  /* 0x0000000000007941 */ /* 0x000fea0003800200 */
.L_x_237:
[----:B------:R-:W-:Y:S02]  /*13190*/  HFMA2 R3, -RZ, RZ, 1.0244140625, 0 ;  /* 0x3c190000ff037431 */ /* 0x000fe400000001ff */
[----:B------:R-:W-:Y:S01]  /*131a0*/  IMAD.MOV.U32 R6, RZ, RZ, R0 ;  /* 0x000000ffff067224 */ /* 0x000fe200078e0000 */
[----:B------:R-:W-:-:S03]  /*131b0*/  LOP3.LUT R5, R5, 0x1, RZ, 0xc0, !PT ;  /* 0x0000000105057812 */ /* 0x000fc600078ec0ff */
[C---:B------:R-:W-:Y:S01]  /*131c0*/  FMUL R0, R6.reuse, R6 ;  /* 0x0000000606007220 */ /* 0x040fe20000400000 */
[----:B------:R-:W-:Y:S02]  /*131d0*/  FSETP.NEU.AND P0, PT, |R6|, 0.00049096695147454738617, PT ;  /* 0x3a00b43c0600780b */ /* 0x000fe40003f0d200 */
[----:B------:R-:W-:Y:S01]  /*131e0*/  ISETP.NE.U32.AND P1, PT, R5, 0x1, PT ;  /* 0x000000010500780c */ /* 0x000fe20003f25070 */
        /* <DEDUP_REMOVED lines=8> */
[----:B-1----:R-:W-:Y:S01]  /*13270*/  MOV R0, R6 ;  /* 0x0000000600007202 */ /* 0x002fe20000000f00 */
[----:B------:R-:W-:Y:S06]  /*13280*/  BRA `(.L_x_199) ;  /* 0x00000000004c7947 */ /* 0x000fec0003800000 */
.L_x_717:
[----:B------:R-:W1:Y:S01]  /*13290*/  MUFU.RCP R3, |R8| ;  /* 0x4000000800037308 */ /* 0x000e620000001000 */
[----:B------:R-:W-:Y:S01]  /*132a0*/  FSETP.GT.AND P0, PT, |R8|, 1, PT ;  /* 0x3f8000000800780b */ /* 0x000fe20003f04200 */
[----:B------:R-:W-:-:S03]  /*132b0*/  HFMA2 R6, -RZ, RZ, 0.890625, -0.00056934356689453125 ;  /* 0x3b2090aaff067431 */ /* 0x000fc600000001ff */
        /* <DEDUP_REMOVED lines=10> */
[----:B------:R-:W-:-:S03]  /*13360*/  MOV R6, 0x3f6ee581 ;  /* 0x3f6ee58100067802 */ /* 0x000fc60000000f00 */
[----:B------:R-:W-:-:S04]  /*13370*/  FFMA R3, R0, R3, R0 ;  /* 0x0000000300037223 */ /* 0x000fc80000000000 */
[----:B------:R-:W-:Y:S01]  /*13380*/  @P0 FFMA R3, R6, 1.6832555532455444336, -R3 ;  /* 0x3fd774eb06030823 */ /* 0x000fe20000000803 */
[----:B------:R-:W-:-:S04]  /*13390*/  FSETP.NAN.AND P0, PT, |R8|, |R8|, PT ;  /* 0x400000080800720b */ /* 0x000fc80003f08200 */
[----:B------:R-:W-:-:S04]  /*133a0*/  LOP3.LUT R0, R3, 0x80000000, R8, 0xb8, !PT ;  /* 0x8000000003007812 */ /* 0x000fc800078eb808 */
[----:B------:R-:W-:-:S07]  /*133b0*/  FSEL R0, R0, R3, !P0 ;  /* 0x0000000300007208 */ /* 0x000fce0004000000 */
.L_x_199:
[----:B------:R-:W-:Y:S05]  /*133c0*/  BSYNC.RECONVERGENT B3 ;  /* 0x0000000000037941 */ /* 0x000fea0003800200 */
.L_x_194:
[C---:B-----5:R-:W-:Y:S02]  /*133d0*/  LEA R3, R13.reuse, UR10, 0x2 ;  /* 0x0000000a0d037c11 */ /* 0x060fe4000f8e10ff */
[----:B------:R-:W-:-:S03]  /*133e0*/  ISETP.GT.U32.AND P0, PT, R13, 0x1, PT ;  /* 0x000000010d00780c */ /* 0x000fc60003f04070 */
[----:B--2---:R2:W-:Y:S10]  /*133f0*/  STL [R3], R0 ;  /* 0x0000000003007387 */ /* 0x0045f40000100800 */
[----:B--2---:R-:W-:Y:S05]  /*13400*/  @P0 BRA `(.L_x_240) ;  /* 0xffffffac00580947 */ /* 0x004fea000383ffff */
[----:B------:R-:W2:Y:S01]  /*13410*/  LDL R0, [R1+0x24] ;  /* 0x0000240001007983 */ /* 0x000ea20000100800 */
[----:B------:R-:W-:Y:S01]  /*13420*/  IMAD.MOV.U32 R20, RZ, RZ, 0x0 ;  /* 0x00000000ff147424 */ /* 0x000fe200078e00ff */
[----:B------:R-:W-:Y:S02]  /*13430*/  MOV R21, 0xfff00000 ;  /* 0xfff0000000157802 */ /* 0x000fe40000000f00 */
[----:B--2---:R-:W-:-:S13]  /*13440*/  FSETP.NE.AND P0, PT, |R0|, +INF , PT ;  /* 0x7f8000000000780b */ /* 0x004fda0003f05200 */
[----:B------:R-:W-:Y:S05]  /*13450*/  @!P0 BRA `(.L_x_241) ;  /* 0x0000000400248947 */ /* 0x000fea0003800000 */
[----:B------:R-:W1:Y:S04]  /*13460*/  LDG.E R3, desc[UR8][R14.64+0x8] ;  /* 0x000008080e037981 */ /* 0x000e68000c1e1900 */
[----:B------:R-:W2:Y:S01]  /*13470*/  LDG.E R5, desc[UR8][R14.64+0x4] ;  /* 0x000004080e057981 */ /* 0x000ea2000c1e1900 */
[----:B------:R-:W-:Y:S01]  /*13480*/  BSSY.RECONVERGENT B0, `(.L_x_242) ;  /* 0x000001c000007945 */ /* 0x000fe20003800200 */
[----:B-1----:R-:W1:Y:S01]  /*13490*/  F2F.F64.F32 R8, R3 ;  /* 0x0000000300087310 */ /* 0x002e620000201800 */
[----:B--2---:R-:W-:-:S04]  /*134a0*/  FADD R5, R0, -R5 ;  /* 0x8000000500057221 */ /* 0x004fc80000000000 */
[----:B------:R-:W-:-:S06]  /*134b0*/  FMUL R18, R5, R5 ;  /* 0x0000000505127220 */ /* 0x000fcc0000400000 */
[----:B------:R-:W2:Y:S01]  /*134c0*/  F2F.F64.F32 R18, R18 ;  /* 0x0000001200127310 */ /* 0x000ea20000201800 */
[----:B-1----:R-:W-:-:S08]  /*134d0*/  DADD R6, R8, R8 ;  /* 0x0000000008067229 */ /* 0x002fd00000000008 */
[----:B------:R-:W-:Y:S01]  /*134e0*/  DMUL R8, R8, R6 ;  /* 0x0000000608087228 */ /* 0x000fe20000000000 */
[----:B------:R-:W-:-:S05]  /*134f0*/  MOV R6, 0x1 ;  /* 0x0000000100067802 */ /* 0x000fca0000000f00 */
[----:B------:R-:W1:Y:S01]  /*13500*/  MUFU.RCP64H R7, R9 ;  /* 0x0000000900077308 */ /* 0x000e620000001800 */
[----:B--2---:R-:W-:Y:S01]  /*13510*/  FSETP.GEU.AND P1, PT, |R19|, 6.5827683646048100446e-37, PT ;  /* 0x036000001300780b */ /* 0x004fe20003f2e200 */
[----:B-1----:R-:W-:-:S08]  /*13520*/  DFMA R12, -R8, R6, 1 ;  /* 0x3ff00000080c742b */ /* 0x002fd00000000106 */
[----:B------:R-:W-:-:S08]  /*13530*/  DFMA R12, R12, R12, R12 ;  /* 0x0000000c0c0c722b */ /* 0x000fd0000000000c */
[----:B------:R-:W-:-:S08]  /*13540*/  DFMA R12, R6, R12, R6 ;  /* 0x0000000c060c722b */ /* 0x000fd00000000006 */
[----:B------:R-:W-:-:S08]  /*13550*/  DFMA R6, -R8, R12, 1 ;  /* 0x3ff000000806742b */ /* 0x000fd0000000010c */
[----:B------:R-:W-:-:S08]  /*13560*/  DFMA R6, R12, R6, R12 ;  /* 0x000000060c06722b */ /* 0x000fd0000000000c */
[----:B------:R-:W-:-:S08]  /*13570*/  DMUL R12, R18, R6 ;  /* 0x00000006120c7228 */ /* 0x000fd00000000000 */
[----:B0-----:R-:W-:-:S08]  /*13580*/  DFMA R14, -R8, R12, R18 ;  /* 0x0000000c080e722b */ /* 0x001fd00000000112 */
[----:B------:R-:W-:-:S10]  /*13590*/  DFMA R6, R6, R14, R12 ;  /* 0x0000000e0606722b */ /* 0x000fd4000000000c */
[----:B------:R-:W-:-:S05]  /*135a0*/  FFMA R0, RZ, R9, R7 ;  /* 0x00000009ff007223 */ /* 0x000fca0000000007 */
[----:B------:R-:W-:-:S13]  /*135b0*/  FSETP.GT.AND P0, PT, |R0|, 1.469367938527859385e-39, PT ;  /* 0x001000000000780b */ /* 0x000fda0003f04200 */
[----:B------:R-:W-:Y:S05]  /*135c0*/  @P0 BRA P1, `(.L_x_243) ;  /* 0x00000000001c0947 */ /* 0x000fea0000800000 */
[----:B------:R-:W-:Y:S01]  /*135d0*/  MOV R24, R18 ;  /* 0x0000001200187202 */ /* 0x000fe20000000f00 */
[----:B------:R-:W-:Y:S01]  /*135e0*/  IMAD.MOV.U32 R22, RZ, RZ, R8 ;  /* 0x000000ffff167224 */ /* 0x000fe200078e0008 */
[----:B------:R-:W-:Y:S02]  /*135f0*/  MOV R25, R19 ;  /* 0x0000001300197202 */ /* 0x000fe40000000f00 */
[----:B------:R-:W-:Y:S02]  /*13600*/  MOV R23, R9 ;  /* 0x0000000900177202 */ /* 0x000fe40000000f00 */
[----:B------:R-:W-:-:S07]  /*13610*/  MOV R0, 0x13630 ;  /* 0x0001363000007802 */ /* 0x000fce0000000f00 */
[----:B------:R-:W-:Y:S05]  /*13620*/  CALL.REL.NOINC `($__internal_0_$__cuda_sm20_div_rn_f64_full) ;  /* 0x0000009800607944 */ /* 0x000fea0003c00000 */
[----:B------:R-:W-:-:S07]  /*13630*/  MOV R7, R5 ;  /* 0x0000000500077202 */ /* 0x000fce0000000f00 */
.L_x_243:
[----:B------:R-:W-:Y:S05]  /*13640*/  BSYNC.RECONVERGENT B0 ;  /* 0x0000000000007941 */ /* 0x000fea0003800200 */
.L_x_242:
[----:B------:R-:W-:Y:S01]  /*13650*/  FSETP.GEU.AND P0, PT, R3, 1.175494350822287508e-38, PT ;  /* 0x008000000300780b */ /* 0x000fe20003f0e000 */
[----:B------:R-:W-:Y:S01]  /*13660*/  IMAD.MOV.U32 R12, RZ, RZ, 0x3e055027 ;  /* 0x3e055027ff0c7424 */ /* 0x000fe200078e00ff */
[----:B------:R-:W-:Y:S01]  /*13670*/  MOV R13, 0x3ffd67f1 ;  /* 0x3ffd67f1000d7802 */ /* 0x000fe20000000f00 */
[----:B------:R-:W-:Y:S01]  /*13680*/  UMOV UR14, 0x0 ;  /* 0x00000000000e7882 */ /* 0x000fe20000000000 */
[----:B------:R-:W-:-:S09]  /*13690*/  UMOV UR15, 0x40000000 ;  /* 0x40000000000f7882 */ /* 0x000fd20000000000 */
[----:B------:R-:W-:-:S05]  /*136a0*/  @!P0 FMUL R3, R3, 8388608 ;  /* 0x4b00000003038820 */ /* 0x000fca0000400000 */
[----:B------:R-:W-:-:S04]  /*136b0*/  IADD3 R0, PT, PT, R3, -0x3f2aaaab, RZ ;  /* 0xc0d5555503007810 */ /* 0x000fc80007ffe0ff */
[----:B------:R-:W-:-:S04]  /*136c0*/  LOP3.LUT R8, R0, 0xff800000, RZ, 0xc0, !PT ;  /* 0xff80000000087812 */ /* 0x000fc800078ec0ff */
[-C--:B------:R-:W-:Y:S02]  /*136d0*/  IADD3 R0, PT, PT, R3, -R8.reuse, RZ ;  /* 0x8000000803007210 */ /* 0x080fe40007ffe0ff */
[----:B------:R-:W-:Y:S02]  /*136e0*/  I2FP.F32.S32 R5, R8 ;  /* 0x0000000800057245 */ /* 0x000fe40000201400 */
[----:B------:R-:W-:Y:S01]  /*136f0*/  MOV R8, 0x7f800000 ;  /* 0x7f80000000087802 */ /* 0x000fe20000000f00 */
        /* <DEDUP_REMOVED lines=9> */
[----:B------:R-:W-:Y:S02]  /*13790*/  FSEL R0, RZ, -23, P0 ;  /* 0xc1b80000ff007808 */ /* 0x000fe40000000000 */
[----:B------:R-:W-:Y:S01]  /*137a0*/  ISETP.GT.U32.AND P0, PT, R3, 0x7f7fffff, PT ;  /* 0x7f7fffff0300780c */ /* 0x000fe20003f04070 */
[----:B------:R-:W-:Y:S02]  /*137b0*/  FMUL R12, R9, R12 ;  /* 0x0000000c090c7220 */ /* 0x000fe40000400000 */
[----:B------:R-:W-:Y:S02]  /*137c0*/  FFMA R0, R5, 1.1920928955078125e-07, R0 ;  /* 0x3400000005007823 */ /* 0x000fe40000000000 */
[----:B------:R-:W-:Y:S01]  /*137d0*/  FFMA R9, R9, R12, R9 ;  /* 0x0000000c09097223 */ /* 0x000fe20000000009 */
[----:B------:R-:W-:-:S03]  /*137e0*/  HFMA2 R12, -RZ, RZ, -2, 0 ;  /* 0xc0000000ff0c7431 */ /* 0x000fc600000001ff */
[----:B------:R-:W-:-:S04]  /*137f0*/  FFMA R0, R0, 0.69314718246459960938, R9 ;  /* 0x3f31721800007823 */ /* 0x000fc80000000009 */
[C---:B------:R-:W-:Y:S01]  /*13800*/  @P0 FFMA R0, R3.reuse, R8, +INF ;  /* 0x7f80000003000423 */ /* 0x040fe20000000008 */
[----:B------:R-:W-:-:S04]  /*13810*/  FSETP.NEU.AND P0, PT, R3, RZ, PT ;  /* 0x000000ff0300720b */ /* 0x000fc80003f0d000 */
        /* <DEDUP_REMOVED lines=11> */
[----:B------:R-:W-:Y:S01]  /*138d0*/  IMAD.MOV.U32 R20, RZ, RZ, R16 ;  /* 0x000000ffff147224 */ /* 0x000fe200078e0010 */
[----:B------:R-:W-:-:S07]  /*138e0*/  MOV R21, R17 ;  /* 0x0000001100157202 */ /* 0x000fce0000000f00 */
.L_x_241:
[----:B------:R-:W-:Y:S05]  /*138f0*/  BSYNC.RECONVERGENT B4 ;  /* 0x0000000000047941 */ /* 0x000fea0003800200 */
.L_x_193:
[----:B------:R-:W-:Y:S01]  /*13900*/  DADD R12, R20, R10 ;  /* 0x00000000140c7229 */ /* 0x000fe2000000000a */
[----:B------:R-:W-:Y:S07]  /*13910*/  BSSY.RELIABLE B3, `(.L_x_245) ;  /* 0x0000032000037945 */ /* 0x000fee0003800100 */
[----:B------:R-:W-:-:S08]  /*13920*/  DADD R64, R12, R64 ;  /* 0x000000000c407229 */ /* 0x000fd00000000040 */
[----:B------:R-:W-:-:S08]  /*13930*/  DADD R62, -R62, R64 ;  /* 0x000000003e3e7229 */ /* 0x000fd00000000140 */
[----:B------:R-:W-:-:S14]  /*13940*/  DSETP.NE.AND P0, PT, |R62|, +INF , PT ;  /* 0x7ff000003e00742a */ /* 0x000fdc0003f05200 */
[----:B------:R-:W-:Y:S05]  /*13950*/  @!P0 BRA `(.L_x_246) ;  /* 0x0000000000a88947 */ /* 0x000fea0003800000 */
[----:B------:R-:W-:-:S14]  /*13960*/  DSETP.GT.AND P0, PT, R12, R36, PT ;  /* 0x000000240c00722a */ /* 0x000fdc0003f04000 */
[----:B------:R-:W-:Y:S05]  /*13970*/  @P0 BREAK.RELIABLE B3 ;  /* 0x0000000000030942 */ /* 0x000fea0003800100 */
[----:B------:R-:W-:Y:S05]  /*13980*/  @P0 BRA `(.L_x_247) ;  /* 0x0000009400600947 */ /* 0x000fea0003800000 */
[----:B------:R-:W-:Y:S01]  /*13990*/  BSSY.RECONVERGENT B0, `(.L_x_248) ;  /* 0x0000006000007945 */ /* 0x000fe20003800200 */
[----:B------:R-:W-:-:S07]  /*139a0*/  MOV R3, 0x41c64e6d ;  /* 0x41c64e6d00037802 */ /* 0x000fce0000000f00 */
.L_x_249:
[----:B------:R-:W-:-:S05]  /*139b0*/  IMAD R2, R2, R3, 0x3039 ;  /* 0x0000303902027424 */ /* 0x000fca00078e0203 */
[----:B------:R-:W-:-:S04]  /*139c0*/  LOP3.LUT R2, R2, 0x7fffffff, RZ, 0xc0, !PT ;  /* 0x7fffffff02027812 */ /* 0x000fc800078ec0ff */
[----:B------:R-:W-:-:S13]  /*139d0*/  ISETP.GT.U32.AND P0, PT, R2, 0x7ff89ebf, PT ;  /* 0x7ff89ebf0200780c */ /* 0x000fda0003f04070 */
[----:B------:R-:W-:Y:S05]  /*139e0*/  @P0 BRA `(.L_x_249) ;  /* 0xfffffffc00f00947 */ /* 0x000fea000383ffff */
[----:B------:R-:W-:Y:S05]  /*139f0*/  BSYNC.RECONVERGENT B0 ;  /* 0x0000000000007941 */ /* 0x000fea0003800200 */
.L_x_248:
        /* <DEDUP_REMOVED lines=15> */
[----:B-1----:R-:W-:-:S07]  /*13af0*/  MOV R8, 0x13b10 ;  /* 0x00013b1000087802 */ /* 0x002fce0000000f00 */
[----:B0-----:R-:W-:Y:S05]  /*13b00*/  CALL.REL.NOINC `($__internal_3_$__cuda_sm3x_div_rn_noftz_f32_slowpath) ;  /* 0x0000009c00d07944 */ /* 0x001fea0003c00000 */
.L_x_251:
[----:B------:R-:W-:Y:S05]  /*13b10*/  BSYNC.RECONVERGENT B4 ;  /* 0x0000000000047941 */ /* 0x000fea0003800200 */
.L_x_250:
[----:B------:R-:W2:Y:S01]  /*13b20*/  F2F.F32.F64 R62, R62 ;  /* 0x0000003e003e7310 */ /* 0x000ea20000301000 */
[----:B------:R-:W-:Y:S01]  /*13b30*/  HFMA2 R4, -RZ, RZ, 3.7421875, 0 ;  /* 0x437c0000ff047431 */ /* 0x000fe200000001ff */
[----:B------:R-:W-:-:S05]  /*13b40*/  MOV R3, 0x3bbb989d ;  /* 0x3bbb989d00037802 */ /* 0x000fca0000000f00 */
[----:B--2---:R-:W-:-:S04]  /*13b50*/  FFMA.SAT R3, R62, R3, 0.5 ;  /* 0x3f0000003e037423 */ /* 0x004fc80000002003 */
[----:B------:R-:W-:-:S04]  /*13b60*/  FFMA.RM R3, R3, R4, 12582913 ;  /* 0x4b40000103037423 */ /* 0x000fc80000004004 */
[C---:B------:R-:W-:Y:S01]  /*13b70*/  FADD R5, R3.reuse, -12583039 ;  /* 0xcb40007f03057421 */ /* 0x040fe20000000000 */
[----:B------:R-:W-:-:S03]  /*13b80*/  SHF.L.U32 R3, R3, 0x17, RZ ;  /* 0x0000001703037819 */ /* 0x000fc600000006ff */
[----:B------:R-:W-:-:S04]  /*13b90*/  FFMA R5, R62, 1.4426950216293334961, -R5 ;  /* 0x3fb8aa3b3e057823 */ /* 0x000fc80000000805 */
[----:B------:R-:W-:-:S04]  /*13ba0*/  FFMA R5, R62, 1.925963033500011079e-08, R5 ;  /* 0x32a570603e057823 */ /* 0x000fc80000000005 */
[----:B------:R-:W2:Y:S02]  /*13bb0*/  MUFU.EX2 R4, R5 ;  /* 0x0000000500047308 */ /* 0x000ea40000000800 */
[----:B--2---:R-:W-:-:S05]  /*13bc0*/  FMUL R3, R3, R4 ;  /* 0x0000000403037220 */ /* 0x004fca0000400000 */
[----:B------:R-:W-:-:S13]  /*13bd0*/  FSETP.GEU.AND P0, PT, R0, R3, PT ;  /* 0x000000030000720b */ /* 0x000fda0003f0e000 */
[----:B------:R-:W-:Y:S05]  /*13be0*/  @!P0 BREAK.RELIABLE B3 ;  /* 0x0000000000038942 */ /* 0x000fea0003800100 */
[----:B------:R-:W-:Y:S05]  /*13bf0*/  @!P0 BRA `(.L_x_247) ;  /* 0x0000009000c48947 */ /* 0x000fea0003800000 */
.L_x_246:
[----:B------:R-:W-:-:S14]  /*13c00*/  DSETP.NE.AND P0, PT, |R36|, +INF , PT ;  /* 0x7ff000002400742a */ /* 0x000fdc0003f05200 */
[----:B------:R-:W-:Y:S05]  /*13c10*/  @!P0 BREAK.RELIABLE B3 ;  /* 0x0000000000038942 */ /* 0x000fea0003800100 */
[----:B------:R-:W-:Y:S05]  /*13c20*/  @!P0 BRA `(.L_x_247) ;  /* 0x0000009000b88947 */ /* 0x000fea0003800000 */
[----:B------:R-:W-:Y:S05]  /*13c30*/  BSYNC.RELIABLE B3 ;  /* 0x0000000000037941 */ /* 0x000fea0003800100 */
.L_x_245:
[----:B------:R-:W2:Y:S01]  /*13c40*/  LDL R35, [R1+0x11c] ;  /* 0x00011c0001237983 */ /* 0x000ea20000100800 */
[----:B------:R-:W3:Y:S03]  /*13c50*/  LDC R3, c[0x0][0x380] ;  /* 0x0000e000ff037b82 */ /* 0x000ee60000000800 */
[----:B------:R-:W4:Y:S04]  /*13c60*/  LDL.128 R4, [R1+0x120] ;  /* 0x0001200001047983 */ /* 0x000f280000100c00 */
[----:B-1----:R-:W5:Y:S04]  /*13c70*/  LDL.128 R8, [R1+0x130] ;  /* 0x0001300001087983 */ /* 0x002f680000100c00 */
[----:B0-----:R-:W5:Y:S04]  /*13c80*/  LDL.128 R12, [R1+0x140] ;  /* 0x00014000010c7983 */ /* 0x001f680000100c00 */
[----:B------:R-:W5:Y:S04]  /*13c90*/  LDL.128 R16, [R1+0x150] ;  /* 0x0001500001107983 */ /* 0x000f680000100c00 */
[----:B------:R-:W5:Y:S04]  /*13ca0*/  LDL.128 R20, [R1+0x160] ;  /* 0x0001600001147983 */ /* 0x000f680000100c00 */
[----:B------:R-:W5:Y:S04]  /*13cb0*/  LDL.128 R24, [R1+0x170] ;  /* 0x0001700001187983 */ /* 0x000f680000100c00 */
[----:B------:R-:W5:Y:S04]  /*13cc0*/  LDL.128 R28, [R1+0x180] ;  /* 0x00018000011c7983 */ /* 0x000f680000100c00 */
[----:B------:R-:W5:Y:S01]  /*13cd0*/  LDL.64 R58, [R1+0x190] ;  /* 0x00019000013a7983 */ /* 0x000f620000100a00 */
[----:B---3--:R-:W-:-:S04]  /*13ce0*/  IMAD.WIDE R72, R3, 0x4, R54 ;  /* 0x0000000403487825 */ /* 0x008fc800078e0236 */
        /* <DEDUP_REMOVED lines=8> */
[C---:B------:R-:W-:Y:S01]  /*13d70*/  IMAD.WIDE R76, R3.reuse, 0x4, R74 ;  /* 0x00000004034c7825 */ /* 0x040fe200078e024a */
[----:B--2---:R-:W-:Y:S04]  /*13d80*/  STG.E desc[UR8][R54.64], R35 ;  /* 0x0000002336007986 */ /* 0x004fe8000c101908 */
[----:B----4-:R-:W-:Y:S04]  /*13d90*/  STG.E desc[UR8][R72.64], R4 ;  /* 0x0000000448007986 */ /* 0x010fe8000c101908 */
[----:B------:R-:W-:Y:S04]  /*13da0*/  STG.E desc[UR8][R70.64], R5 ;  /* 0x0000000546007986 */ /* 0x000fe8000c101908 */
[----:B------:R0:W-:Y:S04]  /*13db0*/  STG.E desc[UR8][R60.64], R6 ;  /* 0x000000063c007986 */ /* 0x0001e8000c101908 */
[----:B------:R1:W-:Y:S04]  /*13dc0*/  STG.E desc[UR8][R68.64], R7 ;  /* 0x0000000744007986 */ /* 0x0003e8000c101908 */
[----:B-----5:R-:W-:Y:S01]  /*13dd0*/  STG.E desc[UR8][R66.64], R8 ;  /* 0x0000000842007986 */ /* 0x020fe2000c101908 */
[----:B0-----:R-:W-:-:S03]  /*13de0*/  IMAD.WIDE R60, R3, 0x4, R76 ;  /* 0x00000004033c7825 */ /* 0x001fc600078e024c */
[----:B------:R-:W-:Y:S04]  /*13df0*/  STG.E desc[UR8][R56.64], R9 ;  /* 0x0000000938007986 */ /* 0x000fe8000c101908 */
[----:B------:R0:W-:Y:S01]  /*13e00*/  STG.E desc[UR8][R64.64], R10 ;  /* 0x0000000a40007986 */ /* 0x0001e2000c101908 */
[----:B------:R-:W-:-:S03]  /*13e10*/  IMAD.WIDE R70, R3, 0x4, R60 ;  /* 0x0000000403467825 */ /* 0x000fc600078e023c */
[----:B------:R2:W-:Y:S01]  /*13e20*/  STG.E desc[UR8][R62.64], R11 ;  /* 0x0000000b3e007986 */ /* 0x0005e2000c101908 */
[----:B------:R-:W-:-:S03]  /*13e30*/  IMAD.WIDE R72, R3, 0x4, R70 ;  /* 0x0000000403487825 */ /* 0x000fc600078e0246 */
[----:B------:R-:W-:Y:S04]  /*13e40*/  STG.E desc[UR8][R74.64], R12 ;  /* 0x0000000c4a007986 */ /* 0x000fe8000c101908 */
[----:B------:R-:W-:Y:S01]  /*13e50*/  STG.E desc[UR8][R76.64], R13 ;  /* 0x0000000d4c007986 */ /* 0x000fe2000c101908 */
[----:B-1----:R-:W-:-:S03]  /*13e60*/  IMAD.WIDE R68, R3, 0x4, R72 ;  /* 0x0000000403447825 */ /* 0x002fc600078e0248 */
[----:B------:R-:W-:Y:S01]  /*13e70*/  STG.E desc[UR8][R60.64], R14 ;  /* 0x0000000e3c007986 */ /* 0x000fe2000c101908 */
[----:B0-----:R-:W-:Y:S01]  /*13e80*/  IMAD.MOV.U32 R10, RZ, RZ, R38 ;  /* 0x000000ffff0a7224 */ /* 0x001fe200078e0026 */
[----:B--2---:R-:W-:Y:S01]  /*13e90*/  MOV R11, R39 ;  /* 0x00000027000b7202 */ /* 0x004fe20000000f00 */
[C---:B------:R-:W-:Y:S01]  /*13ea0*/  IMAD.WIDE R4, R3.reuse, 0x4, R68 ;  /* 0x0000000403047825 */ /* 0x040fe200078e0244 */
[----:B------:R0:W-:Y:S04]  /*13eb0*/  STG.E desc[UR8][R70.64], R15 ;  /* 0x0000000f46007986 */ /* 0x0001e8000c101908 */
[----:B------:R-:W-:Y:S01]  /*13ec0*/  STG.E desc[UR8][R72.64], R16 ;  /* 0x0000001048007986 */ /* 0x000fe2000c101908 */
[----:B------:R-:W-:-:S03]  /*13ed0*/  IMAD.WIDE R56, R3, 0x4, R4 ;  /* 0x0000000403387825 */ /* 0x000fc600078e0204 */
[----:B------:R-:W-:Y:S01]  /*13ee0*/  STG.E desc[UR8][R68.64], R17 ;  /* 0x0000001144007986 */ /* 0x000fe2000c101908 */
[----:B------:R-:W-:-:S03]  /*13ef0*/  IMAD.WIDE R64, R3, 0x4, R56 ;  /* 0x0000000403407825 */ /* 0x000fc600078e0238 */
[----:B------:R1:W-:Y:S01]  /*13f00*/  STG.E desc[UR8][R4.64], R18 ;  /* 0x0000001204007986 */ /* 0x0003e2000c101908 */
[----:B0-----:R-:W-:-:S03]  /*13f10*/  IMAD.WIDE R14, R3, 0x4, R52 ;  /* 0x00000004030e7825 */ /* 0x001fc600078e0234 */
[----:B------:R-:W-:Y:S01]  /*13f20*/  STG.E desc[UR8][R56.64], R19 ;  /* 0x0000001338007986 */ /* 0x000fe2000c101908 */
[----:B------:R-:W-:-:S03]  /*13f30*/  IMAD.WIDE R6, R3, 0x4, R64 ;  /* 0x0000000403067825 */ /* 0x000fc600078e0240 */
[----:B------:R0:W-:Y:S04]  /*13f40*/  STG.E desc[UR8][R64.64], R20 ;  /* 0x0000001440007986 */ /* 0x0001e8000c101908 */
[----:B------:R2:W-:Y:S01]  /*13f50*/  STG.E desc[UR8][R6.64], R21 ;  /* 0x0000001506007986 */ /* 0x0005e2000c101908 */
[----:B------:R-:W-:-:S04]  /*13f60*/  IMAD.WIDE R62, R3, 0x4, R6 ;  /* 0x00000004033e7825 */ /* 0x000fc800078e0206 */
[C---:B-1----:R-:W-:Y:S01]  /*13f70*/  IMAD.WIDE R4, R3.reuse, 0x4, R42 ;  /* 0x0000000403047825 */ /* 0x042fe200078e022a */
[----:B------:R-:W-:Y:S01]  /*13f80*/  STG.E desc[UR8][R62.64], R22 ;  /* 0x000000163e007986 */ /* 0x000fe2000c101908 */
[----:B0-----:R-:W-:Y:S02]  /*13f90*/  MOV R20, R40 ;  /* 0x0000002800147202 */ /* 0x001fe40000000f00 */
[----:B------:R-:W-:Y:S01]  /*13fa0*/  IMAD.WIDE R66, R3, 0x4, R62 ;  /* 0x0000000403427825 */ /* 0x000fe200078e023e */
[----:B--2---:R-:W-:-:S04]  /*13fb0*/  MOV R21, R41 ;  /* 0x0000002900157202 */ /* 0x004fc80000000f00 */
[----:B------:R-:W-:Y:S01]  /*13fc0*/  STG.E desc[UR8][R66.64], R23 ;  /* 0x0000001742007986 */ /* 0x000fe2000c101908 */
[----:B------:R-:W-:-:S05]  /*13fd0*/  IMAD.WIDE R8, R3, 0x4, R66 ;  /* 0x0000000403087825 */ /* 0x000fca00078e0242 */
[----:B------:R-:W-:Y:S01]  /*13fe0*/  STG.E desc[UR8][R8.64], R24 ;  /* 0x0000001808007986 */ /* 0x000fe2000c101908 */
[----:B------:R-:W-:-:S05]  /*13ff0*/  IMAD.WIDE R60, R3, 0x4, R8 ;  /* 0x00000004033c7825 */ /* 0x000fca00078e0208 */
[----:B------:R-:W-:Y:S01]  /*14000*/  STG.E desc[UR8][R60.64], R25 ;  /* 0x000000193c007986 */ /* 0x000fe2000c101908 */
[----:B------:R-:W-:-:S05]  /*14010*/  IMAD.WIDE R12, R3, 0x4, R60 ;  /* 0x00000004030c7825 */ /* 0x000fca00078e023c */
[----:B------:R0:W-:Y:S04]  /*14020*/  STG.E desc[UR8][R12.64], R26 ;  /* 0x0000001a0c007986 */ /* 0x0001e8000c101908 */
[----:B------:R1:W-:Y:S04]  /*14030*/  STG.E desc[UR8][R52.64], R27 ;  /* 0x0000001b34007986 */ /* 0x0003e8000c101908 */
[----:B------:R1:W-:Y:S04]  /*14040*/  STG.E desc[UR8][R14.64], R28 ;  /* 0x0000001c0e007986 */ /* 0x0003e8000c101908 */
[----:B------:R1:W-:Y:S01]  /*14050*/  STG.E desc[UR8][R50.64], R29 ;  /* 0x0000001d32007986 */ /* 0x0003e2000c101908 */
[----:B0-----:R-:W-:Y:S01]  /*14060*/  MOV R12, R36 ;  /* 0x00000024000c7202 */ /* 0x001fe20000000f00 */
[----:B------:R-:W-:-:S02]  /*14070*/  IMAD.MOV.U32 R13, RZ, RZ, R37 ;  /* 0x000000ffff0d7224 */ /* 0x000fc400078e0025 */
[----:B------:R1:W-:Y:S04]  /*14080*/  STG.E desc[UR8][R48.64], R30 ;  /* 0x0000001e30007986 */ /* 0x0003e8000c101908 */
[----:B------:R1:W-:Y:S04]  /*14090*/  STG.E desc[UR8][R44.64], R31 ;  /* 0x0000001f2c007986 */ /* 0x0003e8000c101908 */
[----:B------:R1:W-:Y:S04]  /*140a0*/  STG.E desc[UR8][R42.64], R58 ;  /* 0x0000003a2a007986 */ /* 0x0003e8000c101908 */
[----:B------:R1:W-:Y:S01]  /*140b0*/  STG.E desc[UR8][R4.64], R59 ;  /* 0x0000003b04007986 */ /* 0x0003e2000c101908 */
[----:B------:R-:W-:Y:S05]  /*140c0*/  BRA `(.L_x_247) ;  /* 0x0000008c00907947 */ /* 0x000fea0003800000 */
.L_x_89:
[----:B------:R-:W-:Y:S01]  /*140d0*/  DSETP.NE.AND P0, PT, |R12|, +INF , PT ;  /* 0x7ff000000c00742a */ /* 0x000fe20003f05200 */
[----:B------:R-:W-:Y:S01]  /*140e0*/  BSSY.RECONVERGENT B0, `(.L_x_252) ;  /* 0x000000c000007945 */ /* 0x000fe20003800200 */
[----:B------:R-:W-:-:S12]  /*140f0*/  MOV R7, RZ ;  /* 0x000000ff00077202 */ /* 0x000fd80000000f00 */
[----:B------:R-:W-:Y:S05]  /*14100*/  @!P0 BRA `(.L_x_253) ;  /* 0x0000000000248947 */ /* 0x000fea0003800000 */
[----:B------:R-:W-:Y:S01]  /*14110*/  BSSY.RECONVERGENT B1, `(.L_x_254) ;  /* 0x0000006000017945 */ /* 0x000fe20003800200 */
[----:B------:R-:W-:-:S07]  /*14120*/  MOV R3, 0x41c64e6d ;  /* 0x41c64e6d00037802 */ /* 0x000fce0000000f00 */
.L_x_255:
[----:B------:R-:W-:-:S05]  /*14130*/  IMAD R2, R2, R3, 0x3039 ;  /* 0x0000303902027424 */ /* 0x000fca00078e0203 */
[----:B------:R-:W-:-:S04]  /*14140*/  LOP3.LUT R2, R2, 0x7fffffff, RZ, 0xc0, !PT ;  /* 0x7fffffff02027812 */ /* 0x000fc800078ec0ff */
[----:B------:R-:W-:-:S13]  /*14150*/  ISETP.GT.U32.AND P0, PT, R2, 0x7bffffe0, PT ;  /* 0x7bffffe00200780c */ /* 0x000fda0003f04070 */
[----:B------:R-:W-:Y:S05]  /*14160*/  @P0 BRA `(.L_x_255) ;  /* 0xfffffffc00f00947 */ /* 0x000fea000383ffff */
[----:B------:R-:W-:Y:S05]  /*14170*/  BSYNC.RECONVERGENT B1 ;  /* 0x0000000000017941 */ /* 0x000fea0003800200 */
.L_x_254:
[----:B------:R-:W-:-:S05]  /*14180*/  IMAD.HI.U32 R7, R2, -0x7fffffdf, RZ ;  /* 0x8000002102077827 */ /* 0x000fca00078e00ff */
[----:B------:R-:W-:-:S07]  /*14190*/  SHF.R.U32.HI R7, RZ, 0x19, R7 ;  /* 0x00000019ff077819 */ /* 0x000fce0000011607 */
.L_x_253:
[----:B------:R-:W-:Y:S05]  /*141a0*/  BSYNC.RECONVERGENT B0 ;  /* 0x0000000000007941 */ /* 0x000fea0003800200 */
.L_x_252:
[----:B------:R-:W-:Y:S01]  /*141b0*/  BSSY.RECONVERGENT B0, `(.L_x_256) ;  /* 0x0000021000007945 */ /* 0x000fe20003800200 */
[----:B------:R-:W-:Y:S02]  /*141c0*/  IADD3 R4, PT, PT, R7, 0x1, RZ ;  /* 0x0000000107047810 */ /* 0x000fe40007ffe0ff */
[----:B------:R-:W-:-:S07]  /*141d0*/  MOV R0, R7 ;  /* 0x0000000700007202 */ /* 0x000fce0000000f00 */
.L_x_263:
[----:B0-----:R-:W0:Y:S01]  /*141e0*/  LDC.64 R8, c[0x0][0x388] ;  /* 0x0000e200ff087b82 */ /* 0x001e220000000a00 */
[----:B------:R-:W2:Y:S02]  /*141f0*/  LDCU UR5, c[0x0][0x380] ;  /* 0x00007000ff0577ac */ /* 0x000ea40008000800 */
[----:B--2---:R-:W-:-:S04]  /*14200*/  IMAD R3, R0, UR5, R34 ;  /* 0x0000000500037c24 */ /* 0x004fc8000f8e0222 */
[----:B0-----:R-:W-:-:S05]  /*14210*/  IMAD.WIDE R8, R3, 0x4, R8 ;  /* 0x0000000403087825 */ /* 0x001fca00078e0208 */
[----:B------:R-:W2:Y:S01]  /*14220*/  LDG.E R3, desc[UR8][R8.64] ;  /* 0x0000000808037981 */ /* 0x000ea2000c1e1900 */
[C---:B------:R-:W-:Y:S01]  /*14230*/  LEA R6, R0.reuse, UR11, 0x2 ;  /* 0x0000000b00067c11 */ /* 0x040fe2000f8e10ff */
[----:B------:R-:W-:Y:S01]  /*14240*/  BSSY.RECONVERGENT B1, `(.L_x_257) ;  /* 0x0000014000017945 */ /* 0x000fe20003800200 */
[----:B------:R-:W-:-:S03]  /*14250*/  ISETP.NE.AND P0, PT, R0, R7, PT ;  /* 0x000000070000720c */ /* 0x000fc60003f05270 */
[----:B--2---:R0:W-:Y:S10]  /*14260*/  STL [R6], R3 ;  /* 0x0000000306007387 */ /* 0x0041f40000100800 */
[----:B------:R-:W-:Y:S05]  /*14270*/  @!P0 BRA `(.L_x_258) ;  /* 0x0000000000188947 */ /* 0x000fea0003800000 */
[----:B0-----:R-:W-:-:S07]  /*14280*/  VIADD R3, R0, 0x1 ;  /* 0x0000000100037836 */ /* 0x001fce0000000000 */
.L_x_260:
[----:B------:R-:W-:-:S13]  /*14290*/  ISETP.GT.U32.AND P0, PT, R3, R4, PT ;  /* 0x000000040300720c */ /* 0x000fda0003f04070 */
[----:B------:R-:W-:Y:S05]  /*142a0*/  @!P0 BRA `(.L_x_259) ;  /* 0x0000000000348947 */ /* 0x000fea0003800000 */
[----:B------:R-:W-:-:S04]  /*142b0*/  SHF.R.U32.HI R3, RZ, 0x1, R3 ;  /* 0x00000001ff037819 */ /* 0x000fc80000011603 */
[----:B------:R-:W-:-:S13]  /*142c0*/  ISETP.NE.AND P0, PT, R3, R4, PT ;  /* 0x000000040300720c */ /* 0x000fda0003f05270 */
[----:B------:R-:W-:Y:S05]  /*142d0*/  @P0 BRA `(.L_x_260) ;  /* 0xfffffffc00ec0947 */ /* 0x000fea000383ffff */
.L_x_258:
[----:B0-----:R-:W-:Y:S01]  /*142e0*/  HFMA2 R3, -RZ, RZ, 2.88671875, 25.703125 ;  /* 0x41c64e6dff037431 */ /* 0x001fe200000001ff */
[----:B------:R-:W-:Y:S06]  /*142f0*/  BSSY.RECONVERGENT B3, `(.L_x_261) ;  /* 0x0000005000037945 */ /* 0x000fec0003800200 */
.L_x_262:
[----:B------:R-:W-:-:S05]  /*14300*/  IMAD R2, R2, R3, 0x3039 ;  /* 0x0000303902027424 */ /* 0x000fca00078e0203 */
[----:B------:R-:W-:-:S04]  /*14310*/  LOP3.LUT R2, R2, 0x7fffffff, RZ, 0xc0, !PT ;  /* 0x7fffffff02027812 */ /* 0x000fc800078ec0ff */
[----:B------:R-:W-:-:S13]  /*14320*/  ISETP.GT.U32.AND P0, PT, R2, 0x7b6db6cb, PT ;  /* 0x7b6db6cb0200780c */ /* 0x000fda0003f04070 */
[----:B------:R-:W-:Y:S05]  /*14330*/  @P0 BRA `(.L_x_262) ;  /* 0xfffffffc00f00947 */ /* 0x000fea000383ffff */
[----:B------:R-:W-:Y:S05]  /*14340*/  BSYNC.RECONVERGENT B3 ;  /* 0x0000000000037941 */ /* 0x000fea0003800200 */
.L_x_261:
[----:B------:R-:W-:-:S05]  /*14350*/  IMAD.HI.U32 R3, R2, -0x1fffffe3, RZ ;  /* 0xe000001d02037827 */ /* 0x000fca00078e00ff */
[----:B------:R-:W-:-:S05]  /*14360*/  SHF.R.U32.HI R3, RZ, 0x1a, R3 ;  /* 0x0000001aff037819 */ /* 0x000fca0000011603 */
[----:B------:R0:W-:Y:S02]  /*14370*/  STG.E desc[UR8][R8.64], R3 ;  /* 0x0000000308007986 */ /* 0x0001e4000c101908 */
.L_x_259:
[----:B------:R-:W-:Y:S05]  /*14380*/  BSYNC.RECONVERGENT B1 ;  /* 0x0000000000017941 */ /* 0x000fea0003800200 */
.L_x_257:
[----:B------:R-:W-:-:S04]  /*14390*/  IADD3 R0, PT, PT, R0, 0x1, RZ ;  /* 0x0000000100007810 */ /* 0x000fc80007ffe0ff */
[----:B------:R-:W-:-:S13]  /*143a0*/  ISETP.NE.AND P0, PT, R0, 0x1f, PT ;  /* 0x0000001f0000780c */ /* 0x000fda0003f05270 */
[----:B------:R-:W-:Y:S05]  /*143b0*/  @P0 BRA `(.L_x_263) ;  /* 0xfffffffc00880947 */ /* 0x000fea000383ffff */
[----:B------:R-:W-:Y:S05]  /*143c0*/  BSYNC.RECONVERGENT B0 ;  /* 0x0000000000007941 */ /* 0x000fea0003800200 */
.L_x_256:
[----:B------:R-:W-:-:S07]  /*143d0*/  MOV R0, 0x1f ;  /* 0x0000001f00007802 */ /* 0x000fce0000000f00 */
.L_x_297:
[----:B0-2---:R-:W0:Y:S01]  /*143e0*/  LDC R9, c[0x0][0x380] ;  /* 0x0000e000ff097b82 */ /* 0x005e220000000800 */
[C---:B------:R-:W-:Y:S02]  /*143f0*/  IADD3 R6, PT, PT, R0.reuse, -0x1, RZ ;  /* 0xffffffff00067810 */ /* 0x040fe40007ffe0ff */
[----:B------:R-:W-:-:S05]  /*14400*/  ISETP.GT.U32.AND P0, PT, R0, 0xf, PT ;  /* 0x0000000f0000780c */ /* 0x000fca0003f04070 */
[----:B------:R-:W2:Y:S01]  /*14410*/  LDC.64 R10, c[0x0][0x388] ;  /* 0x0000e200ff0a7b82 */ /* 0x000ea20000000a00 */
[----:B0-----:R-:W-:-:S04]  /*14420*/  IMAD R15, R6, R9, R34 ;  /* 0x00000009060f7224 */ /* 0x001fc800078e0222 */
[----:B--2---:R-:W-:-:S05]  /*14430*/  IMAD.WIDE R14, R15, 0x4, R10 ;  /* 0x000000040f0e7825 */ /* 0x004fca00078e020a */
[----:B------:R-:W2:Y:S01]  /*14440*/  LDG.E R5, desc[UR8][R14.64] ;  /* 0x000000080e057981 */ /* 0x000ea2000c1e1900 */
[----:B------:R-:W-:Y:S02]  /*14450*/  IMAD.SHL.U32 R3, R0, 0x2, RZ ;  /* 0x0000000200037824 */ /* 0x000fe400078e00ff */
[----:B------:R-:W-:Y:S01]  /*14460*/  HFMA2 R12, -RZ, RZ, 1.875, 0 ;  /* 0x3f800000ff0c7431 */ /* 0x000fe200000001ff */
        /* <DEDUP_REMOVED lines=10> */
[----:B------:R-:W-:-:S05]  /*14510*/  HFMA2 R8, -RZ, RZ, 0, 5.9545040130615234375e-05 ;  /* 0x000003e7ff087431 */ /* 0x000fca00000001ff */
[----:B------:R-:W-:-:S04]  /*14520*/  VIADDMNMX.U32 R5, R5, R8, 0x3, PT ;  /* 0x0000000305057446 */ /* 0x000fc80003800008 */
[----:B------:R-:W-:-:S04]  /*14530*/  SHF.L.U32 R5, R5, 0x2, RZ ;  /* 0x0000000205057819 */ /* 0x000fc800000006ff */
[----:B------:R-:W0:Y:S02]  /*14540*/  LDC R14, c[0x2][R5+0x200] ;  /* 0x00808000050e7b82 */ /* 0x000e240000000800 */
[----:B0-----:R-:W-:-:S04]  /*14550*/  SHF.R.S32.HI R15, RZ, 0x1f, R14 ;  /* 0x0000001fff0f7819 */ /* 0x001fc8000001140e */
.L_x_720:
[----:B------:R-:W-:Y:S05]  /*14560*/  BRX R14 -0x14570                                                        (*"BRANCH_TARGETS .L_x_721,.L_x_267,.L_x_723,.L_x_272"*) ;  /* 0xfffffeb80ea47949 */ /* 0x000fea000383ffff */
.L_x_723:
[----:B-----5:R-:W-:Y:S01]  /*14570*/  FADD R13, R12, 1 ;  /* 0x3f8000000c0d7421 */ /* 0x020fe20000000000 */
[----:B------:R-:W-:Y:S06]  /*14580*/  BRA `(.L_x_268) ;  /* 0x0000000800647947 */ /* 0x000fec0003800000 */
.L_x_721:
[----:B-----5:R-:W-:Y:S01]  /*14590*/  FADD R13, R12, 1 ;  /* 0x3f8000000c0d7421 */ /* 0x020fe20000000000 */
[----:B------:R-:W-:Y:S06]  /*145a0*/  BRA `(.L_x_268) ;  /* 0x00000008005c7947 */ /* 0x000fec0003800000 */
.L_x_266:
[----:B------:R-:W-:-:S13]  /*145b0*/  ISETP.GT.AND P0, PT, R5, 0x1, PT ;  /* 0x000000010500780c */ /* 0x000fda0003f04270 */
[----:B------:R-:W-:Y:S05]  /*145c0*/  @P0 BRA `(.L_x_269) ;  /* 0x0000000000380947 */ /* 0x000fea0003800000 */
[----:B------:R-:W-:-:S13]  /*145d0*/  ISETP.GE.U32.AND P0, PT, R5, 0x2, PT ;  /* 0x000000020500780c */ /* 0x000fda0003f06070 */
[----:B------:R-:W-:Y:S05]  /*145e0*/  @!P0 BRA `(.L_x_267) ;  /* 0x0000000000288947 */ /* 0x000fea0003800000 */
[----:B------:R-:W-:-:S05]  /*145f0*/  IMAD.MOV.U32 R8, RZ, RZ, 0x3d9 ;  /* 0x000003d9ff087424 */ /* 0x000fca00078e00ff */
[----:B------:R-:W-:-:S04]  /*14600*/  VIADDMNMX.U32 R5, R5, R8, 0x2, PT ;  /* 0x0000000205057446 */ /* 0x000fc80003800008 */
[----:B------:R-:W-:-:S04]  /*14610*/  SHF.L.U32 R5, R5, 0x2, RZ ;  /* 0x0000000205057819 */ /* 0x000fc800000006ff */
[----:B------:R-:W0:Y:S02]  /*14620*/  LDC R14, c[0x2][R5+0x210] ;  /* 0x00808400050e7b82 */ /* 0x000e240000000800 */
[----:B0-----:R-:W-:-:S04]  /*14630*/  SHF.R.S32.HI R15, RZ, 0x1f, R14 ;  /* 0x0000001fff0f7819 */ /* 0x001fc8000001140e */
.L_x_725:
[----:B------:R-:W-:Y:S05]  /*14640*/  BRX R14 -0x14650                                                        (*"BRANCH_TARGETS .L_x_726,.L_x_727,.L_x_272"*) ;  /* 0xfffffeb80e6c7949 */ /* 0x000fea000383ffff */
.L_x_727:
[----:B-----5:R-:W-:Y:S01]  /*14650*/  FADD R13, R12, 1 ;  /* 0x3f8000000c0d7421 */ /* 0x020fe20000000000 */
[----:B------:R-:W-:Y:S06]  /*14660*/  BRA `(.L_x_268) ;  /* 0x00000008002c7947 */ /* 0x000fec0003800000 */
.L_x_726:
[----:B-----5:R-:W-:Y:S01]  /*14670*/  FADD R13, R12, 1 ;  /* 0x3f8000000c0d7421 */ /* 0x020fe20000000000 */
[----:B------:R-:W-:Y:S06]  /*14680*/  BRA `(.L_x_268) ;  /* 0x0000000800247947 */ /* 0x000fec0003800000 */
.L_x_267:
[----:B-----5:R-:W-:Y:S01]  /*14690*/  MOV R13, 0x3f800000 ;  /* 0x3f800000000d7802 */ /* 0x020fe20000000f00 */
[----:B------:R-:W-:Y:S06]  /*146a0*/  BRA `(.L_x_268) ;  /* 0x00000008001c7947 */ /* 0x000fec0003800000 */
.L_x_269:
        /* <DEDUP_REMOVED lines=8> */
.L_x_271:
[----:B-----5:R-:W-:Y:S01]  /*14730*/  FADD R13, R12, 1 ;  /* 0x3f8000000c0d7421 */ /* 0x020fe20000000000 */
[----:B------:R-:W-:Y:S06]  /*14740*/  BRA `(.L_x_268) ;  /* 0x0000000400f47947 */ /* 0x000fec0003800000 */
.L_x_270:
[----:B------:R-:W-:-:S04]  /*14750*/  MOV R8, 0xfffffffc ;  /* 0xfffffffc00087802 */ /* 0x000fc80000000f00 */
[----:B------:R-:W-:-:S05]  /*14760*/  VIADDMNMX.U32 R5, R5, R8, 0x2, PT ;  /* 0x0000000205057446 */ /* 0x000fca0003800008 */
[----:B------:R-:W-:-:S04]  /*14770*/  IMAD.SHL.U32 R5, R5, 0x4, RZ ;  /* 0x0000000405057824 */ /* 0x000fc800078e00ff */
[----:B------:R-:W0:Y:S02]  /*14780*/  LDC R14, c[0x2][R5+0x21c] ;  /* 0x00808700050e7b82 */ /* 0x000e240000000800 */
[----:B0-----:R-:W-:-:S04]  /*14790*/  SHF.R.S32.HI R15, RZ, 0x1f, R14 ;  /* 0x0000001fff0f7819 */ /* 0x001fc8000001140e */
.L_x_729:
[----:B------:R-:W-:Y:S05]  /*147a0*/  BRX R14 -0x147b0                                                        (*"BRANCH_TARGETS .L_x_268,.L_x_731,.L_x_272"*) ;  /* 0xfffffeb80e147949 */ /* 0x000fea000383ffff */
.L_x_731:
[----:B-----5:R-:W-:-:S04]  /*147b0*/  FADD R8, R12, 1 ;  /* 0x3f8000000c087421 */ /* 0x020fc80000000000 */
[----:B------:R-:W-:Y:S01]  /*147c0*/  FADD R13, R13, R8 ;  /* 0x000000080d0d7221 */ /* 0x000fe20000000000 */
[----:B------:R-:W-:Y:S06]  /*147d0*/  BRA `(.L_x_268) ;  /* 0x0000000400d07947 */ /* 0x000fec0003800000 */
.L_x_265:
        /* <DEDUP_REMOVED lines=11> */
.L_x_733:
[----:B------:R-:W-:Y:S05]  /*14890*/  BRX R14 -0x148a0                                                        (*"BRANCH_TARGETS .L_x_734,.L_x_735,.L_x_272"*) ;  /* 0xfffffeb40ed87949 */ /* 0x000fea000383ffff */
.L_x_735:
[----:B-----5:R-:W-:-:S04]  /*148a0*/  FADD R13, R13, 1 ;  /* 0x3f8000000d0d7421 */ /* 0x020fc80000000000 */
[----:B------:R-:W-:Y:S01]  /*148b0*/  FADD R13, R13, R12 ;  /* 0x0000000c0d0d7221 */ /* 0x000fe20000000000 */
[----:B------:R-:W-:Y:S06]  /*148c0*/  BRA `(.L_x_268) ;  /* 0x0000000400947947 */ /* 0x000fec0003800000 */
.L_x_734:
[----:B-----5:R-:W-:-:S04]  /*148d0*/  FADD R8, R12, 1 ;  /* 0x3f8000000c087421 */ /* 0x020fc80000000000 */
[----:B------:R-:W-:Y:S01]  /*148e0*/  FADD R13, R13, R8 ;  /* 0x000000080d0d7221 */ /* 0x000fe20000000000 */
[----:B------:R-:W-:Y:S06]  /*148f0*/  BRA `(.L_x_268) ;  /* 0x0000000400887947 */ /* 0x000fec0003800000 */
.L_x_275:
[----:B------:R-:W-:-:S04]  /*14900*/  MOV R8, 0xfffffff8 ;  /* 0xfffffff800087802 */ /* 0x000fc80000000f00 */
[----:B------:R-:W-:-:S04]  /*14910*/  VIADDMNMX.U32 R5, R5, R8, 0x3, PT ;  /* 0x0000000305057446 */ /* 0x000fc80003800008 */
[----:B------:R-:W-:-:S04]  /*14920*/  SHF.L.U32 R5, R5, 0x2, RZ ;  /* 0x0000000205057819 */ /* 0x000fc800000006ff */
[----:B------:R-:W0:Y:S02]  /*14930*/  LDC R14, c[0x2][R5+0x234] ;  /* 0x00808d00050e7b82 */ /* 0x000e240000000800 */
[----:B0-----:R-:W-:-:S04]  /*14940*/  SHF.R.S32.HI R15, RZ, 0x1f, R14 ;  /* 0x0000001fff0f7819 */ /* 0x001fc8000001140e */
.L_x_737:
[----:B------:R-:W-:Y:S05]  /*14950*/  BRX R14 -0x14960                                                        (*"BRANCH_TARGETS .L_x_738,.L_x_739,.L_x_740,.L_x_272"*) ;  /* 0xfffffeb40ea87949 */ /* 0x000fea000383ffff */
.L_x_740:
[----:B-----5:R-:W-:-:S04]  /*14960*/  FADD R12, R12, 1 ;  /* 0x3f8000000c0c7421 */ /* 0x020fc80000000000 */
[----:B------:R-:W-:Y:S01]  /*14970*/  FADD R13, R12, 1 ;  /* 0x3f8000000c0d7421 */ /* 0x000fe20000000000 */
[----:B------:R-:W-:Y:S06]  /*14980*/  BRA `(.L_x_268) ;  /* 0x0000000400647947 */ /* 0x000fec0003800000 */
.L_x_738:
[----:B-----5:R-:W-:-:S04]  /*14990*/  FADD R12, R12, 1 ;  /* 0x3f8000000c0c7421 */ /* 0x020fc80000000000 */
[----:B------:R-:W-:Y:S01]  /*149a0*/  FADD R13, R12, 1 ;  /* 0x3f8000000c0d7421 */ /* 0x000fe20000000000 */
[----:B------:R-:W-:Y:S06]  /*149b0*/  BRA `(.L_x_268) ;  /* 0x0000000400587947 */ /* 0x000fec0003800000 */
.L_x_739:
[----:B-----5:R-:W-:-:S04]  /*149c0*/  FADD R8, R12, 1 ;  /* 0x3f8000000c087421 */ /* 0x020fc80000000000 */
[----:B------:R-:W-:Y:S01]  /*149d0*/  FADD R13, R13, R8 ;  /* 0x000000080d0d7221 */ /* 0x000fe20000000000 */
[----:B------:R-:W-:Y:S06]  /*149e0*/  BRA `(.L_x_268) ;  /* 0x00000004004c7947 */ /* 0x000fec0003800000 */
.L_x_274:
[----:B------:R-:W-:-:S13]  /*149f0*/  ISETP.GT.AND P0, PT, R5, 0xc, PT ;  /* 0x0000000c0500780c */ /* 0x000fda0003f04270 */
[----:B------:R-:W-:Y:S05]  /*14a00*/  @P0 BRA `(.L_x_276) ;  /* 0x0000000000300947 */ /* 0x000fea0003800000 */
[----:B------:R-:W-:-:S05]  /*14a10*/  IMAD.MOV.U32 R8, RZ, RZ, -0xb ;  /* 0xfffffff5ff087424 */ /* 0x000fca00078e00ff */
[----:B------:R-:W-:-:S04]  /*14a20*/  VIADDMNMX.U32 R5, R5, R8, 0x2, PT ;  /* 0x0000000205057446 */ /* 0x000fc80003800008 */
[----:B------:R-:W-:-:S04]  /*14a30*/  SHF.L.U32 R5, R5, 0x2, RZ ;  /* 0x0000000205057819 */ /* 0x000fc800000006ff */
[----:B------:R-:W0:Y:S02]  /*14a40*/  LDC R14, c[0x2][R5+0x244] ;  /* 0x00809100050e7b82 */ /* 0x000e240000000800 */
[----:B0-----:R-:W-:-:S04]  /*14a50*/  SHF.R.S32.HI R15, RZ, 0x1f, R14 ;  /* 0x0000001fff0f7819 */ /* 0x001fc8000001140e */
.L_x_742:
[----:B------:R-:W-:Y:S05]  /*14a60*/  BRX R14 -0x14a70                                                        (*"BRANCH_TARGETS .L_x_743,.L_x_744,.L_x_272"*) ;  /* 0xfffffeb40e647949 */ /* 0x000fea000383ffff */
.L_x_744:
[----:B-----5:R-:W-:-:S04]  /*14a70*/  FADD R8, R12, 1 ;  /* 0x3f8000000c087421 */ /* 0x020fc80000000000 */
[----:B------:R-:W-:Y:S01]  /*14a80*/  FADD R13, R13, R8 ;  /* 0x000000080d0d7221 */ /* 0x000fe20000000000 */
[----:B------:R-:W-:Y:S06]  /*14a90*/  BRA `(.L_x_268) ;  /* 0x0000000400207947 */ /* 0x000fec0003800000 */
.L_x_743:
[----:B-----5:R-:W-:-:S04]  /*14aa0*/  FADD R8, R12, 1 ;  /* 0x3f8000000c087421 */ /* 0x020fc80000000000 */
[----:B------:R-:W-:Y:S01]  /*14ab0*/  FADD R13, R13, R8 ;  /* 0x000000080d0d7221 */ /* 0x000fe20000000000 */
[----:B------:R-:W-:Y:S06]  /*14ac0*/  BRA `(.L_x_268) ;  /* 0x0000000400147947 */ /* 0x000fec0003800000 */
.L_x_276:
[----:B------:R-:W-:-:S04]  /*14ad0*/  MOV R8, 0xfffffff3 ;  /* 0xfffffff300087802 */ /* 0x000fc80000000f00 */
[----:B------:R-:W-:-:S04]  /*14ae0*/  VIADDMNMX.U32 R5, R5, R8, 0x3, PT ;  /* 0x0000000305057446 */ /* 0x000fc80003800008 */
[----:B------:R-:W-:-:S04]  /*14af0*/  SHF.L.U32 R5, R5, 0x2, RZ ;  /* 0x0000000205057819 */ /* 0x000fc800000006ff */
[----:B------:R-:W0:Y:S02]  /*14b00*/  LDC R14, c[0x2][R5+0x250] ;  /* 0x00809400050e7b82 */ /* 0x000e240000000800 */
[----:B0-----:R-:W-:-:S04]  /*14b10*/  SHF.R.S32.HI R15, RZ, 0x1f, R14 ;  /* 0x0000001fff0f7819 */ /* 0x001fc8000001140e */
.L_x_746:
[----:B------:R-:W-:Y:S05]  /*14b20*/  BRX R14 -0x14b30                                                        (*"BRANCH_TARGETS .L_x_747,.L_x_748,.L_x_749,.L_x_272"*) ;  /* 0xfffffeb40e347949 */ /* 0x000fea000383ffff */
.L_x_749:
[----:B-----5:R-:W-:-:S04]  /*14b30*/  FADD R8, R12, 1 ;  /* 0x3f8000000c087421 */ /* 0x020fc80000000000 */
[----:B------:R-:W-:Y:S01]  /*14b40*/  FADD R13, R13, R8 ;  /* 0x000000080d0d7221 */ /* 0x000fe20000000000 */
[----:B------:R-:W-:Y:S06]  /*14b50*/  BRA `(.L_x_268) ;  /* 0x0000000000f07947 */ /* 0x000fec0003800000 */
.L_x_747:
[----:B-----5:R-:W-:Y:S01]  /*14b60*/  FADD R13, R12, 1 ;  /* 0x3f8000000c0d7421 */ /* 0x020fe20000000000 */
[----:B------:R-:W-:Y:S06]  /*14b70*/  BRA `(.L_x_268) ;  /* 0x0000000000e87947 */ /* 0x000fec0003800000 */
.L_x_748:
[----:B-----5:R-:W-:Y:S01]  /*14b80*/  FADD R13, R12, 1 ;  /* 0x3f8000000c0d7421 */ /* 0x020fe20000000000 */
[----:B------:R-:W-:Y:S06]  /*14b90*/  BRA `(.L_x_268) ;  /* 0x0000000000e07947 */ /* 0x000fec0003800000 */
.L_x_273:
[----:B------:R-:W-:-:S13]  /*14ba0*/  ISETP.GT.AND P0, PT, R5, 0x14, PT ;  /* 0x000000140500780c */ /* 0x000fda0003f04270 */
[----:B------:R-:W-:Y:S05]  /*14bb0*/  @P0 BRA `(.L_x_277) ;  /* 0x00000000006c0947 */ /* 0x000fea0003800000 */
[----:B------:R-:W-:-:S13]  /*14bc0*/  ISETP.GT.AND P0, PT, R5, 0x11, PT ;  /* 0x000000110500780c */ /* 0x000fda0003f04270 */
[----:B------:R-:W-:Y:S05]  /*14bd0*/  @P0 BRA `(.L_x_278) ;  /* 0x0000000000300947 */ /* 0x000fea0003800000 */
[----:B------:R-:W-:-:S04]  /*14be0*/  MOV R8, 0xfffffff0 ;  /* 0xfffffff000087802 */ /* 0x000fc80000000f00 */
[----:B------:R-:W-:-:S05]  /*14bf0*/  VIADDMNMX.U32 R5, R5, R8, 0x2, PT ;  /* 0x0000000205057446 */ /* 0x000fca0003800008 */
[----:B------:R-:W-:-:S04]  /*14c00*/  IMAD.SHL.U32 R5, R5, 0x4, RZ ;  /* 0x0000000405057824 */ /* 0x000fc800078e00ff */
[----:B------:R-:W0:Y:S02]  /*14c10*/  LDC R14, c[0x2][R5+0x260] ;  /* 0x00809800050e7b82 */ /* 0x000e240000000800 */
[----:B0-----:R-:W-:-:S04]  /*14c20*/  SHF.R.S32.HI R15, RZ, 0x1f, R14 ;  /* 0x0000001fff0f7819 */ /* 0x001fc8000001140e */
.L_x_751:
[----:B------:R-:W-:Y:S05]  /*14c30*/  BRX R14 -0x14c40                                                        (*"BRANCH_TARGETS .L_x_752,.L_x_753,.L_x_272"*) ;  /* 0xfffffeb00ef07949 */ /* 0x000fea000383ffff */
.L_x_753:
[----:B-----5:R-:W-:-:S04]  /*14c40*/  FADD R13, R13, 1 ;  /* 0x3f8000000d0d7421 */ /* 0x020fc80000000000 */
[----:B------:R-:W-:Y:S01]  /*14c50*/  FADD R13, R13, R12 ;  /* 0x0000000c0d0d7221 */ /* 0x000fe20000000000 */
[----:B------:R-:W-:Y:S06]  /*14c60*/  BRA `(.L_x_268) ;  /* 0x0000000000ac7947 */ /* 0x000fec0003800000 */
.L_x_752:
[----:B-----5:R-:W-:-:S04]  /*14c70*/  FADD R12, R12, 1 ;  /* 0x3f8000000c0c7421 */ /* 0x020fc80000000000 */
[----:B------:R-:W-:Y:S01]  /*14c80*/  FADD R13, R12, 1 ;  /* 0x3f8000000c0d7421 */ /* 0x000fe20000000000 */
[----:B------:R-:W-:Y:S06]  /*14c90*/  BRA `(.L_x_268) ;  /* 0x0000000000a07947 */ /* 0x000fec0003800000 */
.L_x_278:
[----:B------:R-:W-:-:S04]  /*14ca0*/  MOV R8, 0xffffffee ;  /* 0xffffffee00087802 */ /* 0x000fc80000000f00 */
[----:B------:R-:W-:-:S04]  /*14cb0*/  VIADDMNMX.U32 R5, R5, R8, 0x3, PT ;  /* 0x0000000305057446 */ /* 0x000fc80003800008 */
[----:B------:R-:W-:-:S04]  /*14cc0*/  SHF.L.U32 R5, R5, 0x2, RZ ;  /* 0x0000000205057819 */ /* 0x000fc800000006ff */
[----:B------:R-:W0:Y:S02]  /*14cd0*/  LDC R14, c[0x2][R5+0x26c] ;  /* 0x00809b00050e7b82 */ /* 0x000e240000000800 */
[----:B0-----:R-:W-:-:S04]  /*14ce0*/  SHF.R.S32.HI R15, RZ, 0x1f, R14 ;  /* 0x0000001fff0f7819 */ /* 0x001fc8000001140e */
.L_x_755:
[----:B------:R-:W-:Y:S05]  /*14cf0*/  BRX R14 -0x14d00                                                        (*"BRANCH_TARGETS .L_x_756,.L_x_757,.L_x_758,.L_x_272"*) ;  /* 0xfffffeb00ec07949 */ /* 0x000fea000383ffff */
.L_x_758:
[----:B-----5:R-:W-:Y:S01]  /*14d00*/  FADD R13, R12, 1 ;  /* 0x3f8000000c0d7421 */ /* 0x020fe20000000000 */
[----:B------:R-:W-:Y:S06]  /*14d10*/  BRA `(.L_x_268) ;  /* 0x0000000000807947 */ /* 0x000fec0003800000 */
.L_x_757:
[----:B-----5:R-:W-:Y:S01]  /*14d20*/  FADD R13, R12, 1 ;  /* 0x3f8000000c0d7421 */ /* 0x020fe20000000000 */
[----:B------:R-:W-:Y:S06]  /*14d30*/  BRA `(.L_x_268) ;  /* 0x0000000000787947 */ /* 0x000fec0003800000 */
.L_x_756:
[----:B-----5:R-:W-:-:S04]  /*14d40*/  FADD R12, R12, 1 ;  /* 0x3f8000000c0c7421 */ /* 0x020fc80000000000 */
[----:B------:R-:W-:Y:S01]  /*14d50*/  FADD R13, R12, 1 ;  /* 0x3f8000000c0d7421 */ /* 0x000fe20000000000 */
[----:B------:R-:W-:Y:S06]  /*14d60*/  BRA `(.L_x_268) ;  /* 0x00000000006c7947 */ /* 0x000fec0003800000 */
.L_x_277:
[----:B------:R-:W-:-:S13]  /*14d70*/  ISETP.GT.AND P0, PT, R5, 0x17, PT ;  /* 0x000000170500780c */ /* 0x000fda0003f04270 */
[----:B------:R-:W-:Y:S05]  /*14d80*/  @P0 BRA `(.L_x_279) ;  /* 0x0000000000300947 */ /* 0x000fea0003800000 */
[----:B------:R-:W-:-:S04]  /*14d90*/  MOV R8, 0xffffffeb ;  /* 0xffffffeb00087802 */ /* 0x000fc80000000f00 */
[----:B------:R-:W-:-:S04]  /*14da0*/  VIADDMNMX.U32 R5, R5, R8, 0x3, PT ;  /* 0x0000000305057446 */ /* 0x000fc80003800008 */
[----:B------:R-:W-:-:S04]  /*14db0*/  SHF.L.U32 R5, R5, 0x2, RZ ;  /* 0x0000000205057819 */ /* 0x000fc800000006ff */
[----:B------:R-:W0:Y:S02]  /*14dc0*/  LDC R14, c[0x2][R5+0x27c] ;  /* 0x00809f00050e7b82 */ /* 0x000e240000000800 */
[----:B0-----:R-:W-:-:S04]  /*14dd0*/  SHF.R.S32.HI R15, RZ, 0x1f, R14 ;  /* 0x0000001fff0f7819 */ /* 0x001fc8000001140e */
.L_x_760:
[----:B------:R-:W-:Y:S05]  /*14de0*/  BRX R14 -0x14df0                                                        (*"BRANCH_TARGETS .L_x_761,.L_x_762,.L_x_763,.L_x_272"*) ;  /* 0xfffffeb00e847949 */ /* 0x000fea000383ffff */
.L_x_763:
[----:B-----5:R-:W-:Y:S01]  /*14df0*/  FADD R13, R12, 1 ;  /* 0x3f8000000c0d7421 */ /* 0x020fe20000000000 */
[----:B------:R-:W-:Y:S06]  /*14e00*/  BRA `(.L_x_268) ;  /* 0x0000000000447947 */ /* 0x000fec0003800000 */
.L_x_761:
[----:B-----5:R-:W-:Y:S01]  /*14e10*/  FADD R13, R12, 1 ;  /* 0x3f8000000c0d7421 */ /* 0x020fe20000000000 */
[----:B------:R-:W-:Y:S06]  /*14e20*/  BRA `(.L_x_268) ;  /* 0x00000000003c7947 */ /* 0x000fec0003800000 */
.L_x_762:
[----:B-----5:R-:W-:Y:S01]  /*14e30*/  FADD R13, R12, 1 ;  /* 0x3f8000000c0d7421 */ /* 0x020fe20000000000 */
[----:B------:R-:W-:Y:S06]  /*14e40*/  BRA `(.L_x_268) ;  /* 0x0000000000347947 */ /* 0x000fec0003800000 */
.L_x_279:
[----:B------:R-:W-:-:S05]  /*14e50*/  IMAD.MOV.U32 R8, RZ, RZ, -0x18 ;  /* 0xffffffe8ff087424 */ /* 0x000fca00078e00ff */
[----:B------:R-:W-:-:S04]  /*14e60*/  VIADDMNMX.U32 R5, R5, R8, 0x3, PT ;  /* 0x0000000305057446 */ /* 0x000fc80003800008 */
[----:B------:R-:W-:-:S04]  /*14e70*/  SHF.L.U32 R5, R5, 0x2, RZ ;  /* 0x0000000205057819 */ /* 0x000fc800000006ff */
[----:B------:R-:W0:Y:S02]  /*14e80*/  LDC R14, c[0x2][R5+0x28c] ;  /* 0x0080a300050e7b82 */ /* 0x000e240000000800 */
[----:B0-----:R-:W-:-:S04]  /*14e90*/  SHF.R.S32.HI R15, RZ, 0x1f, R14 ;  /* 0x0000001fff0f7819 */ /* 0x001fc8000001140e */
.L_x_765:
[----:B------:R-:W-:Y:S05]  /*14ea0*/  BRX R14 -0x14eb0                                                        (*"BRANCH_TARGETS .L_x_766,.L_x_767,.L_x_768,.L_x_272"*) ;  /* 0xfffffeb00e547949 */ /* 0x000fea000383ffff */
.L_x_768:
[----:B-----5:R-:W-:Y:S01]  /*14eb0*/  FADD R13, R12, 1 ;  /* 0x3f8000000c0d7421 */ /* 0x020fe20000000000 */
[----:B------:R-:W-:Y:S06]  /*14ec0*/  BRA `(.L_x_268) ;  /* 0x0000000000147947 */ /* 0x000fec0003800000 */
.L_x_272:
[----:B-----5:R-:W-:Y:S01]  /*14ed0*/  MOV R13, 0x7fc00000 ;  /* 0x7fc00000000d7802 */ /* 0x020fe20000000f00 */
[----:B------:R-:W-:Y:S06]  /*14ee0*/  BRA `(.L_x_268) ;  /* 0x00000000000c7947 */ /* 0x000fec0003800000 */
.L_x_766:
[----:B-----5:R-:W-:Y:S01]  /*14ef0*/  FADD R13, R12, 1 ;  /* 0x3f8000000c0d7421 */ /* 0x020fe20000000000 */
[----:B------:R-:W-:Y:S06]  /*14f00*/  BRA `(.L_x_268) ;  /* 0x0000000000047947 */ /* 0x000fec0003800000 */
.L_x_767:
[----:B-----5:R-:W-:-:S07]  /*14f10*/  FADD R13, R12, 1 ;  /* 0x3f8000000c0d7421 */ /* 0x020fce0000000000 */
.L_x_268:
[----:B------:R-:W-:Y:S05]  /*14f20*/  BSYNC.RECONVERGENT B0 ;  /* 0x0000000000007941 */ /* 0x000fea0003800200 */
.L_x_264:
[C---:B-----5:R-:W-:Y:S02]  /*14f30*/  LEA R12, R0.reuse, UR10, 0x2 ;  /* 0x0000000a000c7c11 */ /* 0x060fe4000f8e10ff */
[----:B------:R-:W-:-:S03]  /*14f40*/  ISETP.GE.U32.AND P0, PT, R0, 0x2, PT ;  /* 0x000000020000780c */ /* 0x000fc60003f06070 */
[----:B------:R0:W-:Y:S10]  /*14f50*/  STL [R12], R13 ;  /* 0x0000000d0c007387 */ /* 0x0001f40000100800 */
[----:B0-----:R-:W-:Y:S05]  /*14f60*/  @!P0 BRA `(.L_x_280) ;  /* 0x0000000800d48947 */ /* 0x001fea0003800000 */
[C---:B------:R-:W-:Y:S01]  /*14f70*/  IMAD R9, R6.reuse, R9, -R9 ;  /* 0x0000000906097224 */ /* 0x040fe200078e0a09 */
[----:B------:R-:W-:-:S04]  /*14f80*/  ISETP.GT.U32.AND P0, PT, R6, 0xf, PT ;  /* 0x0000000f0600780c */ /* 0x000fc80003f04070 */
[----:B------:R-:W-:-:S05]  /*14f90*/  IADD3 R9, PT, PT, R34, R9, RZ ;  /* 0x0000000922097210 */ /* 0x000fca0007ffe0ff */
[----:B------:R-:W-:-:S05]  /*14fa0*/  IMAD.WIDE R10, R9, 0x4, R10 ;  /* 0x00000004090a7825 */ /* 0x000fca00078e020a */
        /* <DEDUP_REMOVED lines=16> */
.L_x_770:
[----:B------:R-:W-:Y:S05]  /*150b0*/  BRX R10 -0x150c0                                                        (*"BRANCH_TARGETS .L_x_771,.L_x_284,.L_x_773,.L_x_289"*) ;  /* 0xfffffeac0ad07949 */ /* 0x000fea000383ffff */
.L_x_773:
[----:B-----5:R-:W-:Y:S01]  /*150c0*/  FADD R9, R8, 1 ;  /* 0x3f80000008097421 */ /* 0x020fe20000000000 */
[----:B------:R-:W-:Y:S06]  /*150d0*/  BRA `(.L_x_285) ;  /* 0x0000000800687947 */ /* 0x000fec0003800000 */
.L_x_771:
[----:B-----5:R-:W-:Y:S01]  /*150e0*/  FADD R9, R8, 1 ;  /* 0x3f80000008097421 */ /* 0x020fe20000000000 */
[----:B------:R-:W-:Y:S06]  /*150f0*/  BRA `(.L_x_285) ;  /* 0x0000000800607947 */ /* 0x000fec0003800000 */
.L_x_283:
[----:B------:R-:W-:-:S13]  /*15100*/  ISETP.GT.AND P0, PT, R5, 0x1, PT ;  /* 0x000000010500780c */ /* 0x000fda0003f04270 */
[----:B------:R-:W-:Y:S05]  /*15110*/  @P0 BRA `(.L_x_286) ;  /* 0x0000000000380947 */ /* 0x000fea0003800000 */
[----:B------:R-:W-:-:S13]  /*15120*/  ISETP.GE.U32.AND P0, PT, R5, 0x2, PT ;  /* 0x000000020500780c */ /* 0x000fda0003f06070 */
[----:B------:R-:W-:Y:S05]  /*15130*/  @!P0 BRA `(.L_x_284) ;  /* 0x0000000000288947 */ /* 0x000fea0003800000 */
[----:B------:R-:W-:-:S05]  /*15140*/  HFMA2 R6, -RZ, RZ, 0, 5.8710575103759765625e-05 ;  /* 0x000003d9ff067431 */ /* 0x000fca00000001ff */
[----:B------:R-:W-:-:S04]  /*15150*/  VIADDMNMX.U32 R3, R5, R6, 0x2, PT ;  /* 0x0000000205037446 */ /* 0x000fc80003800006 */
[----:B------:R-:W-:-:S04]  /*15160*/  SHF.L.U32 R3, R3, 0x2, RZ ;  /* 0x0000000203037819 */ /* 0x000fc800000006ff */
[----:B------:R-:W0:Y:S02]  /*15170*/  LDC R10, c[0x2][R3+0x2ac] ;  /* 0x0080ab00030a7b82 */ /* 0x000e240000000800 */
[----:B0-----:R-:W-:-:S04]  /*15180*/  SHF.R.S32.HI R11, RZ, 0x1f, R10 ;  /* 0x0000001fff0b7819 */ /* 0x001fc8000001140a */
.L_x_775:
[----:B------:R-:W-:Y:S05]  /*15190*/  BRX R10 -0x151a0                                                        (*"BRANCH_TARGETS .L_x_776,.L_x_777,.L_x_289"*) ;  /* 0xfffffeac0a987949 */ /* 0x000fea000383ffff */
.L_x_777:
[----:B-----5:R-:W-:Y:S01]  /*151a0*/  FADD R9, R8, 1 ;  /* 0x3f80000008097421 */ /* 0x020fe20000000000 */
[----:B------:R-:W-:Y:S06]  /*151b0*/  BRA `(.L_x_285) ;  /* 0x0000000800307947 */ /* 0x000fec0003800000 */
.L_x_776:
[----:B-----5:R-:W-:Y:S01]  /*151c0*/  FADD R9, R8, 1 ;  /* 0x3f80000008097421 */ /* 0x020fe20000000000 */
[----:B------:R-:W-:Y:S06]  /*151d0*/  BRA `(.L_x_285) ;  /* 0x0000000800287947 */ /* 0x000fec0003800000 */
.L_x_284:
[----:B-----5:R-:W-:Y:S01]  /*151e0*/  IMAD.MOV.U32 R9, RZ, RZ, 0x3f800000 ;  /* 0x3f800000ff097424 */ /* 0x020fe200078e00ff */
[----:B------:R-:W-:Y:S06]  /*151f0*/  BRA `(.L_x_285) ;  /* 0x0000000800207947 */ /* 0x000fec0003800000 */
.L_x_286:
        /* <DEDUP_REMOVED lines=8> */
.L_x_288:
[----:B-----5:R-:W-:Y:S01]  /*15280*/  FADD R9, R8, 1 ;  /* 0x3f80000008097421 */ /* 0x020fe20000000000 */
[----:B------:R-:W-:Y:S06]  /*15290*/  BRA `(.L_x_285) ;  /* 0x0000000400f87947 */ /* 0x000fec0003800000 */
.L_x_287:
[----:B------:R-:W-:-:S04]  /*152a0*/  MOV R6, 0xfffffffc ;  /* 0xfffffffc00067802 */ /* 0x000fc80000000f00 */
[----:B------:R-:W-:-:S04]  /*152b0*/  VIADDMNMX.U32 R3, R5, R6, 0x2, PT ;  /* 0x0000000205037446 */ /* 0x000fc80003800006 */
[----:B------:R-:W-:-:S04]  /*152c0*/  SHF.L.U32 R3, R3, 0x2, RZ ;  /* 0x0000000203037819 */ /* 0x000fc800000006ff */
[----:B------:R-:W0:Y:S02]  /*152d0*/  LDC R10, c[0x2][R3+0x2b8] ;  /* 0x0080ae00030a7b82 */ /* 0x000e240000000800 */
[----:B0-----:R-:W-:-:S04]  /*152e0*/  SHF.R.S32.HI R11, RZ, 0x1f, R10 ;  /* 0x0000001fff0b7819 */ /* 0x001fc8000001140a */
.L_x_779:
[----:B------:R-:W-:Y:S05]  /*152f0*/  BRX R10 -0x15300                                                        (*"BRANCH_TARGETS .L_x_285,.L_x_781,.L_x_289"*) ;  /* 0xfffffeac0a407949 */ /* 0x000fea000383ffff */
.L_x_781:
[----:B-----5:R-:W-:-:S04]  /*15300*/  FADD R6, R8, 1 ;  /* 0x3f80000008067421 */ /* 0x020fc80000000000 */
[----:B------:R-:W-:Y:S01]  /*15310*/  FADD R9, R9, R6 ;  /* 0x0000000609097221 */ /* 0x000fe20000000000 */
[----:B------:R-:W-:Y:S06]  /*15320*/  BRA `(.L_x_285) ;  /* 0x0000000400d47947 */ /* 0x000fec0003800000 */
.L_x_282:
[----:B------:R-:W-:-:S13]  /*15330*/  ISETP.GT.AND P0, PT, R5, 0xf, PT ;  /* 0x0000000f0500780c */ /* 0x000fda0003f04270 */
[----:B------:R-:W-:Y:S05]  /*15340*/  @P0 BRA `(.L_x_290) ;  /* 0x0000000000e80947 */ /* 0x000fea0003800000 */
        /* <DEDUP_REMOVED lines=9> */
.L_x_783:
[----:B------:R-:W-:Y:S05]  /*153e0*/  BRX R10 -0x153f0                                                        (*"BRANCH_TARGETS .L_x_784,.L_x_785,.L_x_289"*) ;  /* 0xfffffeac0a047949 */ /* 0x000fea000383ffff */
.L_x_785:
[----:B-----5:R-:W-:-:S04]  /*153f0*/  FADD R9, R9, 1 ;  /* 0x3f80000009097421 */ /* 0x020fc80000000000 */
[----:B------:R-:W-:Y:S01]  /*15400*/  FADD R9, R9, R8 ;  /* 0x0000000809097221 */ /* 0x000fe20000000000 */
[----:B------:R-:W-:Y:S06]  /*15410*/  BRA `(.L_x_285) ;  /* 0x0000000400987947 */ /* 0x000fec0003800000 */
.L_x_784:
[----:B-----5:R-:W-:-:S04]  /*15420*/  FADD R6, R8, 1 ;  /* 0x3f80000008067421 */ /* 0x020fc80000000000 */
[----:B------:R-:W-:Y:S01]  /*15430*/  FADD R9, R9, R6 ;  /* 0x0000000609097221 */ /* 0x000fe20000000000 */
[----:B------:R-:W-:Y:S06]  /*15440*/  BRA `(.L_x_285) ;  /* 0x00000004008c7947 */ /* 0x000fec0003800000 */
.L_x_292:
[----:B------:R-:W-:-:S04]  /*15450*/  MOV R6, 0xfffffff8 ;  /* 0xfffffff800067802 */ /* 0x000fc80000000f00 */
[----:B------:R-:W-:-:S04]  /*15460*/  VIADDMNMX.U32 R3, R5, R6, 0x3, PT ;  /* 0x0000000305037446 */ /* 0x000fc80003800006 */
[----:B------:R-:W-:-:S04]  /*15470*/  SHF.L.U32 R3, R3, 0x2, RZ ;  /* 0x0000000203037819 */ /* 0x000fc800000006ff */
[----:B------:R-:W0:Y:S02]  /*15480*/  LDC R10, c[0x2][R3+0x2d0] ;  /* 0x0080b400030a7b82 */ /* 0x000e240000000800 */
[----:B0-----:R-:W-:-:S04]  /*15490*/  SHF.R.S32.HI R11, RZ, 0x1f, R10 ;  /* 0x0000001fff0b7819 */ /* 0x001fc8000001140a */
.L_x_787:
[----:B------:R-:W-:Y:S05]  /*154a0*/  BRX R10 -0x154b0                                                        (*"BRANCH_TARGETS .L_x_788,.L_x_789,.L_x_790,.L_x_289"*) ;  /* 0xfffffea80ad47949 */ /* 0x000fea000383ffff */
.L_x_790:
[----:B-----5:R-:W-:-:S04]  /*154b0*/  FADD R8, R8, 1 ;  /* 0x3f80000008087421 */ /* 0x020fc80000000000 */
[----:B------:R-:W-:Y:S01]  /*154c0*/  FADD R9, R8, 1 ;  /* 0x3f80000008097421 */ /* 0x000fe20000000000 */
[----:B------:R-:W-:Y:S06]  /*154d0*/  BRA `(.L_x_285) ;  /* 0x0000000400687947 */ /* 0x000fec0003800000 */
.L_x_789:
[----:B-----5:R-:W-:-:S04]  /*154e0*/  FADD R6, R8, 1 ;  /* 0x3f80000008067421 */ /* 0x020fc80000000000 */
[----:B------:R-:W-:Y:S01]  /*154f0*/  FADD R9, R9, R6 ;  /* 0x0000000609097221 */ /* 0x000fe20000000000 */
[----:B------:R-:W-:Y:S06]  /*15500*/  BRA `(.L_x_285) ;  /* 0x00000004005c7947 */ /* 0x000fec0003800000 */
.L_x_788:
[----:B-----5:R-:W-:-:S04]  /*15510*/  FADD R8, R8, 1 ;  /* 0x3f80000008087421 */ /* 0x020fc80000000000 */
[----:B------:R-:W-:Y:S01]  /*15520*/  FADD R9, R8, 1 ;  /* 0x3f80000008097421 */ /* 0x000fe20000000000 */
[----:B------:R-:W-:Y:S06]  /*15530*/  BRA `(.L_x_285) ;  /* 0x0000000400507947 */ /* 0x000fec0003800000 */
.L_x_291:
[----:B------:R-:W-:-:S13]  /*15540*/  ISETP.GT.AND P0, PT, R5, 0xc, PT ;  /* 0x0000000c0500780c */ /* 0x000fda0003f04270 */
[----:B------:R-:W-:Y:S05]  /*15550*/  @P0 BRA `(.L_x_293) ;  /* 0x0000000000300947 */ /* 0x000fea0003800000 */
[----:B------:R-:W-:-:S04]  /*15560*/  MOV R6, 0xfffffff5 ;  /* 0xfffffff500067802 */ /* 0x000fc80000000f00 */
[----:B------:R-:W-:-:S04]  /*15570*/  VIADDMNMX.U32 R3, R5, R6, 0x2, PT ;  /* 0x0000000205037446 */ /* 0x000fc80003800006 */
[----:B------:R-:W-:-:S04]  /*15580*/  SHF.L.U32 R3, R3, 0x2, RZ ;  /* 0x0000000203037819 */ /* 0x000fc800000006ff */
[----:B------:R-:W0:Y:S02]  /*15590*/  LDC R10, c[0x2][R3+0x2e0] ;  /* 0x0080b800030a7b82 */ /* 0x000e240000000800 */
[----:B0-----:R-:W-:-:S04]  /*155a0*/  SHF.R.S32.HI R11, RZ, 0x1f, R10 ;  /* 0x0000001fff0b7819 */ /* 0x001fc8000001140a */
.L_x_792:
[----:B------:R-:W-:Y:S05]  /*155b0*/  BRX R10 -0x155c0                                                        (*"BRANCH_TARGETS .L_x_793,.L_x_794,.L_x_289"*) ;  /* 0xfffffea80a907949 */ /* 0x000fea000383ffff */
.L_x_794:
[----:B-----5:R-:W-:-:S04]  /*155c0*/  FADD R6, R8, 1 ;  /* 0x3f80000008067421 */ /* 0x020fc80000000000 */
[----:B------:R-:W-:Y:S01]  /*155d0*/  FADD R9, R9, R6 ;  /* 0x0000000609097221 */ /* 0x000fe20000000000 */
[----:B------:R-:W-:Y:S06]  /*155e0*/  BRA `(.L_x_285) ;  /* 0x0000000400247947 */ /* 0x000fec0003800000 */
.L_x_793:
[----:B-----5:R-:W-:-:S04]  /*155f0*/  FADD R6, R8, 1 ;  /* 0x3f80000008067421 */ /* 0x020fc80000000000 */
[----:B------:R-:W-:Y:S01]  /*15600*/  FADD R9, R9, R6 ;  /* 0x0000000609097221 */ /* 0x000fe20000000000 */
[----:B------:R-:W-:Y:S06]  /*15610*/  BRA `(.L_x_285) ;  /* 0x0000000400187947 */ /* 0x000fec0003800000 */
.L_x_293:
[----:B------:R-:W-:-:S05]  /*15620*/  IMAD.MOV.U32 R6, RZ, RZ, -0xd ;  /* 0xfffffff3ff067424 */ /* 0x000fca00078e00ff */
[----:B------:R-:W-:-:S04]  /*15630*/  VIADDMNMX.U32 R3, R5, R6, 0x3, PT ;  /* 0x0000000305037446 */ /* 0x000fc80003800006 */
[----:B------:R-:W-:-:S04]  /*15640*/  SHF.L.U32 R3, R3, 0x2, RZ ;  /* 0x0000000203037819 */ /* 0x000fc800000006ff */
[----:B------:R-:W0:Y:S02]  /*15650*/  LDC R10, c[0x2][R3+0x2ec] ;  /* 0x0080bb00030a7b82 */ /* 0x000e240000000800 */
[----:B0-----:R-:W-:-:S04]  /*15660*/  SHF.R.S32.HI R11, RZ, 0x1f, R10 ;  /* 0x0000001fff0b7819 */ /* 0x001fc8000001140a */
.L_x_796:
[----:B------:R-:W-:Y:S05]  /*15670*/  BRX R10 -0x15680                                                        (*"BRANCH_TARGETS .L_x_797,.L_x_798,.L_x_799,.L_x_289"*) ;  /* 0xfffffea80a607949 */ /* 0x000fea000383ffff */
.L_x_799:
[----:B-----5:R-:W-:-:S04]  /*15680*/  FADD R6, R8, 1 ;  /* 0x3f80000008067421 */ /* 0x020fc80000000000 */
[----:B------:R-:W-:Y:S01]  /*15690*/  FADD R9, R9, R6 ;  /* 0x0000000609097221 */ /* 0x000fe20000000000 */
[----:B------:R-:W-:Y:S06]  /*156a0*/  BRA `(.L_x_285) ;  /* 0x0000000000f47947 */ /* 0x000fec0003800000 */
.L_x_798:
[----:B-----5:R-:W-:Y:S01]  /*156b0*/  FADD R9, R8, 1 ;  /* 0x3f80000008097421 */ /* 0x020fe20000000000 */
[----:B------:R-:W-:Y:S06]  /*156c0*/  BRA `(.L_x_285) ;  /* 0x0000000000ec7947 */ /* 0x000fec0003800000 */
.L_x_797:
[----:B-----5:R-:W-:Y:S01]  /*156d0*/  FADD R9, R8, 1 ;  /* 0x3f80000008097421 */ /* 0x020fe20000000000 */
[----:B------:R-:W-:Y:S06]  /*156e0*/  BRA `(.L_x_285) ;  /* 0x0000000000e47947 */ /* 0x000fec0003800000 */
.L_x_290:
        /* <DEDUP_REMOVED lines=9> */
.L_x_801:
[----:B------:R-:W-:Y:S05]  /*15780*/  BRX R10 -0x15790                                                        (*"BRANCH_TARGETS .L_x_802,.L_x_803,.L_x_289"*) ;  /* 0xfffffea80a1c7949 */ /* 0x000fea000383ffff */
.L_x_803:
[----:B-----5:R-:W-:-:S04]  /*15790*/  FADD R9, R9, 1 ;  /* 0x3f80000009097421 */ /* 0x020fc80000000000 */
[----:B------:R-:W-:Y:S01]  /*157a0*/  FADD R9, R9, R8 ;  /* 0x0000000809097221 */ /* 0x000fe20000000000 */
[----:B------:R-:W-:Y:S06]  /*157b0*/  BRA `(.L_x_285) ;  /* 0x0000000000b07947 */ /* 0x000fec0003800000 */
.L_x_802:
[----:B-----5:R-:W-:-:S04]  /*157c0*/  FADD R8, R8, 1 ;  /* 0x3f80000008087421 */ /* 0x020fc80000000000 */
[----:B------:R-:W-:Y:S01]  /*157d0*/  FADD R9, R8, 1 ;  /* 0x3f80000008097421 */ /* 0x000fe20000000000 */
[----:B------:R-:W-:Y:S06]  /*157e0*/  BRA `(.L_x_285) ;  /* 0x0000000000a47947 */ /* 0x000fec0003800000 */
.L_x_295:
[----:B------:R-:W-:-:S04]  /*157f0*/  MOV R6, 0xffffffee ;  /* 0xffffffee00067802 */ /* 0x000fc80000000f00 */
[----:B------:R-:W-:-:S05]  /*15800*/  VIADDMNMX.U32 R3, R5, R6, 0x3, PT ;  /* 0x0000000305037446 */ /* 0x000fca0003800006 */
[----:B------:R-:W-:-:S04]  /*15810*/  IMAD.SHL.U32 R3, R3, 0x4, RZ ;  /* 0x0000000403037824 */ /* 0x000fc800078e00ff */
[----:B------:R-:W0:Y:S02]  /*15820*/  LDC R10, c[0x2][R3+0x308] ;  /* 0x0080c200030a7b82 */ /* 0x000e240000000800 */
[----:B0-----:R-:W-:-:S04]  /*15830*/  SHF.R.S32.HI R11, RZ, 0x1f, R10 ;  /* 0x0000001fff0b7819 */ /* 0x001fc8000001140a */
.L_x_805:
[----:B------:R-:W-:Y:S05]  /*15840*/  BRX R10 -0x15850                                                        (*"BRANCH_TARGETS .L_x_806,.L_x_807,.L_x_808,.L_x_289"*) ;  /* 0xfffffea40aec7949 */ /* 0x000fea000383ffff */
.L_x_808:
[----:B-----5:R-:W-:Y:S01]  /*15850*/  FADD R9, R8, 1 ;  /* 0x3f80000008097421 */ /* 0x020fe20000000000 */
[----:B------:R-:W-:Y:S06]  /*15860*/  BRA `(.L_x_285) ;  /* 0x0000000000847947 */ /* 0x000fec0003800000 */
.L_x_807:
[----:B-----5:R-:W-:Y:S01]  /*15870*/  FADD R9, R8, 1 ;  /* 0x3f80000008097421 */ /* 0x020fe20000000000 */
[----:B------:R-:W-:Y:S06]  /*15880*/  BRA `(.L_x_285) ;  /* 0x00000000007c7947 */ /* 0x000fec0003800000 */
.L_x_806:
[----:B-----5:R-:W-:-:S04]  /*15890*/  FADD R8, R8, 1 ;  /* 0x3f80000008087421 */ /* 0x020fc80000000000 */
[----:B------:R-:W-:Y:S01]  /*158a0*/  FADD R9, R8, 1 ;  /* 0x3f80000008097421 */ /* 0x000fe20000000000 */
[----:B------:R-:W-:Y:S06]  /*158b0*/  BRA `(.L_x_285) ;  /* 0x0000000000707947 */ /* 0x000fec0003800000 */
.L_x_294:
[----:B------:R-:W-:-:S13]  /*158c0*/  ISETP.GT.AND P0, PT, R5, 0x17, PT ;  /* 0x000000170500780c */ /* 0x000fda0003f04270 */
[----:B------:R-:W-:Y:S05]  /*158d0*/  @P0 BRA `(.L_x_296) ;  /* 0x0000000000300947 */ /* 0x000fea0003800000 */
[----:B------:R-:W-:-:S04]  /*158e0*/  MOV R6, 0xffffffeb ;  /* 0xffffffeb00067802 */ /* 0x000fc80000000f00 */
[----:B------:R-:W-:-:S04]  /*158f0*/  VIADDMNMX.U32 R3, R5, R6, 0x3, PT ;  /* 0x0000000305037446 */ /* 0x000fc80003800006 */
[----:B------:R-:W-:-:S04]  /*15900*/  SHF.L.U32 R3, R3, 0x2, RZ ;  /* 0x0000000203037819 */ /* 0x000fc800000006ff */
[----:B------:R-:W0:Y:S02]  /*15910*/  LDC R10, c[0x2][R3+0x318] ;  /* 0x0080c600030a7b82 */ /* 0x000e240000000800 */
[----:B0-----:R-:W-:-:S04]  /*15920*/  SHF.R.S32.HI R11, RZ, 0x1f, R10 ;  /* 0x0000001fff0b7819 */ /* 0x001fc8000001140a */
.L_x_810:
[----:B------:R-:W-:Y:S05]  /*15930*/  BRX R10 -0x15940                                                        (*"BRANCH_TARGETS .L_x_811,.L_x_812,.L_x_813,.L_x_289"*) ;  /* 0xfffffea40ab07949 */ /* 0x000fea000383ffff */
.L_x_813:
[----:B-----5:R-:W-:Y:S01]  /*15940*/  FADD R9, R8, 1 ;  /* 0x3f80000008097421 */ /* 0x020fe20000000000 */
[----:B------:R-:W-:Y:S06]  /*15950*/  BRA `(.L_x_285) ;  /* 0x0000000000487947 */ /* 0x000fec0003800000 */
.L_x_812:
[----:B-----5:R-:W-:Y:S01]  /*15960*/  FADD R9, R8, 1 ;  /* 0x3f80000008097421 */ /* 0x020fe20000000000 */
[----:B------:R-:W-:Y:S06]  /*15970*/  BRA `(.L_x_285) ;  /* 0x0000000000407947 */ /* 0x000fec0003800000 */
.L_x_811:
[----:B-----5:R-:W-:Y:S01]  /*15980*/  FADD R9, R8, 1 ;  /* 0x3f80000008097421 */ /* 0x020fe20000000000 */
[----:B------:R-:W-:Y:S06]  /*15990*/  BRA `(.L_x_285) ;  /* 0x0000000000387947 */ /* 0x000fec0003800000 */
.L_x_296:
[----:B------:R-:W-:-:S04]  /*159a0*/  MOV R6, 0xffffffe8 ;  /* 0xffffffe800067802 */ /* 0x000fc80000000f00 */
[----:B------:R-:W-:-:S04]  /*159b0*/  VIADDMNMX.U32 R3, R5, R6, 0x2, PT ;  /* 0x0000000205037446 */ /* 0x000fc80003800006 */
[----:B------:R-:W-:-:S04]  /*159c0*/  SHF.L.U32 R3, R3, 0x2, RZ ;  /* 0x0000000203037819 */ /* 0x000fc800000006ff */
[----:B------:R-:W0:Y:S02]  /*159d0*/  LDC R10, c[0x2][R3+0x328] ;  /* 0x0080ca00030a7b82 */ /* 0x000e240000000800 */
[----:B0-----:R-:W-:-:S04]  /*159e0*/  SHF.R.S32.HI R11, RZ, 0x1f, R10 ;  /* 0x0000001fff0b7819 */ /* 0x001fc8000001140a */
.L_x_815:
[----:B------:R-:W-:Y:S05]  /*159f0*/  BRX R10 -0x15a00                                                        (*"BRANCH_TARGETS .L_x_816,.L_x_817,.L_x_818"*) ;  /* 0xfffffea40a807949 */ /* 0x000fea000383ffff */
.L_x_818:
[----:B------:R-:W-:-:S13]  /*15a00*/  ISETP.NE.AND P0, PT, R5, 0x1a, PT ;  /* 0x0000001a0500780c */ /* 0x000fda0003f05270 */
[----:B-----5:R-:W-:Y:S01]  /*15a10*/  @!P0 FADD R9, R8, 1 ;  /* 0x3f80000008098421 */ /* 0x020fe20000000000 */
[----:B------:R-:W-:Y:S06]  /*15a20*/  @!P0 BRA `(.L_x_285) ;  /* 0x0000000000148947 */ /* 0x000fec0003800000 */
.L_x_289:
[----:B-----5:R-:W-:Y:S01]  /*15a30*/  IMAD.MOV.U32 R9, RZ, RZ, 0x7fc00000 ;  /* 0x7fc00000ff097424 */ /* 0x020fe200078e00ff */
[----:B------:R-:W-:Y:S06]  /*15a40*/  BRA `(.L_x_285) ;  /* 0x00000000000c7947 */ /* 0x000fec0003800000 */
.L_x_817:
[----:B-----5:R-:W-:Y:S01]  /*15a50*/  FADD R9, R8, 1 ;  /* 0x3f80000008097421 */ /* 0x020fe20000000000 */
[----:B------:R-:W-:Y:S06]  /*15a60*/  BRA `(.L_x_285) ;  /* 0x0000000000047947 */ /* 0x000fec0003800000 */
.L_x_816:
[----:B-----5:R-:W-:-:S07]  /*15a70*/  FADD R9, R8, 1 ;  /* 0x3f80000008097421 */ /* 0x020fce0000000000 */
.L_x_285:
[----:B------:R-:W-:Y:S05]  /*15a80*/  BSYNC.RECONVERGENT B0 ;  /* 0x0000000000007941 */ /* 0x000fea0003800200 */
.L_x_281:
[----:B-----5:R2:W-:Y:S01]  /*15a90*/  STL [R12+-0x4], R9 ;  /* 0xfffffc090c007387 */ /* 0x0205e20000100800 */
[----:B------:R-:W-:Y:S01]  /*15aa0*/  IADD3 R0, PT, PT, R0, -0x2, RZ ;  /* 0xfffffffe00007810 */ /* 0x000fe20007ffe0ff */
[----:B------:R-:W-:Y:S06]  /*15ab0*/  BRA `(.L_x_297) ;  /* 0xffffffe800487947 */ /* 0x000fec000383ffff */
.L_x_280:
        /* <DEDUP_REMOVED lines=16> */
[----:B------:R-:W-:Y:S02]  /*15bc0*/  @!P2 FMUL R3, R3, 8388608 ;  /* 0x4b0000000303a820 */ /* 0x000fe40000400000 */
[----:B------:R-:W-:Y:S02]  /*15bd0*/  IADD3 R8, PT, PT, R5, -R6, RZ ;  /* 0x8000000605087210 */ /* 0x000fe40007ffe0ff */
[----:B------:R-:W-:Y:S01]  /*15be0*/  FSETP.GEU.AND P0, PT, R0, 1.175494350822287508e-38, PT ;  /* 0x008000000000780b */ /* 0x000fe20003f0e000 */
[----:B------:R-:W-:Y:S02]  /*15bf0*/  VIADD R11, R3, 0xc0d55555 ;  /* 0xc0d55555030b7836 */ /* 0x000fe40000000000 */
[----:B------:R-:W-:-:S04]  /*15c00*/  FADD R15, R8, -1 ;  /* 0xbf800000080f7421 */ /* 0x000fc80000000000 */
[----:B------:R-:W-:Y:S01]  /*15c10*/  FFMA R8, R15, -R14, 0.14084610342979431152 ;  /* 0x3e1039f60f087423 */ /* 0x000fe2000000080e */
[----:B------:R-:W-:-:S03]  /*15c20*/  LOP3.LUT R18, R11, 0xff800000, RZ, 0xc0, !PT ;  /* 0xff8000000b127812 */ /* 0x000fc600078ec0ff */
[----:B------:R-:W-:Y:S01]  /*15c30*/  FFMA R8, R15, R8, -0.12148627638816833496 ;  /* 0xbdf8cdcc0f087423 */ /* 0x000fe20000000008 */
[----:B------:R-:W-:Y:S01]  /*15c40*/  IADD3 R11, PT, PT, R3, -R18, RZ ;  /* 0x80000012030b7210 */ /* 0x000fe20007ffe0ff */
[----:B------:R-:W-:Y:S02]  /*15c50*/  @!P0 FMUL R0, R0, 8388608 ;  /* 0x4b00000000008820 */ /* 0x000fe40000400000 */
[----:B------:R-:W-:Y:S02]  /*15c60*/  FFMA R8, R15, R8, 0.13980610668659210205 ;  /* 0x3e0f29550f087423 */ /* 0x000fe40000000008 */
[----:B------:R-:W-:Y:S01]  /*15c70*/  FADD R17, R11, -1 ;  /* 0xbf8000000b117421 */ /* 0x000fe20000000000 */
[----:B------:R-:W-:Y:S01]  /*15c80*/  IADD3 R11, PT, PT, R0, -0x3f2aaaab, RZ ;  /* 0xc0d55555000b7810 */ /* 0x000fe20007ffe0ff */
[----:B------:R-:W-:Y:S02]  /*15c90*/  FFMA R8, R15, R8, -0.16684235632419586182 ;  /* 0xbe2ad8b90f087423 */ /* 0x000fe40000000008 */
[----:B------:R-:W-:Y:S01]  /*15ca0*/  FFMA R16, R17, -R14, 0.14084610342979431152 ;  /* 0x3e1039f611107423 */ /* 0x000fe2000000080e */
[----:B------:R-:W-:Y:S01]  /*15cb0*/  LOP3.LUT R19, R11, 0xff800000, RZ, 0xc0, !PT ;  /* 0xff8000000b137812 */ /* 0x000fe200078ec0ff */
[----:B------:R-:W-:-:S02]  /*15cc0*/  FFMA R8, R15, R8, 0.20012299716472625732 ;  /* 0x3e4ced0b0f087423 */ /* 0x000fc40000000008 */
[----:B------:R-:W-:Y:S01]  /*15cd0*/  FFMA R20, R17, R16, -0.12148627638816833496 ;  /* 0xbdf8cdcc11147423 */ /* 0x000fe20000000010 */
[----:B------:R-:W-:Y:S01]  /*15ce0*/  IADD3 R21, PT, PT, R0, -R19, RZ ;  /* 0x8000001300157210 */ /* 0x000fe20007ffe0ff */
[----:B------:R-:W-:-:S04]  /*15cf0*/  FFMA R16, R15, R8, -0.24999669194221496582 ;  /* 0xbe7fff220f107423 */ /* 0x000fc80000000008 */
[----:B------:R-:W-:Y:S01]  /*15d00*/  FFMA R16, R15, R16, 0.33333182334899902344 ;  /* 0x3eaaaa780f107423 */ /* 0x000fe20000000010 */
[----:B------:R-:W-:Y:S01]  /*15d10*/  FADD R21, R21, -1 ;  /* 0xbf80000015157421 */ /* 0x000fe20000000000 */
[----:B------:R-:W-:Y:S01]  /*15d20*/  FFMA R20, R17, R20, 0.13980610668659210205 ;  /* 0x3e0f295511147423 */ /* 0x000fe20000000014 */
[----:B------:R-:W-:Y:S01]  /*15d30*/  I2FP.F32.S32 R11, R6 ;  /* 0x00000006000b7245 */ /* 0x000fe20000201400 */
[----:B------:R-:W-:Y:S01]  /*15d40*/  FFMA R16, R15, R16, -0.5 ;  /* 0xbf0000000f107423 */ /* 0x000fe20000000010 */
[----:B------:R-:W-:Y:S01]  /*15d50*/  FFMA R6, R21, -R14, 0.14084610342979431152 ;  /* 0x3e1039f615067423 */ /* 0x000fe2000000080e */
[----:B------:R-:W-:Y:S02]  /*15d60*/  FFMA R20, R17, R20, -0.16684235632419586182 ;  /* 0xbe2ad8b911147423 */ /* 0x000fe40000000014 */
[----:B------:R-:W-:Y:S01]  /*15d70*/  FMUL R16, R15, R16 ;  /* 0x000000100f107220 */ /* 0x000fe20000400000 */
[----:B------:R-:W-:Y:S01]  /*15d80*/  FFMA R6, R21, R6, -0.12148627638816833496 ;  /* 0xbdf8cdcc15067423 */ /* 0x000fe20000000006 */
[----:B------:R-:W-:-:S02]  /*15d90*/  FFMA R20, R17, R20, 0.20012299716472625732 ;  /* 0x3e4ced0b11147423 */ /* 0x000fc40000000014 */
[----:B------:R-:W-:Y:S01]  /*15da0*/  FFMA R15, R15, R16, R15 ;  /* 0x000000100f0f7223 */ /* 0x000fe2000000000f */
[----:B------:R-:W-:Y:S01]  /*15db0*/  FFMA R16, R21, R6, 0.13980610668659210205 ;  /* 0x3e0f295515107423 */ /* 0x000fe20000000006 */
[----:B------:R-:W-:Y:S01]  /*15dc0*/  FSEL R8, RZ, -23, P1 ;  /* 0xc1b80000ff087808 */ /* 0x000fe20000800000 */
[----:B------:R-:W-:Y:S01]  /*15dd0*/  FFMA R20, R17, R20, -0.24999669194221496582 ;  /* 0xbe7fff2211147423 */ /* 0x000fe20000000014 */
[----:B------:R-:W-:Y:S01]  /*15de0*/  ISETP.GT.U32.AND P1, PT, R5, 0x7f7fffff, PT ;  /* 0x7f7fffff0500780c */ /* 0x000fe20003f24070 */
[----:B------:R-:W-:Y:S01]  /*15df0*/  FFMA R16, R21, R16, -0.16684235632419586182 ;  /* 0xbe2ad8b915107423 */ /* 0x000fe20000000010 */
[----:B------:R-:W-:Y:S01]  /*15e00*/  FSEL R6, RZ, -23, P2 ;  /* 0xc1b80000ff067808 */ /* 0x000fe20001000000 */
[----:B------:R-:W-:Y:S01]  /*15e10*/  FFMA R8, R11, 1.1920928955078125e-07, R8 ;  /* 0x340000000b087823 */ /* 0x000fe20000000008 */
[----:B------:R-:W-:Y:S01]  /*15e20*/  FFMA R20, R17, R20, 0.33333182334899902344 ;  /* 0x3eaaaa7811147423 */ /* 0x000fe20000000014 */
[----:B------:R-:W-:Y:S01]  /*15e30*/  I2FP.F32.S32 R11, R18 ;  /* 0x00000012000b7245 */ /* 0x000fe20000201400 */
[----:B------:R-:W-:Y:S01]  /*15e40*/  FFMA R16, R21, R16, 0.20012299716472625732 ;  /* 0x3e4ced0b15107423 */ /* 0x000fe20000000010 */
[----:B------:R-:W-:Y:S01]  /*15e50*/  ISETP.GT.U32.AND P2, PT, R3, 0x7f7fffff, PT ;  /* 0x7f7fffff0300780c */ /* 0x000fe20003f44070 */
[----:B------:R-:W-:-:S02]  /*15e60*/  FFMA R20, R17, R20, -0.5 ;  /* 0xbf00000011147423 */ /* 0x000fc40000000014 */
[----:B------:R-:W-:Y:S01]  /*15e70*/  FFMA R11, R11, 1.1920928955078125e-07, R6 ;  /* 0x340000000b0b7823 */ /* 0x000fe20000000006 */
[----:B------:R-:W-:Y:S01]  /*15e80*/  FFMA R16, R21, R16, -0.24999669194221496582 ;  /* 0xbe7fff2215107423 */ /* 0x000fe20000000010 */
[----:B------:R-:W-:Y:S01]  /*15e90*/  MOV R6, 0x7f800000 ;  /* 0x7f80000000067802 */ /* 0x000fe20000000f00 */
[----:B------:R-:W-:Y:S01]  /*15ea0*/  FMUL R20, R17, R20 ;  /* 0x0000001411147220 */ /* 0x000fe20000400000 */
[----:B------:R-:W-:Y:S01]  /*15eb0*/  FFMA R8, R8, 0.69314718246459960938, R15 ;  /* 0x3f31721808087823 */ /* 0x000fe2000000000f */
[----:B------:R-:W-:Y:S01]  /*15ec0*/  FFMA R16, R21, R16, 0.33333182334899902344 ;  /* 0x3eaaaa7815107423 */ /* 0x000fe20000000010 */
[C---:B------:R-:W-:Y:S01]  /*15ed0*/  FSETP.NEU.AND P3, PT, R5.reuse, RZ, PT ;  /* 0x000000ff0500720b */ /* 0x040fe20003f6d000 */
[----:B------:R-:W-:Y:S01]  /*15ee0*/  @P1 FFMA R8, R5, R6, +INF ;  /* 0x7f80000005081423 */ /* 0x000fe20000000006 */
[----:B------:R-:W-:Y:S01]  /*15ef0*/  FFMA R20, R17, R20, R17 ;  /* 0x0000001411147223 */ /* 0x000fe20000000011 */
[----:B------:R-:W-:Y:S01]  /*15f00*/  FFMA R18, R21, R16, -0.5 ;  /* 0xbf00000015127423 */ /* 0x000fe20000000010 */
[----:B------:R-:W-:Y:S01]  /*15f10*/  FSEL R5, RZ, -23, P0 ;  /* 0xc1b80000ff057808 */ /* 0x000fe20000000000 */
[----:B------:R-:W-:Y:S01]  /*15f20*/  FADD R8, -R8, -1.1447298526763916016 ;  /* 0xbf92868208087421 */ /* 0x000fe20000000100 */
[----:B------:R-:W-:Y:S01]  /*15f30*/  ISETP.GT.U32.AND P0, PT, R0, 0x7f7fffff, PT ;  /* 0x7f7fffff0000780c */ /* 0x000fe20003f04070 */
[----:B------:R-:W-:Y:S01]  /*15f40*/  FFMA R20, R11, 0.69314718246459960938, R20 ;  /* 0x3f3172180b147823 */ /* 0x000fe20000000014 */
[----:B------:R-:W-:Y:S01]  /*15f50*/  I2FP.F32.S32 R16, R19 ;  /* 0x0000001300107245 */ /* 0x000fe20000201400 */
[----:B------:R-:W-:Y:S01]  /*15f60*/  FMUL R18, R21, R18 ;  /* 0x0000001215127220 */ /* 0x000fe20000400000 */
[----:B------:R-:W-:Y:S01]  /*15f70*/  @P2 FFMA R20, R3, R6, +INF ;  /* 0x7f80000003142423 */ /* 0x000fe20000000006 */
[----:B---3--:R-:W-:Y:S01]  /*15f80*/  FMUL R10, R10, -27 ;  /* 0xc1d800000a0a7820 */ /* 0x008fe20000400000 */
[----:B------:R-:W-:Y:S01]  /*15f90*/  FSEL R8, R8, +INF , P3 ;  /* 0x7f80000008087808 */ /* 0x000fe20001800000 */
[----:B------:R-:W-:Y:S01]  /*15fa0*/  FFMA R5, R16, 1.1920928955078125e-07, R5 ;  /* 0x3400000010057823 */ /* 0x000fe20000000005 */
[----:B------:R-:W-:Y:S01]  /*15fb0*/  FFMA R18, R21, R18, R21 ;  /* 0x0000001215127223 */ /* 0x000fe20000000015 */
[----:B------:R-:W-:Y:S01]  /*15fc0*/  FADD R20, -R20, -1.1447298526763916016 ;  /* 0xbf92868214147421 */ /* 0x000fe20000000100 */
[----:B------:R-:W-:Y:S01]  /*15fd0*/  FSETP.NEU.AND P1, PT, R3, RZ, PT ;  /* 0x000000ff0300720b */ /* 0x000fe20003f2d000 */
[----:B------:R-:W-:Y:S01]  /*15fe0*/  F2F.F64.F32 R10, R10 ;  /* 0x0000000a000a7310 */ /* 0x000fe20000201800 */
[----:B------:R-:W-:Y:S01]  /*15ff0*/  FFMA R5, R5, 0.69314718246459960938, R18 ;  /* 0x3f31721805057823 */ /* 0x000fe20000000012 */
[----:B------:R-:W-:Y:S01]  /*16000*/  @P0 FFMA R5, R0, R6, +INF ;  /* 0x7f80000000050423 */ /* 0x000fe20000000006 */
[----:B------:R-:W-:-:S05]  /*16010*/  FSEL R18, R20, +INF , P1 ;  /* 0x7f80000014127808 */ /* 0x000fca0000800000 */
[----:B------:R-:W0:Y:S01]  /*16020*/  F2F.F64.F32 R16, R8 ;  /* 0x0000000800107310 */ /* 0x000e220000201800 */
[----:B------:R-:W-:Y:S01]  /*16030*/  FADD R5, -R5, -1.1447298526763916016 ;  /* 0xbf92868205057421 */ /* 0x000fe20000000100 */
[----:B------:R-:W-:-:S06]  /*16040*/  FSETP.NEU.AND P0, PT, R0, RZ, PT ;  /* 0x000000ff0000720b */ /* 0x000fcc0003f0d000 */
[----:B------:R-:W2:Y:S01]  /*16050*/  F2F.F64.F32 R18, R18 ;  /* 0x0000001200127310 */ /* 0x000ea20000201800 */
[----:B------:R-:W-:Y:S01]  /*16060*/  FSEL R5, R5, +INF , P0 ;  /* 0x7f80000005057808 */ /* 0x000fe20000000000 */
[----:B0-----:R-:W-:-:S06]  /*16070*/  DADD R10, R10, R16 ;  /* 0x000000000a0a7229 */ /* 0x001fcc0000000010 */
[----:B------:R-:W0:Y:S02]  /*16080*/  F2F.F64.F32 R16, R5 ;  /* 0x0000000500107310 */ /* 0x000e240000201800 */
[----:B--2---:R-:W-:-:S08]  /*16090*/  DADD R10, R10, R18 ;  /* 0x000000000a0a7229 */ /* 0x004fd00000000012 */
[----:B0-----:R-:W-:-:S11]  /*160a0*/  DADD R10, R10, R16 ;  /* 0x000000000a0a7229 */ /* 0x001fd60000000010 */
.L_x_298:
[----:B------:R-:W-:-:S06]  /*160b0*/  IMAD.WIDE R18, R9, 0x4, R12 ;  /* 0x0000000409127825 */ /* 0x000fcc00078e020c */
[----:B------:R-:W2:Y:S01]  /*160c0*/  LDG.E R18, desc[UR8][R18.64] ;  /* 0x0000000812127981 */ /* 0x000ea2000c1e1900 */
[----:B------:R-:W-:-:S06]  /*160d0*/  UIADD3 UR5, UPT, UPT, UR5, 0x4, URZ ;  /* 0x0000000405057890 */ /* 0x000fcc000fffe0ff */
[----:B------:R-:W-:-:S04]  /*160e0*/  IMAD R21, R9, UR5, RZ ;  /* 0x0000000509157c24 */ /* 0x000fc8000f8e02ff */
[----:B------:R-:W-:-:S05]  /*160f0*/  IMAD.WIDE R20, R21, 0x4, R54 ;  /* 0x0000000415147825 */ /* 0x000fca00078e0236 */
[----:B------:R-:W3:Y:S01]  /*16100*/  LDG.E R15, desc[UR8][R20.64] ;  /* 0x00000008140f7981 */ /* 0x000ee2000c1e1900 */
[----:B-1----:R-:W-:-:S05]  /*16110*/  IMAD.WIDE R22, R9, 0x4, R20 ;  /* 0x0000000409167825 */ /* 0x002fca00078e0214 */
[----:B------:R-:W4:Y:S01]  /*16120*/  LDG.E R5, desc[UR8][R22.64] ;  /* 0x0000000816057981 */ /* 0x000f22000c1e1900 */
[----:B------:R-:W-:-:S05]  /*16130*/  IMAD.WIDE R12, R9, 0x4, R22 ;  /* 0x00000004090c7825 */ /* 0x000fca00078e0216 */
[----:B------:R-:W5:Y:S01]  /*16140*/  LDG.E R3, desc[UR8][R12.64] ;  /* 0x000000080c037981 */ /* 0x000f62000c1e1900 */
[----:B------:R-:W-:Y:S01]  /*16150*/  UISETP.NE.AND UP1, UPT, UR5, 0x1c, UPT ;  /* 0x0000001c0500788c */ /* 0x000fe2000bf25270 */
[----:B--2---:R-:W-:-:S05]  /*16160*/  FFMA R17, R18, R18, 1 ;  /* 0x3f80000012117423 */ /* 0x004fca0000000012 */
[----:B------:R-:W-:-:S13]  /*16170*/  FSETP.GEU.AND P0, PT, R17, 1.175494350822287508e-38, PT ;  /* 0x008000001100780b */ /* 0x000fda0003f0e000 */
[----:B------:R-:W-:-:S04]  /*16180*/  @!P0 FMUL R17, R17, 8388608 ;  /* 0x4b00000011118820 */ /* 0x000fc80000400000 */
[----:B------:R-:W-:-:S05]  /*16190*/  VIADD R0, R17, 0xc0d55555 ;  /* 0xc0d5555511007836 */ /* 0x000fca0000000000 */
[----:B------:R-:W-:Y:S01]  /*161a0*/  LOP3.LUT R16, R0, 0xff800000, RZ, 0xc0, !PT ;  /* 0xff80000000107812 */ /* 0x000fe200078ec0ff */
[----:B---3--:R-:W-:Y:S01]  /*161b0*/  FFMA R15, R15, R15, 1 ;  /* 0x3f8000000f0f7423 */ /* 0x008fe2000000000f */
[----:B----4-:R-:W-:Y:S02]  /*161c0*/  FFMA R5, R5, R5, 1 ;  /* 0x3f80000005057423 */ /* 0x010fe40000000005 */
[----:B------:R-:W-:Y:S02]  /*161d0*/  IADD3 R0, PT, PT, R17, -R16, RZ ;  /* 0x8000001011007210 */ /* 0x000fe40007ffe0ff */
[----:B------:R-:W-:Y:S02]  /*161e0*/  FSETP.GEU.AND P1, PT, R15, 1.175494350822287508e-38, PT ;  /* 0x008000000f00780b */ /* 0x000fe40003f2e000 */
[----:B------:R-:W-:Y:S01]  /*161f0*/  FSETP.GEU.AND P4, PT, R5, 1.175494350822287508e-38, PT ;  /* 0x008000000500780b */ /* 0x000fe20003f8e000 */
[----:B------:R-:W-:-:S04]  /*16200*/  FADD R25, R0, -1 ;  /* 0xbf80000000197421 */ /* 0x000fc80000000000 */
[----:B------:R-:W-:-:S04]  /*16210*/  FFMA R0, R25, -R14, 0.14084610342979431152 ;  /* 0x3e1039f619007423 */ /* 0x000fc8000000080e */
[----:B------:R-:W-:Y:S01]  /*16220*/  FFMA R0, R25, R0, -0.12148627638816833496 ;  /* 0xbdf8cdcc19007423 */ /* 0x000fe20000000000 */
[----:B-----5:R-:W-:Y:S01]  /*16230*/  FFMA R3, R3, R3, 1 ;  /* 0x3f80000003037423 */ /* 0x020fe20000000003 */
[----:B------:R-:W-:Y:S02]  /*16240*/  @!P1 FMUL R15, R15, 8388608 ;  /* 0x4b0000000f0f9820 */ /* 0x000fe40000400000 */
[----:B------:R-:W-:Y:S01]  /*16250*/  FFMA R0, R25, R0, 0.13980610668659210205 ;  /* 0x3e0f295519007423 */ /* 0x000fe20000000000 */
[----:B------:R-:W-:-:S03]  /*16260*/  @!P4 FMUL R5, R5, 8388608 ;  /* 0x4b0000000505c820 */ /* 0x000fc60000400000 */
[----:B------:R-:W-:Y:S01]  /*16270*/  FFMA R0, R25, R0, -0.16684235632419586182 ;  /* 0xbe2ad8b919007423 */ /* 0x000fe20000000000 */
[----:B------:R-:W-:Y:S02]  /*16280*/  IADD3 R18, PT, PT, R15, -0x3f2aaaab, RZ ;  /* 0xc0d555550f127810 */ /* 0x000fe40007ffe0ff */
[----:B------:R-:W-:Y:S01]  /*16290*/  FSETP.GEU.AND P2, PT, R3, 1.175494350822287508e-38, PT ;  /* 0x008000000300780b */ /* 0x000fe20003f4e000 */
[----:B------:R-:W-:Y:S01]  /*162a0*/  FFMA R8, R25, R0, 0.20012299716472625732 ;  /* 0x3e4ced0b19087423 */ /* 0x000fe20000000000 */
[----:B------:R-:W-:Y:S02]  /*162b0*/  IADD3 R19, PT, PT, R5, -0x3f2aaaab, RZ ;  /* 0xc0d5555505137810 */ /* 0x000fe40007ffe0ff */
[----:B------:R-:W-:Y:S01]  /*162c0*/  LOP3.LUT R20, R18, 0xff800000, RZ, 0xc0, !PT ;  /* 0xff80000012147812 */ /* 0x000fe200078ec0ff */
[----:B------:R-:W-:Y:S01]  /*162d0*/  FFMA R18, R25, R8, -0.24999669194221496582 ;  /* 0xbe7fff2219127423 */ /* 0x000fe20000000008 */
[----:B------:R-:W-:Y:S02]  /*162e0*/  LOP3.LUT R0, R19, 0xff800000, RZ, 0xc0, !PT ;  /* 0xff80000013007812 */ /* 0x000fe400078ec0ff */
[----:B------:R-:W-:Y:S01]  /*162f0*/  IADD3 R19, PT, PT, R15, -R20, RZ ;  /* 0x800000140f137210 */ /* 0x000fe20007ffe0ff */
[----:B------:R-:W-:-:S02]  /*16300*/  FFMA R18, R25, R18, 0.33333182334899902344 ;  /* 0x3eaaaa7819127423 */ /* 0x000fc40000000012 */
[----:B------:R-:W-:Y:S01]  /*16310*/  IMAD.IADD R21, R5, 0x1, -R0 ;  /* 0x0000000105157824 */ /* 0x000fe200078e0a00 */
[----:B------:R-:W-:Y:S02]  /*16320*/  FSEL R8, RZ, -23, P0 ;  /* 0xc1b80000ff087808 */ /* 0x000fe40000000000 */
[----:B------:R-:W-:Y:S01]  /*16330*/  I2FP.F32.S32 R23, R16 ;  /* 0x0000001000177245 */ /* 0x000fe20000201400 */
[----:B------:R-:W-:Y:S01]  /*16340*/  @!P2 FMUL R3, R3, 8388608 ;  /* 0x4b0000000303a820 */ /* 0x000fe20000400000 */
[----:B------:R-:W-:Y:S01]  /*16350*/  FFMA R18, R25, R18, -0.5 ;  /* 0xbf00000019127423 */ /* 0x000fe20000000012 */
[----:B------:R-:W-:Y:S01]  /*16360*/  FADD R21, R21, -1 ;  /* 0xbf80000015157421 */ /* 0x000fe20000000000 */
[----:B------:R-:W-:Y:S01]  /*16370*/  FADD R19, R19, -1 ;  /* 0xbf80000013137421 */ /* 0x000fe20000000000 */
[----:B------:R-:W-:Y:S01]  /*16380*/  FFMA R23, R23, 1.1920928955078125e-07, R8 ;  /* 0x3400000017177823 */ /* 0x000fe20000000008 */
[----:B------:R-:W-:Y:S01]  /*16390*/  FMUL R18, R25, R18 ;  /* 0x0000001219127220 */ /* 0x000fe20000400000 */
[-C--:B------:R-:W-:Y:S01]  /*163a0*/  FFMA R8, R21, -R14.reuse, 0.14084610342979431152 ;  /* 0x3e1039f615087423 */ /* 0x080fe2000000080e */
[----:B------:R-:W-:Y:S01]  /*163b0*/  FFMA R16, R19, -R14, 0.14084610342979431152 ;  /* 0x3e1039f613107423 */ /* 0x000fe2000000080e */
[----:B------:R-:W-:Y:S01]  /*163c0*/  IADD3 R24, PT, PT, R3, -0x3f2aaaab, RZ ;  /* 0xc0d5555503187810 */ /* 0x000fe20007ffe0ff */
[----:B------:R-:W-:Y:S01]  /*163d0*/  FFMA R18, R25, R18, R25 ;  /* 0x0000001219127223 */ /* 0x000fe20000000019 */
[----:B------:R-:W-:Y:S01]  /*163e0*/  FFMA R22, R21, R8, -0.12148627638816833496 ;  /* 0xbdf8cdcc15167423 */ /* 0x000fe20000000008 */
[----:B------:R-:W-:Y:S01]  /*163f0*/  FFMA R16, R19, R16, -0.12148627638816833496 ;  /* 0xbdf8cdcc13107423 */ /* 0x000fe20000000010 */
[----:B------:R-:W-:Y:S01]  /*16400*/  LOP3.LUT R8, R24, 0xff800000, RZ, 0xc0, !PT ;  /* 0xff80000018087812 */ /* 0x000fe200078ec0ff */
[----:B------:R-:W-:-:S02]  /*16410*/  FFMA R18, R23, 0.69314718246459960938, R18 ;  /* 0x3f31721817127823 */ /* 0x000fc40000000012 */
[----:B------:R-:W-:Y:S01]  /*16420*/  FFMA R16, R19, R16, 0.13980610668659210205 ;  /* 0x3e0f295513107423 */ /* 0x000fe20000000010 */
[----:B------:R-:W-:Y:S01]  /*16430*/  IADD3 R23, PT, PT, R3, -R8, RZ ;  /* 0x8000000803177210 */ /* 0x000fe20007ffe0ff */
[----:B------:R-:W-:Y:S02]  /*16440*/  FFMA R22, R21, R22, 0.13980610668659210205 ;  /* 0x3e0f295515167423 */ /* 0x000fe40000000016 */
[----:B------:R-:W-:Y:S02]  /*16450*/  FFMA R16, R19, R16, -0.16684235632419586182 ;  /* 0xbe2ad8b913107423 */ /* 0x000fe40000000010 */
[----:B------:R-:W-:Y:S01]  /*16460*/  FADD R23, R23, -1 ;  /* 0xbf80000017177421 */ /* 0x000fe20000000000 */
[----:B------:R-:W-:Y:S01]  /*16470*/  FFMA R24, R21, R22, -0.16684235632419586182 ;  /* 0xbe2ad8b915187423 */ /* 0x000fe20000000016 */
[----:B------:R-:W-:Y:S02]  /*16480*/  FFMA R22, R19, R16, 0.20012299716472625732 ;  /* 0x3e4ced0b13167423 */ /* 0x000fe40000000010 */
[----:B------:R-:W-:Y:S01]  /*16490*/  FFMA R28, R23, -R14, 0.14084610342979431152 ;  /* 0x3e1039f6171c7423 */ /* 0x000fe2000000080e */
[----:B------:R-:W-:Y:S01]  /*164a0*/  ISETP.GT.U32.AND P3, PT, R17, 0x7f7fffff, PT ;  /* 0x7f7fffff1100780c */ /* 0x000fe20003f64070 */
[----:B------:R-:W-:-:S02]  /*164b0*/  FFMA R22, R19, R22, -0.24999669194221496582 ;  /* 0xbe7fff2213167423 */ /* 0x000fc40000000016 */
[----:B------:R-:W-:Y:S01]  /*164c0*/  FFMA R28, R23, R28, -0.12148627638816833496 ;  /* 0xbdf8cdcc171c7423 */ /* 0x000fe2000000001c */
[----:B------:R-:W-:Y:S01]  /*164d0*/  FFMA R26, R21, R24, 0.20012299716472625732 ;  /* 0x3e4ced0b151a7423 */ /* 0x000fe20000000018 */
[----:B------:R-:W-:Y:S02]  /*164e0*/  FFMA R22, R19, R22, 0.33333182334899902344 ;  /* 0x3eaaaa7813167423 */ /* 0x000fe40000000016 */
[----:B------:R-:W-:Y:S01]  /*164f0*/  FFMA R28, R23, R28, 0.13980610668659210205 ;  /* 0x3e0f2955171c7423 */ /* 0x000fe2000000001c */
[----:B------:R-:W-:Y:S01]  /*16500*/  FFMA R26, R21, R26, -0.24999669194221496582 ;  /* 0xbe7fff22151a7423 */ /* 0x000fe2000000001a */
[----:B------:R-:W-:Y:S01]  /*16510*/  FFMA R22, R19, R22, -0.5 ;  /* 0xbf00000013167423 */ /* 0x000fe20000000016 */
[----:B------:R-:W-:Y:S01]  /*16520*/  ISETP.GT.U32.AND P0, PT, R15, 0x7f7fffff, PT ;  /* 0x7f7fffff0f00780c */ /* 0x000fe20003f04070 */
[----:B------:R-:W-:Y:S01]  /*16530*/  FFMA R28, R23, R28, -0.16684235632419586182 ;  /* 0xbe2ad8b9171c7423 */ /* 0x000fe2000000001c */
[----:B------:R-:W-:Y:S01]  /*16540*/  FSEL R16, RZ, -23, P1 ;  /* 0xc1b80000ff107808 */ /* 0x000fe20000800000 */
[----:B------:R-:W-:Y:S01]  /*16550*/  FMUL R22, R19, R22 ;  /* 0x0000001613167220 */ /* 0x000fe20000400000 */
[----:B------:R-:W-:Y:S01]  /*16560*/  I2FP.F32.S32 R25, R20 ;  /* 0x0000001400197245 */ /* 0x000fe20000201400 */
[----:B------:R-:W-:Y:S01]  /*16570*/  @P3 FFMA R18, R17, R6, +INF ;  /* 0x7f80000011123423 */ /* 0x000fe20000000006 */
[----:B------:R-:W-:Y:S01]  /*16580*/  FFMA R26, R21, R26, 0.33333182334899902344 ;  /* 0x3eaaaa78151a7423 */ /* 0x000fe2000000001a */
[----:B------:R-:W-:Y:S01]  /*16590*/  FFMA R28, R23, R28, 0.20012299716472625732 ;  /* 0x3e4ced0b171c7423 */ /* 0x000fe2000000001c */
[----:B------:R-:W-:Y:S01]  /*165a0*/  FFMA R19, R19, R22, R19 ;  /* 0x0000001613137223 */ /* 0x000fe20000000013 */
[----:B------:R-:W-:Y:S01]  /*165b0*/  FFMA R16, R25, 1.1920928955078125e-07, R16 ;  /* 0x3400000019107823 */ /* 0x000fe20000000010 */
[----:B------:R-:W-:Y:S01]  /*165c0*/  FADD R18, -R18, -1.1447298526763916016 ;  /* 0xbf92868212127421 */ /* 0x000fe20000000100 */
[----:B------:R-:W-:Y:S01]  /*165d0*/  FFMA R26, R21, R26, -0.5 ;  /* 0xbf000000151a7423 */ /* 0x000fe2000000001a */
[----:B------:R-:W-:Y:S01]  /*165e0*/  FSETP.NEU.AND P1, PT, R17, RZ, PT ;  /* 0x000000ff1100720b */ /* 0x000fe20003f2d000 */
[----:B------:R-:W-:Y:S01]  /*165f0*/  FFMA R28, R23, R28, -0.24999669194221496582 ;  /* 0xbe7fff22171c7423 */ /* 0x000fe2000000001c */
[----:B------:R-:W-:Y:S01]  /*16600*/  ISETP.GT.U32.AND P3, PT, R5, 0x7f7fffff, PT ;  /* 0x7f7fffff0500780c */ /* 0x000fe20003f64070 */
[----:B------:R-:W-:Y:S01]  /*16610*/  FFMA R19, R16, 0.69314718246459960938, R19 ;  /* 0x3f31721810137823 */ /* 0x000fe20000000013 */
[----:B------:R-:W-:Y:S01]  /*16620*/  FSEL R24, RZ, -23, P4 ;  /* 0xc1b80000ff187808 */ /* 0x000fe20002000000 */
[----:B------:R-:W-:Y:S01]  /*16630*/  FMUL R26, R21, R26 ;  /* 0x0000001a151a7220 */ /* 0x000fe20000400000 */
[----:B------:R-:W-:Y:S01]  /*16640*/  I2FP.F32.S32 R27, R0 ;  /* 0x00000000001b7245 */ /* 0x000fe20000201400 */
[----:B------:R-:W-:Y:S01]  /*16650*/  FFMA R28, R23, R28, 0.33333182334899902344 ;  /* 0x3eaaaa78171c7423 */ /* 0x000fe2000000001c */
[----:B------:R-:W-:Y:S01]  /*16660*/  FSEL R16, R18, +INF , P1 ;  /* 0x7f80000012107808 */ /* 0x000fe20000800000 */
[----:B------:R-:W-:Y:S01]  /*16670*/  @P0 FFMA R19, R15, R6, +INF ;  /* 0x7f8000000f130423 */ /* 0x000fe20000000006 */
[----:B------:R-:W-:Y:S01]  /*16680*/  FSEL R0, RZ, -23, P2 ;  /* 0xc1b80000ff007808 */ /* 0x000fe20001000000 */
[----:B------:R-:W-:Y:S01]  /*16690*/  FFMA R24, R27, 1.1920928955078125e-07, R24 ;  /* 0x340000001b187823 */ /* 0x000fe20000000018 */
[----:B------:R-:W-:Y:S01]  /*166a0*/  FFMA R21, R21, R26, R21 ;  /* 0x0000001a15157223 */ /* 0x000fe20000000015 */
[----:B------:R-:W-:Y:S01]  /*166b0*/  ISETP.GT.U32.AND P2, PT, R3, 0x7f7fffff, PT ;  /* 0x7f7fffff0300780c */ /* 0x000fe20003f44070 */
[----:B------:R-:W-:Y:S01]  /*166c0*/  FFMA R28, R23, R28, -0.5 ;  /* 0xbf000000171c7423 */ /* 0x000fe2000000001c */
[----:B------:R-:W-:Y:S01]  /*166d0*/  I2FP.F32.S32 R25, R8 ;  /* 0x0000000800197245 */ /* 0x000fe20000201400 */
[----:B------:R-:W-:Y:S01]  /*166e0*/  FADD R19, -R19, -1.1447298526763916016 ;  /* 0xbf92868213137421 */ /* 0x000fe20000000100 */
[----:B------:R-:W0:Y:S01]  /*166f0*/  F2F.F64.F32 R16, R16 ;  /* 0x0000001000107310 */ /* 0x000e220000201800 */
[----:B------:R-:W-:Y:S01]  /*16700*/  FSETP.NEU.AND P0, PT, R15, RZ, PT ;  /* 0x000000ff0f00720b */ /* 0x000fe20003f0d000 */
[----:B------:R-:W-:Y:S01]  /*16710*/  FFMA R21, R24, 0.69314718246459960938, R21 ;  /* 0x3f31721818157823 */ /* 0x000fe20000000015 */
[----:B------:R-:W-:Y:S01]  /*16720*/  FMUL R28, R23, R28 ;  /* 0x0000001c171c7220 */ /* 0x000fe20000400000 */
[----:B------:R-:W-:Y:S01]  /*16730*/  FFMA R25, R25, 1.1920928955078125e-07, R0 ;  /* 0x3400000019197823 */ /* 0x000fe20000000000 */
[----:B------:R-:W-:Y:S01]  /*16740*/  @P3 FFMA R21, R5, R6, +INF ;  /* 0x7f80000005153423 */ /* 0x000fe20000000006 */
[----:B------:R-:W-:Y:S01]  /*16750*/  FSEL R0, R19, +INF , P0 ;  /* 0x7f80000013007808 */ /* 0x000fe20000000000 */
[----:B------:R-:W-:Y:S01]  /*16760*/  FFMA R28, R23, R28, R23 ;  /* 0x0000001c171c7223 */ /* 0x000fe20000000017 */
[----:B------:R-:W-:Y:S01]  /*16770*/  FSETP.NEU.AND P0, PT, R5, RZ, PT ;  /* 0x000000ff0500720b */ /* 0x000fe20003f0d000 */
[----:B------:R-:W-:Y:S01]  /*16780*/  FADD R21, -R21, -1.1447298526763916016 ;  /* 0xbf92868215157421 */ /* 0x000fe20000000100 */
[----:B------:R-:W1:Y:S01]  /*16790*/  F2F.F64.F32 R18, R0 ;  /* 0x0000000000127310 */ /* 0x000e620000201800 */
[----:B------:R-:W-:Y:S01]  /*167a0*/  FFMA R25, R25, 0.69314718246459960938, R28 ;  /* 0x3f31721819197823 */ /* 0x000fe2000000001c */
[----:B------:R-:W-:-:S02]  /*167b0*/  @P2 FFMA R25, R3, R6, +INF ;  /* 0x7f80000003192423 */ /* 0x000fc40000000006 */
[----:B------:R-:W-:Y:S01]  /*167c0*/  FSEL R21, R21, +INF , P0 ;  /* 0x7f80000015157808 */ /* 0x000fe20000000000 */
[----:B0-----:R-:W-:Y:S01]  /*167d0*/  DADD R16, R16, R10 ;  /* 0x0000000010107229 */ /* 0x001fe2000000000a */
[----:B------:R-:W-:Y:S01]  /*167e0*/  FADD R25, -R25, -1.1447298526763916016 ;  /* 0xbf92868219197421 */ /* 0x000fe20000000100 */
[----:B------:R-:W-:Y:S01]  /*167f0*/  FSETP.NEU.AND P0, PT, R3, RZ, PT ;  /* 0x000000ff0300720b */ /* 0x000fe20003f0d000 */
[----:B------:R-:W0:Y:S03]  /*16800*/  F2F.F64.F32 R10, R21 ;  /* 0x00000015000a7310 */ /* 0x000e260000201800 */
[----:B------:R-:W-:Y:S02]  /*16810*/  FSEL R25, R25, +INF , P0 ;  /* 0x7f80000019197808 */ /* 0x000fe40000000000 */
[----:B-1----:R-:W-:-:S03]  /*16820*/  DADD R16, R16, R18 ;  /* 0x0000000010107229 */ /* 0x002fc60000000012 */
[----:B------:R-:W1:Y:S05]  /*16830*/  F2F.F64.F32 R18, R25 ;  /* 0x0000001900127310 */ /* 0x000e6a0000201800 */
        /* <DEDUP_REMOVED lines=10> */
.L_x_350:
[----:B------:R-:W0:Y:S02]  /*168e0*/  LDC.64 R16, c[0x0][0x398] ;  /* 0x0000e600ff107b82 */ /* 0x000e240000000a00 */
[----:B0-----:R-:W-:-:S05]  /*168f0*/  IMAD.WIDE.U32 R16, R12, 0xc, R16 ;  /* 0x0000000c0c107825 */ /* 0x001fca00078e0010 */
[----:B------:R0:W5:Y:S01]  /*16900*/  LDG.E R13, desc[UR8][R16.64] ;  /* 0x00000008100d7981 */ /* 0x000162000c1e1900 */
[----:B------:R-:W-:-:S07]  /*16910*/  HFMA2 R14, -RZ, RZ, 0, 1.847743988037109375e-06 ;  /* 0x0000001fff0e7431 */ /* 0x000fce00000001ff */
.L_x_346:
[----:B------:R-:W-:Y:S01]  /*16920*/  ISETP.GT.U32.AND P0, PT, R14, 0xf, PT ;  /* 0x0000000f0e00780c */ /* 0x000fe20003f04070 */
[----:B-1----:R-:W1:Y:S01]  /*16930*/  LDCU UR5, c[0x0][0x380] ;  /* 0x00007000ff0577ac */ /* 0x002e620008000800 */
[----:B------:R-:W2:Y:S01]  /*16940*/  LDC.64 R20, c[0x0][0x388] ;  /* 0x0000e200ff147b82 */ /* 0x000ea20000000a00 */
[----:B------:R-:W-:-:S10]  /*16950*/  IMAD.MOV.U32 R15, RZ, RZ, R14 ;  /* 0x000000ffff0f7224 */ /* 0x000fd400078e000e */
[C---:B------:R-:W-:Y:S02]  /*16960*/  @!P0 SHF.L.U32 R0, R14.reuse, 0x1, RZ ;  /* 0x000000010e008819 */ /* 0x040fe400000006ff */
[----:B------:R-:W-:-:S05]  /*16970*/  IADD3 R14, PT, PT, R14, -0x1, RZ ;  /* 0xffffffff0e0e7810 */ /* 0x000fca0007ffe0ff */
[----:B-1----:R-:W-:-:S05]  /*16980*/  IMAD R23, R14, UR5, RZ ;  /* 0x000000050e177c24 */ /* 0x002fca000f8e02ff */
[----:B------:R-:W-:-:S05]  /*16990*/  IADD3 R3, PT, PT, R34, R23, RZ ;  /* 0x0000001722037210 */ /* 0x000fca0007ffe0ff */
[----:B--2---:R-:W-:-:S06]  /*169a0*/  IMAD.WIDE R20, R3, 0x4, R20 ;  /* 0x0000000403147825 */ /* 0x004fcc00078e0214 */
[----:B------:R-:W2:Y:S01]  /*169b0*/  LDG.E R20, desc[UR8][R20.64] ;  /* 0x0000000814147981 */ /* 0x000ea2000c1e1900 */
[----:B------:R-:W-:Y:S01]  /*169c0*/  IMAD.WIDE R22, R23, 0x4, R54 ;  /* 0x0000000417167825 */ /* 0x000fe200078e0236 */
[----:B-----5:R-:W-:Y:S02]  /*169d0*/  MOV R8, R13 ;  /* 0x0000000d00087202 */ /* 0x020fe40000000f00 */
[----:B------:R-:W-:Y:S01]  /*169e0*/  @!P0 LEA R5, R0, UR10, 0x2 ;  /* 0x0000000a00058c11 */ /* 0x000fe2000f8e10ff */
[----:B------:R-:W-:Y:S01]  /*169f0*/  IMAD.MOV.U32 R9, RZ, RZ, R13 ;  /* 0x000000ffff097224 */ /* 0x000fe200078e000d */
[----:B------:R1:W5:Y:S05]  /*16a00*/  LDG.E R3, desc[UR8][R22.64] ;  /* 0x0000000816037981 */ /* 0x00036a000c1e1900 */
[----:B------:R1:W5:Y:S01]  /*16a10*/  @!P0 LDL.64 R8, [R5] ;  /* 0x0000000005088983 */ /* 0x0003620000100a00 */
[----:B------:R-:W-:Y:S01]  /*16a20*/  BSSY.RECONVERGENT B3, `(.L_x_300) ;  /* 0x0000515000037945 */ /* 0x000fe20003800200 */
[----:B------:R-:W-:-:S02]  /*16a30*/  MOV R0, 0x3f800000 ;  /* 0x3f80000000007802 */ /* 0x000fc40000000f00 */
        /* <DEDUP_REMOVED lines=8> */
[----:B-----5:R-:W-:-:S04]  /*16ac0*/  MOV R3, 0x3e7 ;  /* 0x000003e700037802 */ /* 0x020fc80000000f00 */
[----:B------:R-:W-:-:S04]  /*16ad0*/  VIADDMNMX.U32 R0, R20, R3, 0x2, PT ;  /* 0x0000000214007446 */ /* 0x000fc80003800003 */
[----:B------:R-:W-:-:S04]  /*16ae0*/  SHF.L.U32 R0, R0, 0x2, RZ ;  /* 0x0000000200007819 */ /* 0x000fc800000006ff */
[----:B------:R-:W1:Y:S02]  /*16af0*/  LDC R20, c[0x2][R0+0x334] ;  /* 0x0080cd0000147b82 */ /* 0x000e640000000800 */
[----:B-1----:R-:W-:-:S04]  /*16b00*/  SHF.R.S32.HI R21, RZ, 0x1f, R20 ;  /* 0x0000001fff157819 */ /* 0x002fc80000011414 */
.L_x_819:
[----:B------:R-:W-:Y:S05]  /*16b10*/  BRX R20 -0x16b20                                                        (*"BRANCH_TARGETS .L_x_820,.L_x_821,.L_x_314"*) ;  /* 0xfffffe9414387949 */ /* 0x000fea000383ffff */
.L_x_821:
[----:B------:R-:W1:Y:S01]  /*16b20*/  MUFU.RCP64H R9, 2 ;  /* 0x4000000000097908 */ /* 0x000e620000001800 */
[----:B------:R-:W-:Y:S02]  /*16b30*/  HFMA2 R20, -RZ, RZ, 0, 0 ;  /* 0x00000000ff147431 */ /* 0x000fe400000001ff */
[----:B------:R-:W-:Y:S01]  /*16b40*/  IMAD.MOV.U32 R21, RZ, RZ, 0x40000000 ;  /* 0x40000000ff157424 */ /* 0x000fe200078e00ff */
[----:B------:R-:W-:Y:S01]  /*16b50*/  MOV R8, RZ ;  /* 0x000000ff00087202 */ /* 0x000fe20000000f00 */
        /* <DEDUP_REMOVED lines=49> */
.L_x_820:
[----:B------:R-:W-:Y:S01]  /*16e70*/  FMUL R0, R8, R8 ;  /* 0x0000000808007220 */ /* 0x000fe20000400000 */
[----:B------:R-:W-:Y:S06]  /*16e80*/  BRA `(.L_x_305) ;  /* 0x0000004c00387947 */ /* 0x000fec0003800000 */
.L_x_304:
[----:B-----5:R-:W-:-:S04]  /*16e90*/  MOV R3, 0x3e5 ;  /* 0x000003e500037802 */ /* 0x020fc80000000f00 */
[----:B------:R-:W-:-:S04]  /*16ea0*/  VIADDMNMX.U32 R0, R20, R3, 0x3, PT ;  /* 0x0000000314007446 */ /* 0x000fc80003800003 */
[----:B------:R-:W-:-:S04]  /*16eb0*/  SHF.L.U32 R0, R0, 0x2, RZ ;  /* 0x0000000200007819 */ /* 0x000fc800000006ff */
[----:B------:R-:W1:Y:S02]  /*16ec0*/  LDC R20, c[0x2][R0+0x340] ;  /* 0x0080d00000147b82 */ /* 0x000e640000000800 */
[----:B-1----:R-:W-:-:S04]  /*16ed0*/  SHF.R.S32.HI R21, RZ, 0x1f, R20 ;  /* 0x0000001fff157819 */ /* 0x002fc80000011414 */
.L_x_823:
[----:B------:R-:W-:Y:S05]  /*16ee0*/  BRX R20 -0x16ef0                                                        (*"BRANCH_TARGETS .L_x_824,.L_x_825,.L_x_826,.L_x_314"*) ;  /* 0xfffffe9014447949 */ /* 0x000fea000383ffff */
.L_x_826:
[----:B------:R-:W-:Y:S01]  /*16ef0*/  IMAD.MOV.U32 R0, RZ, RZ, 0x3f928682 ;  /* 0x3f928682ff007424 */ /* 0x000fe200078e00ff */
[----:B------:R-:W-:Y:S06]  /*16f00*/  BRA `(.L_x_305) ;  /* 0x0000004c00187947 */ /* 0x000fec0003800000 */
.L_x_825:
[----:B------:R-:W-:Y:S01]  /*16f10*/  HFMA2 R0, -RZ, RZ, 0.00827789306640625, 0.0266265869140625 ;  /* 0x203d26d1ff007431 */ /* 0x000fe200000001ff */
[----:B------:R-:W-:Y:S06]  /*16f20*/  BRA `(.L_x_305) ;  /* 0x0000004c00107947 */ /* 0x000fec0003800000 */
.L_x_824:
[----:B------:R-:W-:Y:S01]  /*16f30*/  FMUL R0, R8, 0.5 ;  /* 0x3f00000008007820 */ /* 0x000fe20000400000 */
[----:B------:R-:W-:Y:S06]  /*16f40*/  BRA `(.L_x_305) ;  /* 0x0000004c00087947 */ /* 0x000fec0003800000 */
.L_x_303:
[----:B------:R-:W-:-:S13]  /*16f50*/  ISETP.GT.AND P0, PT, R20, -0x3e1, PT ;  /* 0xfffffc1f1400780c */ /* 0x000fda0003f04270 */
[----:B------:R-:W-:Y:S05]  /*16f60*/  @P0 BRA `(.L_x_306) ;  /* 0x0000000000280947 */ /* 0x000fea0003800000 */
[----:B-----5:R-:W-:-:S04]  /*16f70*/  MOV R3, 0x3e2 ;  /* 0x000003e200037802 */ /* 0x020fc80000000f00 */
[----:B------:R-:W-:-:S04]  /*16f80*/  VIADDMNMX.U32 R0, R20, R3, 0x2, PT ;  /* 0x0000000214007446 */ /* 0x000fc80003800003 */
[----:B------:R-:W-:-:S04]  /*16f90*/  SHF.L.U32 R0, R0, 0x2, RZ ;  /* 0x0000000200007819 */ /* 0x000fc800000006ff */
[----:B------:R-:W1:Y:S02]  /*16fa0*/  LDC R8, c[0x2][R0+0x350] ;  /* 0x0080d40000087b82 */ /* 0x000e640000000800 */
[----:B-1----:R-:W-:-:S04]  /*16fb0*/  SHF.R.S32.HI R9, RZ, 0x1f, R8 ;  /* 0x0000001fff097819 */ /* 0x002fc80000011408 */
.L_x_828:
[----:B------:R-:W-:Y:S05]  /*16fc0*/  BRX R8 -0x16fd0                                                         (*"BRANCH_TARGETS .L_x_829,.L_x_830,.L_x_314"*) ;  /* 0xfffffe90080c7949 */ /* 0x000fea000383ffff */
.L_x_830:
[----:B------:R-:W-:Y:S01]  /*16fd0*/  HFMA2 R0, -RZ, RZ, -2.865234375, 10360 ;  /* 0xc1bb710fff007431 */ /* 0x000fe200000001ff */
[----:B------:R-:W-:Y:S06]  /*16fe0*/  BRA `(.L_x_305) ;  /* 0x0000004800e07947 */ /* 0x000fec0003800000 */
.L_x_829:
[----:B------:R-:W-:Y:S01]  /*16ff0*/  IMAD.MOV.U32 R0, RZ, RZ, 0x419c2618 ;  /* 0x419c2618ff007424 */ /* 0x000fe200078e00ff */
[----:B------:R-:W-:Y:S06]  /*17000*/  BRA `(.L_x_305) ;  /* 0x0000004800d87947 */ /* 0x000fec0003800000 */
.L_x_306:
[----:B-----5:R-:W-:-:S04]  /*17010*/  MOV R3, 0x3e0 ;  /* 0x000003e000037802 */ /* 0x020fc80000000f00 */
[----:B------:R-:W-:-:S04]  /*17020*/  VIADDMNMX.U32 R0, R20, R3, 0x3, PT ;  /* 0x0000000314007446 */ /* 0x000fc80003800003 */
[----:B------:R-:W-:-:S04]  /*17030*/  SHF.L.U32 R0, R0, 0x2, RZ ;  /* 0x0000000200007819 */ /* 0x000fc800000006ff */
[----:B------:R-:W1:Y:S02]  /*17040*/  LDC R8, c[0x2][R0+0x35c] ;  /* 0x0080d70000087b82 */ /* 0x000e640000000800 */
[----:B-1----:R-:W-:-:S04]  /*17050*/  SHF.R.S32.HI R9, RZ, 0x1f, R8 ;  /* 0x0000001fff097819 */ /* 0x002fc80000011408 */
.L_x_832:
[----:B------:R-:W-:Y:S05]  /*17060*/  BRX R8 -0x17070                                                         (*"BRANCH_TARGETS .L_x_833,.L_x_834,.L_x_835,.L_x_314"*) ;  /* 0xfffffe8c08e47949 */ /* 0x000fea000383ffff */
.L_x_835:
[----:B------:R-:W-:Y:S01]  /*17070*/  HFMA2 R0, -RZ, RZ, -3.087890625, 0.004314422607421875 ;  /* 0xc22d1c6bff007431 */ /* 0x000fe200000001ff */
[----:B------:R-:W-:Y:S06]  /*17080*/  BRA `(.L_x_305) ;  /* 0x0000004800b87947 */ /* 0x000fec0003800000 */
.L_x_833:
[----:B------:R-:W-:Y:S01]  /*17090*/  MOV R0, 0xc29c7832 ;  /* 0xc29c783200007802 */ /* 0x000fe20000000f00 */
[----:B------:R-:W-:Y:S06]  /*170a0*/  BRA `(.L_x_305) ;  /* 0x0000004800b07947 */ /* 0x000fec0003800000 */
.L_x_834:
[----:B------:R-:W-:Y:S01]  /*170b0*/  IMAD.MOV.U32 R0, RZ, RZ, -0x3ea69b5b ;  /* 0xc15964a5ff007424 */ /* 0x000fe200078e00ff */
[----:B------:R-:W-:Y:S06]  /*170c0*/  BRA `(.L_x_305) ;  /* 0x0000004800a87947 */ /* 0x000fec0003800000 */
.L_x_302:
[----:B------:R-:W-:-:S13]  /*170d0*/  ISETP.GT.AND P0, PT, R20, -0x3d9, PT ;  /* 0xfffffc271400780c */ /* 0x000fda0003f04270 */
[----:B------:R-:W-:Y:S05]  /*170e0*/  @P0 BRA `(.L_x_307) ;  /* 0x0000000800f00947 */ /* 0x000fea0003800000 */
[----:B------:R-:W-:-:S13]  /*170f0*/  ISETP.GT.AND P0, PT, R20, -0x3dc, PT ;  /* 0xfffffc241400780c */ /* 0x000fda0003f04270 */
[----:B------:R-:W-:Y:S05]  /*17100*/  @P0 BRA `(.L_x_308) ;  /* 0x0000000000280947 */ /* 0x000fea0003800000 */
[----:B-----5:R-:W-:-:S05]  /*17110*/  HFMA2 R3, -RZ, RZ, 0, 5.8948993682861328125e-05 ;  /* 0x000003ddff037431 */ /* 0x020fca00000001ff */
[----:B------:R-:W-:-:S04]  /*17120*/  VIADDMNMX.U32 R0, R20, R3, 0x2, PT ;  /* 0x0000000214007446 */ /* 0x000fc80003800003 */
[----:B------:R-:W-:-:S04]  /*17130*/  SHF.L.U32 R0, R0, 0x2, RZ ;  /* 0x0000000200007819 */ /* 0x000fc800000006ff */
[----:B------:R-:W1:Y:S02]  /*17140*/  LDC R8, c[0x2][R0+0x36c] ;  /* 0x0080db0000087b82 */ /* 0x000e640000000800 */
[----:B-1----:R-:W-:-:S04]  /*17150*/  SHF.R.S32.HI R9, RZ, 0x1f, R8 ;  /* 0x0000001fff097819 */ /* 0x002fc80000011408 */
.L_x_837:
[----:B------:R-:W-:Y:S05]  /*17160*/  BRX R8 -0x17170                                                         (*"BRANCH_TARGETS .L_x_838,.L_x_839,.L_x_314"*) ;  /* 0xfffffe8c08a47949 */ /* 0x000fea000383ffff */
.L_x_839:
[----:B------:R-:W-:Y:S01]  /*17170*/  MOV R0, 0xc28a5777 ;  /* 0xc28a577700007802 */ /* 0x000fe20000000f00 */
[----:B------:R-:W-:Y:S06]  /*17180*/  BRA `(.L_x_305) ;  /* 0x0000004800787947 */ /* 0x000fec0003800000 */
.L_x_838:
[----:B------:R-:W-:Y:S01]  /*17190*/  MOV R0, 0xc2769f23 ;  /* 0xc2769f2300007802 */ /* 0x000fe20000000f00 */
[----:B------:R-:W-:Y:S06]  /*171a0*/  BRA `(.L_x_305) ;  /* 0x0000004800707947 */ /* 0x000fec0003800000 */
.L_x_308:
[----:B-----5:R-:W-:-:S05]  /*171b0*/  IMAD.MOV.U32 R3, RZ, RZ, 0x3db ;  /* 0x000003dbff037424 */ /* 0x020fca00078e00ff */
[----:B------:R-:W-:-:S04]  /*171c0*/  VIADDMNMX.U32 R0, R20, R3, 0x3, PT ;  /* 0x0000000314007446 */ /* 0x000fc80003800003 */
[----:B------:R-:W-:-:S04]  /*171d0*/  SHF.L.U32 R0, R0, 0x2, RZ ;  /* 0x0000000200007819 */ /* 0x000fc800000006ff */
[----:B------:R-:W1:Y:S02]  /*171e0*/  LDC R20, c[0x2][R0+0x378] ;  /* 0x0080de0000147b82 */ /* 0x000e640000000800 */
[----:B-1----:R-:W-:-:S04]  /*171f0*/  SHF.R.S32.HI R21, RZ, 0x1f, R20 ;  /* 0x0000001fff157819 */ /* 0x002fc80000011414 */
.L_x_841:
[----:B------:R-:W-:Y:S05]  /*17200*/  BRX R20 -0x17210                                                        (*"BRANCH_TARGETS .L_x_842,.L_x_843,.L_x_844,.L_x_314"*) ;  /* 0xfffffe8c147c7949 */ /* 0x000fea000383ffff */
.L_x_844:
[----:B------:R-:W-:-:S13]  /*17210*/  FSETP.GE.AND P0, PT, |R8|, 1.5, PT ;  /* 0x3fc000000800780b */ /* 0x000fda0003f06200 */
        /* <DEDUP_REMOVED lines=55> */
[----:B------:R-:W-:-:S03]  /*17590*/  IMAD.MOV.U32 R9, RZ, RZ, 0x391fcb8e ;  /* 0x391fcb8eff097424 */ /* 0x000fc600078e00ff */
        /* <DEDUP_REMOVED lines=14> */
[----:B-1----:R-:W-:Y:S01]  /*17680*/  LEA R20, R23, -R20, 0x17 ;  /* 0x8000001417147211 */ /* 0x002fe200078eb8ff */
[----:B------:R-:W-:-:S02]  /*17690*/  FFMA R9, R6, R9, -0.00042276637395843863487 ;  /* 0xb9dda6be06097423 */ /* 0x000fc40000000009 */
[----:B------:R-:W-:Y:S02]  /*176a0*/  FFMA R3, R0, R3, 0.24022644758224487305 ;  /* 0x3e75fdec00037423 */ /* 0x000fe40000000003 */
[----:B------:R-:W-:Y:S02]  /*176b0*/  FFMA R9, R6, R9, 0.00099214143119752407074 ;  /* 0x3a820abe06097423 */ /* 0x000fe40000000009 */
[----:B------:R-:W-:Y:S02]  /*176c0*/  FFMA R3, R0, R3, 0.69314718246459960938 ;  /* 0x3f31721800037423 */ /* 0x000fe40000000003 */
[----:B------:R-:W-:Y:S02]  /*176d0*/  FFMA R9, R6, R9, -0.00027855476946569979191 ;  /* 0xb9920afd06097423 */ /* 0x000fe40000000009 */
[----:B------:R-:W-:Y:S02]  /*176e0*/  FFMA R3, R0, R3, 1 ;  /* 0x3f80000000037423 */ /* 0x000fe40000000003 */
[----:B------:R-:W-:-:S02]  /*176f0*/  FFMA R9, R6, R9, -0.0026749009266495704651 ;  /* 0xbb2f4d6406097423 */ /* 0x000fc40000000009 */
[----:B------:R-:W-:Y:S02]  /*17700*/  FMUL R3, R3, R22 ;  /* 0x0000001603037220 */ /* 0x000fe40000400000 */
[C---:B------:R-:W-:Y:S02]  /*17710*/  FFMA R9, R6.reuse, R9, 0.0034718033857643604279 ;  /* 0x3b63873206097423 */ /* 0x040fe40000000009 */
[----:B------:R-:W-:Y:S02]  /*17720*/  FMUL R3, R3, R20 ;  /* 0x0000001403037220 */ /* 0x000fe40000400000 */
[----:B------:R-:W-:Y:S02]  /*17730*/  FFMA R23, R6, R9, 0.083333343267440795898 ;  /* 0x3daaaaac06177423 */ /* 0x000fe40000000009 */
[----:B------:R-:W-:Y:S01]  /*17740*/  FMUL R26, R3, 2.5066282749176025391 ;  /* 0x40206c99031a7820 */ /* 0x000fe20000400000 */
[----:B------:R-:W-:Y:S06]  /*17750*/  @P1 BRA `(.L_x_310) ;  /* 0x0000000000981947 */ /* 0x000fec0003800000 */
[C-C-:B------:R-:W-:Y:S01]  /*17760*/  FADD R3, |R5|.reuse, |R5|.reuse ;  /* 0x4000000505037221 */ /* 0x140fe20000000200 */
[----:B------:R-:W-:Y:S01]  /*17770*/  MOV R22, 0x3e684e12 ;  /* 0x3e684e1200167802 */ /* 0x000fe20000000f00 */
[----:B------:R-:W-:Y:S02]  /*17780*/  IMAD.MOV.U32 R24, RZ, RZ, 0x3f17acc9 ;  /* 0x3f17acc9ff187424 */ /* 0x000fe400078e00ff */
[----:B------:R-:W-:Y:S01]  /*17790*/  FMUL R6, R6, R23 ;  /* 0x0000001706067220 */ /* 0x000fe20000400000 */
[----:B------:R-:W1:Y:S03]  /*177a0*/  FRND R0, R3 ;  /* 0x0000000300007307 */ /* 0x000e660000201000 */
[----:B------:R-:W-:-:S05]  /*177b0*/  FFMA R6, R5, R6, R5 ;  /* 0x0000000605067223 */ /* 0x000fca0000000005 */
        /* <DEDUP_REMOVED lines=32> */
.L_x_310:
[----:B------:R-:W-:-:S04]  /*179c0*/  FMUL R23, R6, R23 ;  /* 0x0000001706177220 */ /* 0x000fc80000400000 */
[----:B------:R-:W-:Y:S01]  /*179d0*/  FFMA R0, R26, R23, R26 ;  /* 0x000000171a007223 */ /* 0x000fe2000000001a */
[----:B------:R-:W-:Y:S06]  /*179e0*/  BRA `(.L_x_305) ;  /* 0x0000004000607947 */ /* 0x000fec0003800000 */
.L_x_309:
[----:B------:R-:W1:Y:S01]  /*179f0*/  FRND R3, R8 ;  /* 0x0000000800037307 */ /* 0x000e620000201000 */
[----:B------:R-:W-:Y:S01]  /*17a00*/  HFMA2 R0, -RZ, RZ, 0.818359375, -0.00722503662109375 ;  /* 0x3a8c9f66ff007431 */ /* 0x000fe200000001ff */
[C---:B------:R-:W-:Y:S02]  /*17a10*/  FSETP.NEU.AND P0, PT, R8.reuse, RZ, PT ;  /* 0x000000ff0800720b */ /* 0x040fe40003f0d000 */
        /* <DEDUP_REMOVED lines=16> */
[----:B------:R-:W-:-:S04]  /*17b20*/  MOV R0, 0x4b800000 ;  /* 0x4b80000000007802 */ /* 0x000fc80000000f00 */
        /* <DEDUP_REMOVED lines=8> */
.L_x_311:
        /* <DEDUP_REMOVED lines=12> */
.L_x_842:
[----:B------:R-:W-:Y:S01]  /*17c70*/  HFMA2 R0, -RZ, RZ, -2.896484375, -0.002864837646484375 ;  /* 0xc1cb99deff007431 */ /* 0x000fe200000001ff */
[----:B------:R-:W-:Y:S06]  /*17c80*/  BRA `(.L_x_305) ;  /* 0x0000003c00b87947 */ /* 0x000fec0003800000 */
.L_x_843:
[----:B------:R-:W-:Y:S01]  /*17c90*/  MOV R0, 0xc2528c31 ;  /* 0xc2528c3100007802 */ /* 0x000fe20000000f00 */
[----:B------:R-:W-:Y:S06]  /*17ca0*/  BRA `(.L_x_305) ;  /* 0x0000003c00b07947 */ /* 0x000fec0003800000 */
.L_x_307:
        /* <DEDUP_REMOVED lines=10> */
.L_x_313:
        /* <DEDUP_REMOVED lines=26> */
.L_x_315:
        /* <DEDUP_REMOVED lines=40> */
.L_x_318:
        /* <DEDUP_REMOVED lines=35> */
[----:B------:R-:W2:Y:S01]  /*183a0*/  I2F.F64.S64 R20, R20 ;  /* 0x0000001400147312 */ /* 0x000ea20000301c00 */
[----:B------:R-:W-:-:S02]  /*183b0*/  ISETP.GE.AND P1, PT, R22, RZ, PT ;  /* 0x000000ff1600720c */ /* 0x000fc40003f26270 */
[----:B------:R-:W-:-:S04]  /*183c0*/  IADD3 R0, PT, PT, -R23, RZ, RZ ;  /* 0x000000ff17007210 */ /* 0x000fc80007ffe1ff */
[----:B------:R-:W-:Y:S01]  /*183d0*/  @!P0 MOV R23, R0 ;  /* 0x0000000000178202 */ /* 0x000fe20000000f00 */
[----:B--2---:R-:W-:-:S10]  /*183e0*/  DMUL R24, R20, UR14 ;  /* 0x0000000e14187c28 */ /* 0x004fd40008000000 */
[----:B------:R-:W1:Y:S02]  /*183f0*/  F2F.F32.F64 R24, R24 ;  /* 0x0000001800187310 */ /* 0x000e640000301000 */
[----:B-1----:R-:W-:-:S07]  /*18400*/  FSEL R8, -R24, R24, !P1 ;  /* 0x0000001818087208 */ /* 0x002fce0004800100 */
.L_x_317:
[----:B------:R-:W-:Y:S05]  /*18410*/  BSYNC.RECONVERGENT B0 ;  /* 0x0000000000007941 */ /* 0x000fea0003800200 */
.L_x_316:
[----:B------:R-:W-:Y:S01]  /*18420*/  HFMA2 R0, -RZ, RZ, 1.9462890625, 0.0004794597625732421875 ;  /* 0x3fc90fdbff007431 */ /* 0x000fe200000001ff */
[----:B------:R-:W-:Y:S01]  /*18430*/  LOP3.LUT R23, R23, 0x3, RZ, 0xc0, !PT ;  /* 0x0000000317177812 */ /* 0x000fe200078ec0ff */
[----:B------:R-:W-:Y:S02]  /*18440*/  IMAD.MOV.U32 R6, RZ, RZ, 0x37cbac00 ;  /* 0x37cbac00ff067424 */ /* 0x000fe400078e00ff */
[----:B------:R-:W-:Y:S01]  /*18450*/  HFMA2 R21, -RZ, RZ, 1.541015625, -0.052001953125 ;  /* 0x3e2aaaa8ff157431 */ /* 0x000fe200000001ff */
[----:B------:R-:W-:Y:S02]  /*18460*/  MOV R20, 0x3c0885e4 ;  /* 0x3c0885e400147802 */ /* 0x000fe40000000f00 */
        /* <DEDUP_REMOVED lines=25> */
.L_x_312:
        /* <DEDUP_REMOVED lines=9> */
.L_x_319:
        /* <DEDUP_REMOVED lines=9> */
.L_x_321:
[----:B------:R-:W1:Y:S02]  /*18720*/  MUFU.RCP R3, R8 ;  /* 0x0000000800037308 */ /* 0x000e640000001000 */
[----:B-1----:R-:W-:-:S04]  /*18730*/  FFMA R0, R3, R8, -1 ;  /* 0xbf80000003007423 */ /* 0x002fc80000000008 */
[----:B------:R-:W-:-:S04]  /*18740*/  FADD.FTZ R0, -R0, -RZ ;  /* 0x800000ff00007221 */ /* 0x000fc80000010100 */
[----:B------:R-:W-:-:S07]  /*18750*/  FFMA R0, R3, R0, R3 ;  /* 0x0000000003007223 */ /* 0x000fce0000000003 */
.L_x_322:
[----:B------:R-:W-:Y:S05]  /*18760*/  BSYNC.RECONVERGENT B0 ;  /* 0x0000000000007941 */ /* 0x000fea0003800200 */
.L_x_320:
[----:B------:R-:W-:Y:S05]  /*18770*/  BRA `(.L_x_305) ;  /* 0x0000003000fc7947 */ /* 0x000fea0003800000 */
.L_x_301:
[----:B------:R-:W-:-:S13]  /*18780*/  ISETP.GT.AND P0, PT, R20, 0xf, PT ;  /* 0x0000000f1400780c */ /* 0x000fda0003f04270 */
[----:B------:R-:W-:Y:S05]  /*18790*/  @P0 BRA `(.L_x_323) ;  /* 0x0000000c00240947 */ /* 0x000fea0003800000 */
[----:B------:R-:W-:-:S13]  /*187a0*/  ISETP.GT.AND P0, PT, R20, 0x9, PT ;  /* 0x000000091400780c */ /* 0x000fda0003f04270 */
[----:B------:R-:W-:Y:S05]  /*187b0*/  @P0 BRA `(.L_x_324) ;  /* 0x0000000000600947 */ /* 0x000fea0003800000 */
[----:B------:R-:W-:-:S13]  /*187c0*/  ISETP.GT.AND P0, PT, R20, 0x6, PT ;  /* 0x000000061400780c */ /* 0x000fda0003f04270 */
[----:B------:R-:W-:Y:S05]  /*187d0*/  @P0 BRA `(.L_x_325) ;  /* 0x0000000000280947 */ /* 0x000fea0003800000 */
[----:B-----5:R-:W-:-:S04]  /*187e0*/  MOV R3, 0xfffffffb ;  /* 0xfffffffb00037802 */ /* 0x020fc80000000f00 */
[----:B------:R-:W-:-:S04]  /*187f0*/  VIADDMNMX.U32 R0, R20, R3, 0x2, PT ;  /* 0x0000000214007446 */ /* 0x000fc80003800003 */
[----:B------:R-:W-:-:S04]  /*18800*/  SHF.L.U32 R0, R0, 0x2, RZ ;  /* 0x0000000200007819 */ /* 0x000fc800000006ff */
[----:B------:R-:W1:Y:S02]  /*18810*/  LDC R20, c[0x2][R0+0x388] ;  /* 0x0080e20000147b82 */ /* 0x000e640000000800 */
[----:B-1----:R-:W-:-:S04]  /*18820*/  SHF.R.S32.HI R21, RZ, 0x1f, R20 ;  /* 0x0000001fff157819 */ /* 0x002fc80000011414 */
.L_x_846:
[----:B------:R-:W-:Y:S05]  /*18830*/  BRX R20 -0x18840                                                        (*"BRANCH_TARGETS .L_x_847,.L_x_848,.L_x_314"*) ;  /* 0xfffffe7414f07949 */ /* 0x000fea000383ffff */
.L_x_848:
[----:B------:R-:W-:Y:S01]  /*18840*/  FADD R0, -R9, R8 ;  /* 0x0000000809007221 */ /* 0x000fe20000000100 */
[----:B------:R-:W-:Y:S06]  /*18850*/  BRA `(.L_x_305) ;  /* 0x0000003000c47947 */ /* 0x000fec0003800000 */
.L_x_847:
[----:B------:R-:W-:Y:S01]  /*18860*/  FADD R0, R9, R8 ;  /* 0x0000000809007221 */ /* 0x000fe20000000000 */
[----:B------:R-:W-:Y:S06]  /*18870*/  BRA `(.L_x_305) ;  /* 0x0000003000bc7947 */ /* 0x000fec0003800000 */
.L_x_325:
[----:B------:R-:W-:-:S05]  /*18880*/  IMAD.MOV.U32 R5, RZ, RZ, -0x7 ;  /* 0xfffffff9ff057424 */ /* 0x000fca00078e00ff */
[----:B------:R-:W-:-:S04]  /*18890*/  VIADDMNMX.U32 R0, R20, R5, 0x3, PT ;  /* 0x0000000314007446 */ /* 0x000fc80003800005 */
[----:B------:R-:W-:-:S04]  /*188a0*/  SHF.L.U32 R0, R0, 0x2, RZ ;  /* 0x0000000200007819 */ /* 0x000fc800000006ff */
[----:B------:R-:W1:Y:S02]  /*188b0*/  LDC R20, c[0x2][R0+0x394] ;  /* 0x0080e50000147b82 */ /* 0x000e640000000800 */
[----:B-1----:R-:W-:-:S04]  /*188c0*/  SHF.R.S32.HI R21, RZ, 0x1f, R20 ;  /* 0x0000001fff157819 */ /* 0x002fc80000011414 */
.L_x_850:
[----:B------:R-:W-:Y:S05]  /*188d0*/  BRX R20 -0x188e0                                                        (*"BRANCH_TARGETS .L_x_851,.L_x_852,.L_x_853,.L_x_314"*) ;  /* 0xfffffe7414c87949 */ /* 0x000fea000383ffff */
.L_x_853:
[----:B-----5:R-:W-:Y:S01]  /*188e0*/  FMUL R0, R9, R8 ;  /* 0x0000000809007220 */ /* 0x020fe20000400000 */
[----:B------:R-:W-:Y:S06]  /*188f0*/  BRA `(.L_x_305) ;  /* 0x00000030009c7947 */ /* 0x000fec0003800000 */
.L_x_852:
[----:B-----5:R-:W-:Y:S01]  /*18900*/  FADD R0, R3, R8 ;  /* 0x0000000803007221 */ /* 0x020fe20000000000 */
[----:B------:R-:W-:Y:S06]  /*18910*/  BRA `(.L_x_305) ;  /* 0x0000003000947947 */ /* 0x000fec0003800000 */
.L_x_851:
[----:B-----5:R-:W-:Y:S01]  /*18920*/  FADD R0, R9, -R8 ;  /* 0x8000000809007221 */ /* 0x020fe20000000000 */
[----:B------:R-:W-:Y:S06]  /*18930*/  BRA `(.L_x_305) ;  /* 0x00000030008c7947 */ /* 0x000fec0003800000 */
.L_x_324:
[----:B------:R-:W-:-:S13]  /*18940*/  ISETP.GT.AND P0, PT, R20, 0xc, PT ;  /* 0x0000000c1400780c */ /* 0x000fda0003f04270 */
[----:B------:R-:W-:Y:S05]  /*18950*/  @P0 BRA `(.L_x_326) ;  /* 0x0000000000980947 */ /* 0x000fea0003800000 */
[----:B------:R-:W-:-:S04]  /*18960*/  MOV R5, 0xfffffff6 ;  /* 0xfffffff600057802 */ /* 0x000fc80000000f00 */
[----:B------:R-:W-:-:S04]  /*18970*/  VIADDMNMX.U32 R0, R20, R5, 0x3, PT ;  /* 0x0000000314007446 */ /* 0x000fc80003800005 */
[----:B------:R-:W-:-:S04]  /*18980*/  SHF.L.U32 R0, R0, 0x2, RZ ;  /* 0x0000000200007819 */ /* 0x000fc800000006ff */
[----:B------:R-:W1:Y:S02]  /*18990*/  LDC R20, c[0x2][R0+0x3a4] ;  /* 0x0080e90000147b82 */ /* 0x000e640000000800 */
[----:B-1----:R-:W-:-:S04]  /*189a0*/  SHF.R.S32.HI R21, RZ, 0x1f, R20 ;  /* 0x0000001fff157819 */ /* 0x002fc80000011414 */
.L_x_855:
[----:B------:R-:W-:Y:S05]  /*189b0*/  BRX R20 -0x189c0                                                        (*"BRANCH_TARGETS .L_x_856,.L_x_857,.L_x_858,.L_x_314"*) ;  /* 0xfffffe7414907949 */ /* 0x000fea000383ffff */
.L_x_858:
        /* <DEDUP_REMOVED lines=13> */
.L_x_328:
[----:B------:R-:W-:Y:S05]  /*18a90*/  BSYNC.RECONVERGENT B5 ;  /* 0x0000000000057941 */ /* 0x000fea0003800200 */
.L_x_327:
[----:B------:R-:W-:Y:S05]  /*18aa0*/  BRA `(.L_x_305) ;  /* 0x0000003000307947 */ /* 0x000fea0003800000 */
.L_x_856:
[----:B-----5:R-:W-:Y:S01]  /*18ab0*/  FMUL R0, R3, R8 ;  /* 0x0000000803007220 */ /* 0x020fe20000400000 */
[----:B------:R-:W-:Y:S06]  /*18ac0*/  BRA `(.L_x_305) ;  /* 0x0000003000287947 */ /* 0x000fec0003800000 */
.L_x_857:
        /* <DEDUP_REMOVED lines=13> */
.L_x_330:
[----:B------:R-:W-:Y:S05]  /*18ba0*/  BSYNC.RECONVERGENT B5 ;  /* 0x0000000000057941 */ /* 0x000fea0003800200 */
.L_x_329:
[----:B------:R-:W-:Y:S05]  /*18bb0*/  BRA `(.L_x_305) ;  /* 0x0000002c00ec7947 */ /* 0x000fea0003800000 */
.L_x_326:
[----:B-----5:R-:W-:-:S04]  /*18bc0*/  MOV R3, 0xfffffff3 ;  /* 0xfffffff300037802 */ /* 0x020fc80000000f00 */
[----:B------:R-:W-:-:S04]  /*18bd0*/  VIADDMNMX.U32 R3, R20, R3, 0x3, PT ;  /* 0x0000000314037446 */ /* 0x000fc80003800003 */
[----:B------:R-:W-:-:S04]  /*18be0*/  SHF.L.U32 R3, R3, 0x2, RZ ;  /* 0x0000000203037819 */ /* 0x000fc800000006ff */
[----:B------:R-:W1:Y:S02]  /*18bf0*/  LDC R20, c[0x2][R3+0x3b4] ;  /* 0x0080ed0003147b82 */ /* 0x000e640000000800 */
[----:B-1----:R-:W-:-:S04]  /*18c00*/  SHF.R.S32.HI R21, RZ, 0x1f, R20 ;  /* 0x0000001fff157819 */ /* 0x002fc80000011414 */
.L_x_860:
[----:B------:R-:W-:Y:S05]  /*18c10*/  BRX R20 -0x18c20                                                        (*"BRANCH_TARGETS .L_x_861,.L_x_862,.L_x_863,.L_x_314"*) ;  /* 0xfffffe7014f87949 */ /* 0x000fea000383ffff */
.L_x_863:
        /* <DEDUP_REMOVED lines=48> */
[----:B------:R-:W-:Y:S02]  /*18f20*/  FFMA R3, R6, R5, 0.0013391353422775864601 ;  /* 0x3aaf85ed06037423 */ /* 0x000fe40000000005 */
[----:B--2---:R-:W-:Y:S01]  /*18f30*/  IMAD R22, R22, 0x800000, -R23 ;  /* 0x0080000016167824 */ /* 0x004fe200078e0a17 */
        /* <DEDUP_REMOVED lines=8> */
[----:B------:R-:W-:-:S05]  /*18fc0*/  IADD3 R6, PT, PT, R23, 0x7f000000, RZ ;  /* 0x7f00000017067810 */ /* 0x000fca0007ffe0ff */
        /* <DEDUP_REMOVED lines=31> */
.L_x_861:
[C---:B------:R-:W-:Y:S01]  /*191c0*/  FMUL R3, R8.reuse, 8388608 ;  /* 0x4b00000008037820 */ /* 0x040fe20000400000 */
[----:B------:R-:W-:Y:S01]  /*191d0*/  FSETP.GEU.AND P0, PT, R8, 1.175494350822287508e-38, PT ;  /* 0x008000000800780b */ /* 0x000fe20003f0e000 */
[----:B------:R-:W-:-:S03]  /*191e0*/  IMAD.MOV.U32 R5, RZ, RZ, 0x3e055027 ;  /* 0x3e055027ff057424 */ /* 0x000fc600078e00ff */
[----:B------:R-:W-:-:S04]  /*191f0*/  FSEL R3, R3, R8, !P0 ;  /* 0x0000000803037208 */ /* 0x000fc80004000000 */
[C---:B------:R-:W-:Y:S02]  /*19200*/  IADD3 R0, PT, PT, R3.reuse, -0x3f2aaaab, RZ ;  /* 0xc0d5555503007810 */ /* 0x040fe40007ffe0ff */
[----:B------:R-:W-:Y:S02]  /*19210*/  FSETP.NEU.AND P1, PT, R3, RZ, PT ;  /* 0x000000ff0300720b */ /* 0x000fe40003f2d000 */
        /* <DEDUP_REMOVED lines=22> */
.L_x_862:
[----:B------:R-:W-:Y:S01]  /*19380*/  HFMA2 R3, -RZ, RZ, 0.96630859375, -0.0022525787353515625 ;  /* 0x3bbb989dff037431 */ /* 0x000fe200000001ff */
[----:B------:R-:W-:-:S04]  /*19390*/  MOV R5, 0x437c0000 ;  /* 0x437c000000057802 */ /* 0x000fc80000000f00 */
        /* <DEDUP_REMOVED lines=9> */
.L_x_323:
        /* <DEDUP_REMOVED lines=9> */
.L_x_865:
[----:B------:R-:W-:Y:S05]  /*194c0*/  BRX R20 -0x194d0                                                        (*"BRANCH_TARGETS .L_x_866,.L_x_867,.L_x_314"*) ;  /* 0xfffffe6814cc7949 */ /* 0x000fea000383ffff */
.L_x_867:
        /* <DEDUP_REMOVED lines=90> */
.L_x_866:
[C---:B-----5:R-:W-:Y:S01]  /*19a70*/  FMUL R5, |R8|.reuse, 16777216 ;  /* 0x4b80000008057820 */ /* 0x060fe20000400200 */
        /* <DEDUP_REMOVED lines=57> */
[----:B------:R-:W-:Y:S01]  /*19e10*/  IADD3 R9, PT, PT, R22, 0x7f000000, RZ ;  /* 0x7f00000016097810 */ /* 0x000fe20007ffe0ff */
[----:B------:R-:W-:-:S04]  /*19e20*/  IMAD R22, R21, 0x800000, -R22 ;  /* 0x0080000015167824 */ /* 0x000fc800078e0a16 */
        /* <DEDUP_REMOVED lines=30> */
.L_x_332:
[----:B------:R-:W-:-:S04]  /*1a010*/  MOV R5, 0xffffffee ;  /* 0xffffffee00057802 */ /* 0x000fc80000000f00 */
[----:B------:R-:W-:-:S04]  /*1a020*/  VIADDMNMX.U32 R5, R20, R5, 0x3, PT ;  /* 0x0000000314057446 */ /* 0x000fc80003800005 */
[----:B------:R-:W-:-:S04]  /*1a030*/  SHF.L.U32 R5, R5, 0x2, RZ ;  /* 0x0000000205057819 */ /* 0x000fc800000006ff */
[----:B------:R-:W1:Y:S02]  /*1a040*/  LDC R20, c[0x2][R5+0x3d0] ;  /* 0x0080f40005147b82 */ /* 0x000e640000000800 */
[----:B-1----:R-:W-:-:S04]  /*1a050*/  SHF.R.S32.HI R21, RZ, 0x1f, R20 ;  /* 0x0000001fff157819 */ /* 0x002fc80000011414 */
.L_x_869:
[----:B------:R-:W-:Y:S05]  /*1a060*/  BRX R20 -0x1a070                                                        (*"BRANCH_TARGETS .L_x_870,.L_x_871,.L_x_872,.L_x_314"*) ;  /* 0xfffffe5c14e47949 */ /* 0x000fea000383ffff */
.L_x_871:
[----:B-----5:R-:W-:Y:S01]  /*1a070*/  VIADD R0, R8, 0xf3000000 ;  /* 0xf300000008007836 */ /* 0x020fe20000000000 */
[----:B------:R1:W2:Y:S01]  /*1a080*/  MUFU.RSQ R5, R8 ;  /* 0x0000000800057308 */ /* 0x0002a20000001400 */
[----:B------:R-:W-:Y:S03]  /*1a090*/  BSSY.RECONVERGENT B0, `(.L_x_333) ;  /* 0x000000c000007945 */ /* 0x000fe60003800200 */
[----:B------:R-:W-:-:S13]  /*1a0a0*/  ISETP.GT.U32.AND P0, PT, R0, 0x727fffff, PT ;  /* 0x727fffff0000780c */ /* 0x000fda0003f04070 */
[----:B-12---:R-:W-:Y:S05]  /*1a0b0*/  @!P0 BRA `(.L_x_334) ;  /* 0x0000000000148947 */ /* 0x006fea0003800000 */
[----:B------:R-:W-:Y:S02]  /*1a0c0*/  MOV R0, R8 ;  /* 0x0000000800007202 */ /* 0x000fe40000000f00 */
[----:B------:R-:W-:-:S07]  /*1a0d0*/  MOV R6, 0x1a0f0 ;  /* 0x0001a0f000067802 */ /* 0x000fce0000000f00 */
[----:B0-----:R-:W-:Y:S05]  /*1a0e0*/  CALL.REL.NOINC `($__internal_2_$__cuda_sm20_sqrt_rn_f32_slowpath) ;  /* 0x0000003800007944 */ /* 0x001fea0003c00000 */
[----:B------:R-:W-:Y:S01]  /*1a0f0*/  MOV R0, R5 ;  /* 0x0000000500007202 */ /* 0x000fe20000000f00 */
[----:B------:R-:W-:Y:S06]  /*1a100*/  BRA `(.L_x_335) ;  /* 0x0000000000107947 */ /* 0x000fec0003800000 */
.L_x_334:
[C---:B------:R-:W-:Y:S01]  /*1a110*/  FMUL.FTZ R3, R5.reuse, R8 ;  /* 0x0000000805037220 */ /* 0x040fe20000410000 */
[----:B------:R-:W-:-:S03]  /*1a120*/  FMUL.FTZ R5, R5, 0.5 ;  /* 0x3f00000005057820 */ /* 0x000fc60000410000 */
[----:B------:R-:W-:-:S04]  /*1a130*/  FFMA R0, -R3, R3, R8 ;  /* 0x0000000303007223 */ /* 0x000fc80000000108 */
[----:B------:R-:W-:-:S07]  /*1a140*/  FFMA R0, R0, R5, R3 ;  /* 0x0000000500007223 */ /* 0x000fce0000000003 */
.L_x_335:
[----:B------:R-:W-:Y:S05]  /*1a150*/  BSYNC.RECONVERGENT B0 ;  /* 0x0000000000007941 */ /* 0x000fea0003800200 */
.L_x_333:
[----:B------:R-:W-:Y:S05]  /*1a160*/  BRA `(.L_x_305) ;  /* 0x0000001800807947 */ /* 0x000fea0003800000 */
.L_x_872:
        /* <DEDUP_REMOVED lines=18> */
.L_x_338:
        /* <DEDUP_REMOVED lines=31> */
[C---:B------:R-:W-:Y:S02]  /*1a480*/  LEA.HI R0, R5.reuse, R0, RZ, 0x1 ;  /* 0x0000000005007211 */ /* 0x040fe400078f08ff */
[C---:B------:R-:W-:Y:S02]  /*1a490*/  LOP3.LUT R22, R6.reuse, R3, RZ, 0x3c, !PT ;  /* 0x0000000306167212 */ /* 0x040fe400078e3cff */
[----:B------:R-:W-:Y:S02]  /*1a4a0*/  LOP3.LUT R23, R6, R5, RZ, 0x3c, !PT ;  /* 0x0000000506177212 */ /* 0x000fe400078e3cff */
[----:B------:R-:W-:-:S04]  /*1a4b0*/  LOP3.LUT R3, R5, R8, RZ, 0x3c, !PT ;  /* 0x0000000805037212 */ /* 0x000fc800078e3cff */
[----:B------:R-:W1:Y:S01]  /*1a4c0*/  I2F.F64.S64 R22, R22 ;  /* 0x0000001600167312 */ /* 0x000e620000301c00 */
[----:B------:R-:W-:Y:S02]  /*1a4d0*/  ISETP.GE.AND P1, PT, R3, RZ, PT ;  /* 0x000000ff0300720c */ /* 0x000fe40003f26270 */
[----:B------:R-:W-:-:S04]  /*1a4e0*/  IADD3 R3, PT, PT, -R0, RZ, RZ ;  /* 0x000000ff00037210 */ /* 0x000fc80007ffe1ff */
[----:B------:R-:W-:Y:S01]  /*1a4f0*/  @!P0 MOV R0, R3 ;  /* 0x0000000300008202 */ /* 0x000fe20000000f00 */
[----:B-1----:R-:W-:-:S10]  /*1a500*/  DMUL R20, R22, UR14 ;  /* 0x0000000e16147c28 */ /* 0x002fd40008000000 */
[----:B------:R-:W1:Y:S02]  /*1a510*/  F2F.F32.F64 R20, R20 ;  /* 0x0000001400147310 */ /* 0x000e640000301000 */
[----:B-1----:R-:W-:-:S07]  /*1a520*/  FSEL R3, -R20, R20, !P1 ;  /* 0x0000001414037208 */ /* 0x002fce0004800100 */
.L_x_337:
[----:B------:R-:W-:Y:S05]  /*1a530*/  BSYNC.RECONVERGENT B0 ;  /* 0x0000000000007941 */ /* 0x000fea0003800200 */
.L_x_336:
[----:B------:R-:W-:Y:S02]  /*1a540*/  HFMA2 R6, -RZ, RZ, 0.487060546875, -0.0625 ;  /* 0x37cbac00ff067431 */ /* 0x000fe400000001ff */
[----:B------:R-:W-:Y:S01]  /*1a550*/  FMUL R5, R3, R3 ;  /* 0x0000000303057220 */ /* 0x000fe20000400000 */
[C---:B------:R-:W-:Y:S01]  /*1a560*/  LOP3.LUT R8, R0.reuse, 0x1, RZ, 0xc0, !PT ;  /* 0x0000000100087812 */ /* 0x040fe200078ec0ff */
[----:B------:R-:W-:Y:S01]  /*1a570*/  IMAD.MOV.U32 R9, RZ, RZ, 0x3effffff ;  /* 0x3effffffff097424 */ /* 0x000fe200078e00ff */
[----:B------:R-:W-:Y:S02]  /*1a580*/  LOP3.LUT P1, RZ, R0, 0x2, RZ, 0xc0, !PT ;  /* 0x0000000200ff7812 */ /* 0x000fe4000782c0ff */
[----:B------:R-:W-:Y:S02]  /*1a590*/  ISETP.NE.U32.AND P0, PT, R8, 0x1, PT ;  /* 0x000000010800780c */ /* 0x000fe40003f05070 */
[----:B------:R-:W-:Y:S01]  /*1a5a0*/  MOV R8, 0x3d2aaabb ;  /* 0x3d2aaabb00087802 */ /* 0x000fe20000000f00 */
[----:B------:R-:W-:Y:S01]  /*1a5b0*/  FFMA R6, R5, R6, -0.0013887860113754868507 ;  /* 0xbab607ed05067423 */ /* 0x000fe20000000006 */
[----:B------:R-:W-:-:S02]  /*1a5c0*/  FSEL R0, R3, 1, P0 ;  /* 0x3f80000003007808 */ /* 0x000fc40000000000 */
[----:B------:R-:W-:Y:S02]  /*1a5d0*/  FSEL R8, R8, 0.0083327032625675201416, !P0 ;  /* 0x3c0885e408087808 */ /* 0x000fe40004000000 */
[----:B------:R-:W-:Y:S01]  /*1a5e0*/  FSEL R6, R6, -0.00019574658654164522886, !P0 ;  /* 0xb94d415306067808 */ /* 0x000fe20004000000 */
[----:B------:R-:W-:Y:S01]  /*1a5f0*/  FFMA R3, R5, R0, RZ ;  /* 0x0000000005037223 */ /* 0x000fe200000000ff */
[----:B------:R-:W-:-:S03]  /*1a600*/  FSEL R9, -R9, -0.16666662693023681641, !P0 ;  /* 0xbe2aaaa809097808 */ /* 0x000fc60004000100 */
[----:B------:R-:W-:-:S04]  /*1a610*/  FFMA R6, R5, R6, R8 ;  /* 0x0000000605067223 */ /* 0x000fc80000000008 */
[----:B------:R-:W-:-:S04]  /*1a620*/  FFMA R6, R5, R6, R9 ;  /* 0x0000000605067223 */ /* 0x000fc80000000009 */
[----:B------:R-:W-:-:S04]  /*1a630*/  FFMA R0, R3, R6, R0 ;  /* 0x0000000603007223 */ /* 0x000fc80000000000 */
[----:B------:R-:W-:Y:S01]  /*1a640*/  @P1 FADD R0, RZ, -R0 ;  /* 0x80000000ff001221 */ /* 0x000fe20000000000 */
[----:B------:R-:W-:Y:S06]  /*1a650*/  BRA `(.L_x_305) ;  /* 0x0000001400447947 */ /* 0x000fec0003800000 */
.L_x_870:
        /* <DEDUP_REMOVED lines=57> */
[----:B------:R-:W-:Y:S01]  /*1a9f0*/  VIADD R5, R22, 0x7f000000 ;  /* 0x7f00000016057836 */ /* 0x000fe20000000000 */
        /* <DEDUP_REMOVED lines=32> */
.L_x_331:
[----:B------:R-:W-:-:S13]  /*1ac00*/  ISETP.GT.AND P0, PT, R20, 0x17, PT ;  /* 0x000000171400780c */ /* 0x000fda0003f04270 */
[----:B------:R-:W-:Y:S05]  /*1ac10*/  @P0 BRA `(.L_x_339) ;  /* 0x00000008002c0947 */ /* 0x000fea0003800000 */
[----:B-----5:R-:W-:-:S04]  /*1ac20*/  MOV R3, 0xffffffeb ;  /* 0xffffffeb00037802 */ /* 0x020fc80000000f00 */
[----:B------:R-:W-:-:S05]  /*1ac30*/  VIADDMNMX.U32 R0, R20, R3, 0x3, PT ;  /* 0x0000000314007446 */ /* 0x000fca0003800003 */
[----:B------:R-:W-:-:S04]  /*1ac40*/  IMAD.SHL.U32 R0, R0, 0x4, RZ ;  /* 0x0000000400007824 */ /* 0x000fc800078e00ff */
[----:B------:R-:W1:Y:S02]  /*1ac50*/  LDC R20, c[0x2][R0+0x3e0] ;  /* 0x0080f80000147b82 */ /* 0x000e640000000800 */
[----:B-1----:R-:W-:-:S04]  /*1ac60*/  SHF.R.S32.HI R21, RZ, 0x1f, R20 ;  /* 0x0000001fff157819 */ /* 0x002fc80000011414 */
.L_x_874:
[----:B------:R-:W-:Y:S05]  /*1ac70*/  BRX R20 -0x1ac80                                                        (*"BRANCH_TARGETS .L_x_875,.L_x_876,.L_x_877,.L_x_314"*) ;  /* 0xfffffe5014e07949 */ /* 0x000fea000383ffff */
.L_x_877:
        /* <DEDUP_REMOVED lines=27> */
.L_x_875:
[----:B------:R-:W-:Y:S02]  /*1ae30*/  MOV R3, 0x3f000000 ;  /* 0x3f00000000037802 */ /* 0x000fe40000000f00 */
        /* <DEDUP_REMOVED lines=9> */
[----:B------:R-:W-:Y:S01]  /*1aed0*/  FSEL R6, R5, |R8|, P1 ;  /* 0x4000000805067208 */ /* 0x000fe20000800000 */
[----:B------:R-:W-:-:S04]  /*1aee0*/  IMAD.MOV.U32 R5, RZ, RZ, 0x3d4dd2f7 ;  /* 0x3d4dd2f7ff057424 */ /* 0x000fc800078e00ff */
        /* <DEDUP_REMOVED lines=14> */
.L_x_876:
        /* <DEDUP_REMOVED lines=18> */
.L_x_342:
        /* <DEDUP_REMOVED lines=37> */
[----:B------:R-:W-:-:S05]  /*1b340*/  IMAD.MOV R0, RZ, RZ, -R5 ;  /* 0x000000ffff007224 */ /* 0x000fca00078e0a05 */
[----:B------:R-:W-:Y:S01]  /*1b350*/  @!P1 MOV R5, R0 ;  /* 0x0000000000059202 */ /* 0x000fe20000000f00 */
[----:B--2---:R-:W-:-:S10]  /*1b360*/  DMUL R20, R22, UR14 ;  /* 0x0000000e16147c28 */ /* 0x004fd40008000000 */
[----:B------:R-:W1:Y:S02]  /*1b370*/  F2F.F32.F64 R20, R20 ;  /* 0x0000001400147310 */ /* 0x000e640000301000 */
[----:B-1----:R-:W-:-:S07]  /*1b380*/  FSEL R0, -R20, R20, !P0 ;  /* 0x0000001414007208 */ /* 0x002fce0004000100 */
.L_x_341:
[----:B------:R-:W-:Y:S05]  /*1b390*/  BSYNC.RECONVERGENT B0 ;  /* 0x0000000000007941 */ /* 0x000fea0003800200 */
.L_x_340:
[----:B------:R-:W-:Y:S02]  /*1b3a0*/  HFMA2 R6, -RZ, RZ, 0.487060546875, -0.0625 ;  /* 0x37cbac00ff067431 */ /* 0x000fe400000001ff */
[----:B------:R-:W-:Y:S01]  /*1b3b0*/  FMUL R3, R0, R0 ;  /* 0x0000000000037220 */ /* 0x000fe20000400000 */
[C---:B------:R-:W-:Y:S01]  /*1b3c0*/  LOP3.LUT R8, R5.reuse, 0x1, RZ, 0xc0, !PT ;  /* 0x0000000105087812 */ /* 0x040fe200078ec0ff */
[----:B------:R-:W-:Y:S01]  /*1b3d0*/  IMAD.MOV.U32 R9, RZ, RZ, 0x3e2aaaa8 ;  /* 0x3e2aaaa8ff097424 */ /* 0x000fe200078e00ff */
[----:B------:R-:W-:Y:S02]  /*1b3e0*/  IADD3 R5, PT, PT, R5, 0x1, RZ ;  /* 0x0000000105057810 */ /* 0x000fe40007ffe0ff */
        /* <DEDUP_REMOVED lines=14> */
.L_x_339:
[----:B-----5:R-:W-:-:S04]  /*1b4d0*/  MOV R3, 0xffffffe8 ;  /* 0xffffffe800037802 */ /* 0x020fc80000000f00 */
[----:B------:R-:W-:-:S04]  /*1b4e0*/  VIADDMNMX.U32 R0, R20, R3, 0x3, PT ;  /* 0x0000000314007446 */ /* 0x000fc80003800003 */
[----:B------:R-:W-:-:S04]  /*1b4f0*/  SHF.L.U32 R0, R0, 0x2, RZ ;  /* 0x0000000200007819 */ /* 0x000fc800000006ff */
[----:B------:R-:W1:Y:S02]  /*1b500*/  LDC R20, c[0x2][R0+0x3f0] ;  /* 0x0080fc0000147b82 */ /* 0x000e640000000800 */
[----:B-1----:R-:W-:-:S04]  /*1b510*/  SHF.R.S32.HI R21, RZ, 0x1f, R20 ;  /* 0x0000001fff157819 */ /* 0x002fc80000011414 */
.L_x_879:
[----:B------:R-:W-:Y:S05]  /*1b520*/  BRX R20 -0x1b530                                                        (*"BRANCH_TARGETS .L_x_880,.L_x_881,.L_x_882,.L_x_314"*) ;  /* 0xfffffe4814b47949 */ /* 0x000fea000383ffff */
.L_x_882:
[----:B------:R-:W-:Y:S01]  /*1b530*/  FADD R0, |R8|, -RZ ;  /* 0x800000ff08007221 */ /* 0x000fe20000000200 */
[----:B------:R-:W-:Y:S06]  /*1b540*/  BRA `(.L_x_305) ;  /* 0x0000000400887947 */ /* 0x000fec0003800000 */
.L_x_314:
[----:B------:R-:W-:Y:S01]  /*1b550*/  MOV R0, 0x7fffffff ;  /* 0x7fffffff00007802 */ /* 0x000fe20000000f00 */
[----:B------:R-:W-:Y:S06]  /*1b560*/  BRA `(.L_x_305) ;  /* 0x0000000400807947 */ /* 0x000fec0003800000 */
.L_x_880:
        /* <DEDUP_REMOVED lines=18> */
.L_x_345:
        /* <DEDUP_REMOVED lines=14> */
[----:B------:R-:W-:-:S03]  /*1b770*/  LOP3.LUT P0, RZ, R5, 0x1f, RZ, 0xc0, !PT ;  /* 0x0000001f05ff7812 */ /* 0x000fc6000780c0ff */
[----:B------:R-:W-:-:S05]  /*1b780*/  VIADD R0, R0, 0xffffff80 ;  /* 0xffffff8000007836 */ /* 0x000fca0000000000 */
        /* <DEDUP_REMOVED lines=26> */
.L_x_344:
[----:B------:R-:W-:Y:S05]  /*1b930*/  BSYNC.RECONVERGENT B0 ;  /* 0x0000000000007941 */ /* 0x000fea0003800200 */
.L_x_343:
[----:B------:R-:W-:Y:S01]  /*1b940*/  MOV R6, R0 ;  /* 0x0000000000067202 */ /* 0x000fe20000000f00 */
[----:B------:R-:W-:Y:S01]  /*1b950*/  IMAD.MOV.U32 R3, RZ, RZ, 0x3c190000 ;  /* 0x3c190000ff037424 */ /* 0x000fe200078e00ff */
        /* <DEDUP_REMOVED lines=14> */
.L_x_881:
        /* <DEDUP_REMOVED lines=19> */
.L_x_305:
[----:B------:R-:W-:Y:S05]  /*1bb70*/  BSYNC.RECONVERGENT B3 ;  /* 0x0000000000037941 */ /* 0x000fea0003800200 */
.L_x_300:
[C---:B-----5:R-:W-:Y:S02]  /*1bb80*/  LEA R3, R15.reuse, UR10, 0x2 ;  /* 0x0000000a0f037c11 */ /* 0x060fe4000f8e10ff */
[----:B------:R-:W-:-:S03]  /*1bb90*/  ISETP.GT.U32.AND P0, PT, R15, 0x1, PT ;  /* 0x000000010f00780c */ /* 0x000fc60003f04070 */
[----:B--2---:R2:W-:Y:S10]  /*1bba0*/  STL [R3], R0 ;  /* 0x0000000003007387 */ /* 0x0045f40000100800 */
[----:B--2---:R-:W-:Y:S05]  /*1bbb0*/  @P0 BRA `(.L_x_346) ;  /* 0xffffffac00580947 */ /* 0x004fea000383ffff */
[----:B------:R-:W2:Y:S01]  /*1bbc0*/  LDL R0, [R1+0x24] ;  /* 0x0000240001007983 */ /* 0x000ea20000100800 */
[----:B------:R-:W-:Y:S02]  /*1bbd0*/  HFMA2 R20, -RZ, RZ, 0, 0 ;  /* 0x00000000ff147431 */ /* 0x000fe400000001ff */
[----:B------:R-:W-:Y:S01]  /*1bbe0*/  IMAD.MOV.U32 R21, RZ, RZ, -0x100000 ;  /* 0xfff00000ff157424 */ /* 0x000fe200078e00ff */
[----:B--2---:R-:W-:-:S13]  /*1bbf0*/  FSETP.NE.AND P0, PT, |R0|, +INF , PT ;  /* 0x7f8000000000780b */ /* 0x004fda0003f05200 */
[----:B------:R-:W-:Y:S05]  /*1bc00*/  @!P0 BRA `(.L_x_347) ;  /* 0x0000000400208947 */ /* 0x000fea0003800000 */
[----:B------:R-:W2:Y:S04]  /*1bc10*/  LDG.E R3, desc[UR8][R16.64+0x8] ;  /* 0x0000080810037981 */ /* 0x000ea8000c1e1900 */
[----:B------:R-:W3:Y:S01]  /*1bc20*/  LDG.E R5, desc[UR8][R16.64+0x4] ;  /* 0x0000040810057981 */ /* 0x000ee2000c1e1900 */
[----:B------:R-:W-:Y:S01]  /*1bc30*/  BSSY.RECONVERGENT B0, `(.L_x_348) ;  /* 0x000001b000007945 */ /* 0x000fe20003800200 */
[----:B--2---:R-:W1:Y:S01]  /*1bc40*/  F2F.F64.F32 R14, R3 ;  /* 0x00000003000e7310 */ /* 0x004e620000201800 */
[----:B---3--:R-:W-:-:S04]  /*1bc50*/  FADD R5, R0, -R5 ;  /* 0x8000000500057221 */ /* 0x008fc80000000000 */
        /* <DEDUP_REMOVED lines=12> */
[----:B0-----:R-:W-:-:S08]  /*1bd20*/  DMUL R16, R24, R8 ;  /* 0x0000000818107228 */ /* 0x001fd00000000000 */
[----:B------:R-:W-:-:S08]  /*1bd30*/  DFMA R22, -R14, R16, R24 ;  /* 0x000000100e16722b */ /* 0x000fd00000000118 */
[----:B------:R-:W-:-:S10]  /*1bd40*/  DFMA R8, R8, R22, R16 ;  /* 0x000000160808722b */ /* 0x000fd40000000010 */
[----:B------:R-:W-:-:S05]  /*1bd50*/  FFMA R0, RZ, R15, R9 ;  /* 0x0000000fff007223 */ /* 0x000fca0000000009 */
[----:B------:R-:W-:-:S13]  /*1bd60*/  FSETP.GT.AND P0, PT, |R0|, 1.469367938527859385e-39, PT ;  /* 0x001000000000780b */ /* 0x000fda0003f04200 */
[----:B------:R-:W-:Y:S05]  /*1bd70*/  @P0 BRA P1, `(.L_x_349) ;  /* 0x0000000000180947 */ /* 0x000fea0000800000 */
[----:B------:R-:W-:Y:S02]  /*1bd80*/  MOV R22, R14 ;  /* 0x0000000e00167202 */ /* 0x000fe40000000f00 */
[----:B------:R-:W-:Y:S02]  /*1bd90*/  MOV R23, R15 ;  /* 0x0000000f00177202 */ /* 0x000fe40000000f00 */
[----:B------:R-:W-:-:S07]  /*1bda0*/  MOV R0, 0x1bdc0 ;  /* 0x0001bdc000007802 */ /* 0x000fce0000000f00 */
[----:B------:R-:W-:Y:S05]  /*1bdb0*/  CALL.REL.NOINC `($__internal_0_$__cuda_sm20_div_rn_f64_full) ;  /* 0x00000010007c7944 */ /* 0x000fea0003c00000 */
[----:B------:R-:W-:Y:S01]  /*1bdc0*/  MOV R8, R6 ;  /* 0x0000000600087202 */ /* 0x000fe20000000f00 */
[----:B------:R-:W-:-:S07]  /*1bdd0*/  IMAD.MOV.U32 R9, RZ, RZ, R5 ;  /* 0x000000ffff097224 */ /* 0x000fce00078e0005 */
.L_x_349:
[----:B------:R-:W-:Y:S05]  /*1bde0*/  BSYNC.RECONVERGENT B0 ;  /* 0x0000000000007941 */ /* 0x000fea0003800200 */
.L_x_348:
[----:B------:R-:W-:Y:S01]  /*1bdf0*/  FSETP.GEU.AND P0, PT, R3, 1.175494350822287508e-38, PT ;  /* 0x008000000300780b */ /* 0x000fe20003f0e000 */
[----:B------:R-:W-:Y:S02]  /*1be00*/  HFMA2 R14, -RZ, RZ, 1.5048828125, 33.21875 ;  /* 0x3e055027ff0e7431 */ /* 0x000fe400000001ff */
[----:B------:R-:W-:Y:S02]  /*1be10*/  IMAD.MOV.U32 R16, RZ, RZ, -0x40000000 ;  /* 0xc0000000ff107424 */ /* 0x000fe400078e00ff */
[----:B------:R-:W-:Y:S01]  /*1be20*/  HFMA2 R17, -RZ, RZ, 1.9970703125, 2033 ;  /* 0x3ffd67f1ff117431 */ /* 0x000fe200000001ff */
[----:B------:R-:W-:Y:S01]  /*1be30*/  UMOV UR14, 0x0 ;  /* 0x00000000000e7882 */ /* 0x000fe20000000000 */
[----:B------:R-:W-:-:S06]  /*1be40*/  UMOV UR15, 0x40000000 ;  /* 0x40000000000f7882 */ /* 0x000fcc0000000000 */
        /* <DEDUP_REMOVED lines=19> */
[----:B------:R-:W-:-:S04]  /*1bf80*/  FFMA R13, R13, R14, R13 ;  /* 0x0000000e0d0d7223 */ /* 0x000fc8000000000d */
        /* <DEDUP_REMOVED lines=16> */
.L_x_347:
[----:B------:R-:W-:Y:S05]  /*1c090*/  BSYNC.RECONVERGENT B4 ;  /* 0x0000000000047941 */ /* 0x000fea0003800200 */
.L_x_299:
[----:B------:R-:W-:Y:S01]  /*1c0a0*/  DADD R12, R20, R10 ;  /* 0x00000000140c7229 */ /* 0x000fe2000000000a */
[----:B------:R-:W-:Y:S07]  /*1c0b0*/  BSSY.RELIABLE B3, `(.L_x_351) ;  /* 0x000002d000037945 */ /* 0x000fee0003800100 */
[----:B------:R-:W-:-:S14]  /*1c0c0*/  DSETP.NE.AND P0, PT, |R12|, +INF , PT ;  /* 0x7ff000000c00742a */ /* 0x000fdc0003f05200 */
[----:B------:R-:W-:Y:S05]  /*1c0d0*/  @!P0 BRA `(.L_x_352) ;  /* 0x0000000000a88947 */ /* 0x000fea0003800000 */
[----:B------:R-:W-:-:S14]  /*1c0e0*/  DSETP.GT.AND P0, PT, R12, R36, PT ;  /* 0x000000240c00722a */ /* 0x000fdc0003f04000 */
[----:B------:R-:W-:Y:S05]  /*1c0f0*/  @P0 BREAK.RELIABLE B3 ;  /* 0x0000000000030942 */ /* 0x000fea0003800100 */
[----:B------:R-:W-:Y:S05]  /*1c100*/  @P0 BRA `(.L_x_247) ;  /* 0x0000000c00800947 */ /* 0x000fea0003800000 */
[----:B------:R-:W-:Y:S01]  /*1c110*/  BSSY.RECONVERGENT B0, `(.L_x_353) ;  /* 0x0000006000007945 */ /* 0x000fe20003800200 */
[----:B------:R-:W-:-:S07]  /*1c120*/  IMAD.MOV.U32 R3, RZ, RZ, 0x41c64e6d ;  /* 0x41c64e6dff037424 */ /* 0x000fce00078e00ff */
.L_x_354:
[----:B------:R-:W-:-:S05]  /*1c130*/  IMAD R2, R2, R3, 0x3039 ;  /* 0x0000303902027424 */ /* 0x000fca00078e0203 */
[----:B------:R-:W-:-:S04]  /*1c140*/  LOP3.LUT R2, R2, 0x7fffffff, RZ, 0xc0, !PT ;  /* 0x7fffffff02027812 */ /* 0x000fc800078ec0ff */
[----:B------:R-:W-:-:S13]  /*1c150*/  ISETP.GT.U32.AND P0, PT, R2, 0x7ff89ebf, PT ;  /* 0x7ff89ebf0200780c */ /* 0x000fda0003f04070 */
[----:B------:R-:W-:Y:S05]  /*1c160*/  @P0 BRA `(.L_x_354) ;  /* 0xfffffffc00f00947 */ /* 0x000fea000383ffff */
[----:B------:R-:W-:Y:S05]  /*1c170*/  BSYNC.RECONVERGENT B0 ;  /* 0x0000000000007941 */ /* 0x000fea0003800200 */
.L_x_353:
        /* <DEDUP_REMOVED lines=13> */
[----:B------:R-:W-:Y:S02]  /*1c250*/  MOV R0, 0x49742400 ;  /* 0x4974240000007802 */ /* 0x000fe40000000f00 */
[----:B-1----:R-:W-:-:S07]  /*1c260*/  MOV R8, 0x1c280 ;  /* 0x0001c28000087802 */ /* 0x002fce0000000f00 */
[----:B0-----:R-:W-:Y:S05]  /*1c270*/  CALL.REL.NOINC `($__internal_3_$__cuda_sm3x_div_rn_noftz_f32_slowpath) ;  /* 0x0000001400f47944 */ /* 0x001fea0003c00000 */
.L_x_356:
[----:B------:R-:W-:Y:S05]  /*1c280*/  BSYNC.RECONVERGENT B4 ;  /* 0x0000000000047941 */ /* 0x000fea0003800200 */
.L_x_355:
[----:B-1----:R-:W-:Y:S01]  /*1c290*/  DADD R8, R12, -R36 ;  /* 0x000000000c087229 */ /* 0x002fe20000000824 */
[----:B------:R-:W-:Y:S01]  /*1c2a0*/  MOV R3, 0x3bbb989d ;  /* 0x3bbb989d00037802 */ /* 0x000fe20000000f00 */
[----:B------:R-:W-:-:S08]  /*1c2b0*/  IMAD.MOV.U32 R6, RZ, RZ, 0x437c0000 ;  /* 0x437c0000ff067424 */ /* 0x000fd000078e00ff */
[----:B------:R-:W1:Y:S02]  /*1c2c0*/  F2F.F32.F64 R8, R8 ;  /* 0x0000000800087310 */ /* 0x000e640000301000 */
[----:B-1----:R-:W-:-:S04]  /*1c2d0*/  FFMA.SAT R3, R8, R3, 0.5 ;  /* 0x3f00000008037423 */ /* 0x002fc80000002003 */
[----:B------:R-:W-:-:S04]  /*1c2e0*/  FFMA.RM R3, R3, R6, 12582913 ;  /* 0x4b40000103037423 */ /* 0x000fc80000004006 */
[C---:B------:R-:W-:Y:S01]  /*1c2f0*/  FADD R5, R3.reuse, -12583039 ;  /* 0xcb40007f03057421 */ /* 0x040fe20000000000 */
[----:B------:R-:W-:-:S03]  /*1c300*/  SHF.L.U32 R3, R3, 0x17, RZ ;  /* 0x0000001703037819 */ /* 0x000fc600000006ff */
[----:B------:R-:W-:-:S04]  /*1c310*/  FFMA R5, R8, 1.4426950216293334961, -R5 ;  /* 0x3fb8aa3b08057823 */ /* 0x000fc80000000805 */
[----:B------:R-:W-:-:S04]  /*1c320*/  FFMA R5, R8, 1.925963033500011079e-08, R5 ;  /* 0x32a5706008057823 */ /* 0x000fc80000000005 */
[----:B------:R-:W1:Y:S02]  /*1c330*/  MUFU.EX2 R6, R5 ;  /* 0x0000000500067308 */ /* 0x000e640000000800 */
[----:B-1----:R-:W-:-:S05]  /*1c340*/  FMUL R3, R3, R6 ;  /* 0x0000000603037220 */ /* 0x002fca0000400000 */
[----:B------:R-:W-:-:S13]  /*1c350*/  FSETP.GEU.AND P0, PT, R0, R3, PT ;  /* 0x000000030000720b */ /* 0x000fda0003f0e000 */
[----:B------:R-:W-:Y:S05]  /*1c360*/  @!P0 BREAK.RELIABLE B3 ;  /* 0x0000000000038942 */ /* 0x000fea0003800100 */
[----:B------:R-:W-:Y:S05]  /*1c370*/  @!P0 BRA `(.L_x_247) ;  /* 0x0000000800e48947 */ /* 0x000fea0003800000 */
.L_x_352:
[----:B------:R-:W-:Y:S05]  /*1c380*/  BSYNC.RELIABLE B3 ;  /* 0x0000000000037941 */ /* 0x000fea0003800100 */
.L_x_351:
[C---:B------:R-:W-:Y:S01]  /*1c390*/  LOP3.LUT R6, R7.reuse, 0x3, RZ, 0xc0, !PT ;  /* 0x0000000307067812 */ /* 0x040fe200078ec0ff */
[----:B------:R-:W-:Y:S01]  /*1c3a0*/  BSSY.RECONVERGENT B0, `(.L_x_357) ;  /* 0x000001e000007945 */ /* 0x000fe20003800200 */
[----:B------:R-:W-:Y:S01]  /*1c3b0*/  ISETP.GT.U32.AND P1, PT, R7, 0x1b, PT ;  /* 0x0000001b0700780c */ /* 0x000fe20003f24070 */
[----:B------:R-:W-:Y:S01]  /*1c3c0*/  IMAD.MOV.U32 R21, RZ, RZ, R41 ;  /* 0x000000ffff157224 */ /* 0x000fe200078e0029 */
[----:B------:R-:W-:Y:S02]  /*1c3d0*/  ISETP.NE.AND P0, PT, R6, 0x3, PT ;  /* 0x000000030600780c */ /* 0x000fe40003f05270 */
[----:B------:R-:W-:Y:S02]  /*1c3e0*/  MOV R10, R38 ;  /* 0x00000026000a7202 */ /* 0x000fe40000000f00 */
[----:B------:R-:W-:Y:S02]  /*1c3f0*/  MOV R11, R39 ;  /* 0x00000027000b7202 */ /* 0x000fe40000000f00 */
[----:B------:R-:W-:-:S02]  /*1c400*/  MOV R20, R40 ;  /* 0x0000002800147202 */ /* 0x000fc40000000f00 */
[----:B------:R-:W-:Y:S02]  /*1c410*/  MOV R12, R36 ;  /* 0x00000024000c7202 */ /* 0x000fe40000000f00 */
[----:B------:R-:W-:Y:S02]  /*1c420*/  MOV R13, R37 ;  /* 0x00000025000d7202 */ /* 0x000fe40000000f00 */
[----:B------:R-:W-:Y:S01]  /*1c430*/  MOV R3, R7 ;  /* 0x0000000700037202 */ /* 0x000fe20000000f00 */
[----:B------:R-:W-:Y:S06]  /*1c440*/  @!P0 BRA `(.L_x_358) ;  /* 0x00000000004c8947 */ /* 0x000fec0003800000 */
[----:B------:R-:W-:Y:S01]  /*1c450*/  LEA R0, R7, UR11, 0x2 ;  /* 0x0000000b07007c11 */ /* 0x000fe2000f8e10ff */
[----:B------:R-:W2:Y:S04]  /*1c460*/  LDC R19, c[0x0][0x380] ;  /* 0x0000e000ff137b82 */ /* 0x000ea80000000800 */
[----:B------:R-:W3:Y:S01]  /*1c470*/  LDL R5, [R0] ;  /* 0x0000000000057983 */ /* 0x000ee20000100800 */
[----:B------:R-:W-:-:S03]  /*1c480*/  ISETP.NE.AND P0, PT, R6, 0x2, PT ;  /* 0x000000020600780c */ /* 0x000fc60003f05270 */
[----:B-1----:R-:W1:Y:S01]  /*1c490*/  LDC.64 R8, c[0x0][0x388] ;  /* 0x0000e200ff087b82 */ /* 0x002e620000000a00 */
[----:B--2---:R-:W-:-:S04]  /*1c4a0*/  IMAD R3, R7, R19, R34 ;  /* 0x0000001307037224 */ /* 0x004fc800078e0222 */
[----:B-1----:R-:W-:Y:S01]  /*1c4b0*/  IMAD.WIDE R8, R3, 0x4, R8 ;  /* 0x0000000403087825 */ /* 0x002fe200078e0208 */
[----:B------:R-:W-:-:S04]  /*1c4c0*/  MOV R3, R4 ;  /* 0x0000000400037202 */ /* 0x000fc80000000f00 */
[----:B---3--:R2:W-:Y:S01]  /*1c4d0*/  STG.E desc[UR8][R8.64], R5 ;  /* 0x0000000508007986 */ /* 0x0085e2000c101908 */
[----:B------:R-:W-:Y:S05]  /*1c4e0*/  @!P0 BRA `(.L_x_358) ;  /* 0x0000000000248947 */ /* 0x000fea0003800000 */
[----:B------:R-:W-:Y:S01]  /*1c4f0*/  ISETP.NE.AND P0, PT, R6, 0x1, PT ;  /* 0x000000010600780c */ /* 0x000fe20003f05270 */
[----:B------:R-:W3:-:S12]  /*1c500*/  LDL R15, [R0+0x4] ;  /* 0x00000400000f7983 */ /* 0x000ed80000100800 */
[----:B0-----:R-:W4:Y:S01]  /*1c510*/  @P0 LDL R17, [R0+0x8] ;  /* 0x0000080000110983 */ /* 0x001f220000100800 */
[----:B--2---:R-:W-:-:S04]  /*1c520*/  IMAD.WIDE R8, R19, 0x4, R8 ;  /* 0x0000000413087825 */ /* 0x004fc800078e0208 */
[C---:B------:R-:W-:Y:S01]  /*1c530*/  VIADD R3, R7.reuse, 0x2 ;  /* 0x0000000207037836 */ /* 0x040fe20000000000 */
[----:B------:R-:W-:Y:S01]  /*1c540*/  @P0 IADD3 R3, PT, PT, R7, 0x3, RZ ;  /* 0x0000000307030810 */ /* 0x000fe20007ffe0ff */
[----:B------:R-:W-:Y:S01]  /*1c550*/  @P0 IMAD.WIDE R4, R19, 0x4, R8 ;  /* 0x0000000413040825 */ /* 0x000fe200078e0208 */
[----:B---3--:R3:W-:Y:S04]  /*1c560*/  STG.E desc[UR8][R8.64], R15 ;  /* 0x0000000f08007986 */ /* 0x0087e8000c101908 */
[----:B----4-:R3:W-:Y:S02]  /*1c570*/  @P0 STG.E desc[UR8][R4.64], R17 ;  /* 0x0000001104000986 */ /* 0x0107e4000c101908 */
.L_x_358:
[----:B------:R-:W-:Y:S05]  /*1c580*/  BSYNC.RECONVERGENT B0 ;  /* 0x0000000000007941 */ /* 0x000fea0003800200 */
.L_x_357:
[----:B------:R-:W-:Y:S05]  /*1c590*/  @P1 BRA `(.L_x_247) ;  /* 0x00000008005c1947 */ /* 0x000fea0003800000 */
[----:B------:R-:W-:Y:S01]  /*1c5a0*/  ISETP.GE.AND P0, PT, R3, 0x1f, PT ;  /* 0x0000001f0300780c */ /* 0x000fe20003f06270 */
[----:B------:R-:W-:-:S12]  /*1c5b0*/  BSSY.RELIABLE B0, `(.L_x_359) ;  /* 0x000007a000007945 */ /* 0x000fd80003800100 */
[----:B------:R-:W-:Y:S05]  /*1c5c0*/  @P0 BRA `(.L_x_360) ;  /* 0x0000000400e00947 */ /* 0x000fea0003800000 */
[----:B------:R-:W-:Y:S01]  /*1c5d0*/  IADD3 R0, PT, PT, -R3, 0x1f, RZ ;  /* 0x0000001f03007810 */ /* 0x000fe20007ffe1ff */
[----:B------:R-:W-:Y:S01]  /*1c5e0*/  BSSY.RECONVERGENT B1, `(.L_x_361) ;  /* 0x000004d000017945 */ /* 0x000fe20003800200 */
[----:B------:R-:W-:Y:S02]  /*1c5f0*/  PLOP3.LUT P0, PT, PT, PT, PT, 0x80, 0x8 ;  /* 0x000000000008781c */ /* 0x000fe40003f0f070 */
[----:B------:R-:W-:-:S13]  /*1c600*/  ISETP.GT.AND P1, PT, R0, 0xc, PT ;  /* 0x0000000c0000780c */ /* 0x000fda0003f24270 */
[----:B------:R-:W-:Y:S05]  /*1c610*/  @!P1 BRA `(.L_x_362) ;  /* 0x0000000400249947 */ /* 0x000fea0003800000 */
[----:B------:R-:W-:Y:S01]  /*1c620*/  BSSY.RECONVERGENT B3, `(.L_x_363) ;  /* 0x0000042000037945 */ /* 0x000fe20003800200 */
[----:B------:R-:W-:-:S13]  /*1c630*/  PLOP3.LUT P0, PT, PT, PT, PT, 0x8, 0x80 ;  /* 0x000000000080781c */ /* 0x000fda0003f0e170 */
.L_x_364:
[C---:B----4-:R-:W-:Y:S01]  /*1c640*/  LEA R0, R3.reuse, UR11, 0x2 ;  /* 0x0000000b03007c11 */ /* 0x050fe2000f8e10ff */
[----:B------:R-:W4:Y:S01]  /*1c650*/  LDC R61, c[0x0][0x380] ;  /* 0x0000e000ff3d7b82 */ /* 0x000f220000000800 */
[C---:B---3--:R-:W-:Y:S02]  /*1c660*/  IADD3 R4, PT, PT, R3.reuse, 0x4, RZ ;  /* 0x0000000403047810 */ /* 0x048fe40007ffe0ff */
[----:B------:R-:W-:Y:S01]  /*1c670*/  IADD3 R6, PT, PT, R3, 0x8, RZ ;  /* 0x0000000803067810 */ /* 0x000fe20007ffe0ff */
[----:B------:R-:W3:Y:S01]  /*1c680*/  LDL R71, [R0] ;  /* 0x0000000000477983 */ /* 0x000ee20000100800 */
[----:B--2---:R-:W-:-:S03]  /*1c690*/  LEA R5, R4, UR11, 0x2 ;  /* 0x0000000b04057c11 */ /* 0x004fc6000f8e10ff */
[----:B------:R-:W2:Y:S01]  /*1c6a0*/  LDL R73, [R0+0x4] ;  /* 0x0000040000497983 */ /* 0x000ea20000100800 */
[----:B-1----:R-:W-:Y:S01]  /*1c6b0*/  IADD3 R8, PT, PT, R3, 0xc, RZ ;  /* 0x0000000c03087810 */ /* 0x002fe20007ffe0ff */
[----:B------:R-:W1:Y:S01]  /*1c6c0*/  LDC.64 R10, c[0x0][0x388] ;  /* 0x0000e200ff0a7b82 */ /* 0x000e620000000a00 */
[----:B------:R-:W-:Y:S01]  /*1c6d0*/  LEA R7, R6, UR11, 0x2 ;  /* 0x0000000b06077c11 */ /* 0x000fe2000f8e10ff */
[----:B------:R-:W5:Y:S04]  /*1c6e0*/  LDL R75, [R0+0x8] ;  /* 0x00000800004b7983 */ /* 0x000f680000100800 */
[----:B------:R-:W5:Y:S01]  /*1c6f0*/  LDL R77, [R0+0xc] ;  /* 0x00000c00004d7983 */ /* 0x000f620000100800 */
[----:B------:R-:W-:-:S03]  /*1c700*/  LEA R9, R8, UR11, 0x2 ;  /* 0x0000000b08097c11 */ /* 0x000fc6000f8e10ff */
[----:B------:R-:W5:Y:S04]  /*1c710*/  LDL R63, [R5] ;  /* 0x00000000053f7983 */ /* 0x000f680000100800 */
[----:B------:R-:W5:Y:S04]  /*1c720*/  LDL R65, [R5+0x4] ;  /* 0x0000040005417983 */ /* 0x000f680000100800 */
[----:B------:R-:W5:Y:S04]  /*1c730*/  LDL R67, [R5+0x8] ;  /* 0x0000080005437983 */ /* 0x000f680000100800 */
[----:B------:R0:W5:Y:S04]  /*1c740*/  LDL R56, [R5+0xc] ;  /* 0x00000c0005387983 */ /* 0x0001680000100800 */
[----:B------:R-:W5:Y:S04]  /*1c750*/  LDL R35, [R7] ;  /* 0x0000000007237983 */ /* 0x000f680000100800 */
[----:B------:R-:W5:Y:S04]  /*1c760*/  LDL R57, [R7+0x4] ;  /* 0x0000040007397983 */ /* 0x000f680000100800 */
[----:B------:R-:W5:Y:S04]  /*1c770*/  LDL R59, [R7+0x8] ;  /* 0x00000800073b7983 */ /* 0x000f680000100800 */
[----:B------:R1:W5:Y:S04]  /*1c780*/  LDL R0, [R7+0xc] ;  /* 0x00000c0007007983 */ /* 0x0003680000100800 */
[----:B------:R-:W5:Y:S04]  /*1c790*/  LDL R29, [R9] ;  /* 0x00000000091d7983 */ /* 0x000f680000100800 */
[----:B------:R-:W5:Y:S04]  /*1c7a0*/  LDL R31, [R9+0x4] ;  /* 0x00000400091f7983 */ /* 0x000f680000100800 */
[----:B------:R-:W5:Y:S04]  /*1c7b0*/  LDL R28, [R9+0x8] ;  /* 0x00000800091c7983 */ /* 0x000f680000100800 */
[----:B------:R1:W5:Y:S01]  /*1c7c0*/  LDL R30, [R9+0xc] ;  /* 0x00000c00091e7983 */ /* 0x0003620000100800 */
[----:B----4-:R-:W-:-:S02]  /*1c7d0*/  IMAD R25, R3, R61, R34 ;  /* 0x0000003d03197224 */ /* 0x010fc400078e0222 */
[----:B0-----:R-:W-:Y:S02]  /*1c7e0*/  IMAD R5, R4, R61, R34 ;  /* 0x0000003d04057224 */ /* 0x001fe400078e0222 */
[----:B-1----:R-:W-:-:S04]  /*1c7f0*/  IMAD.WIDE R24, R25, 0x4, R10 ;  /* 0x0000000419187825 */ /* 0x002fc800078e020a */
[----:B------:R-:W-:-:S04]  /*1c800*/  IMAD.WIDE R4, R5, 0x4, R10 ;  /* 0x0000000405047825 */ /* 0x000fc800078e020a */
[----:B------:R-:W-:Y:S02]  /*1c810*/  IMAD R7, R6, R61, R34 ;  /* 0x0000003d06077224 */ /* 0x000fe400078e0222 */
[----:B------:R-:W-:-:S04]  /*1c820*/  IMAD.WIDE R12, R61, 0x4, R24 ;  /* 0x000000043d0c7825 */ /* 0x000fc800078e0218 */
[----:B------:R-:W-:Y:S02]  /*1c830*/  IMAD R17, R8, R61, R34 ;  /* 0x0000003d08117224 */ /* 0x000fe400078e0222 */
        /* <DEDUP_REMOVED lines=10> */
[----:B------:R-:W-:-:S05]  /*1c8e0*/  VIADD R3, R3, 0x10 ;  /* 0x0000001003037836 */ /* 0x000fca0000000000 */
[----:B------:R-:W-:Y:S01]  /*1c8f0*/  ISETP.GE.AND P1, PT, R3, 0x13, PT ;  /* 0x000000130300780c */ /* 0x000fe20003f26270 */
[----:B---3--:R0:W-:Y:S04]  /*1c900*/  STG.E desc[UR8][R24.64], R71 ;  /* 0x0000004718007986 */ /* 0x0081e8000c101908 */
[----:B--2---:R1:W-:Y:S04]  /*1c910*/  STG.E desc[UR8][R12.64], R73 ;  /* 0x000000490c007986 */ /* 0x0043e8000c101908 */
[----:B-----5:R2:W-:Y:S04]  /*1c920*/  STG.E desc[UR8][R14.64], R75 ;  /* 0x0000004b0e007986 */ /* 0x0205e8000c101908 */
[----:B------:R4:W-:Y:S01]  /*1c930*/  STG.E desc[UR8][R26.64], R77 ;  /* 0x0000004d1a007986 */ /* 0x0009e2000c101908 */
[----:B0-----:R-:W-:-:S03]  /*1c940*/  IMAD.WIDE R24, R61, 0x4, R20 ;  /* 0x000000043d187825 */ /* 0x001fc600078e0214 */
[----:B------:R4:W-:Y:S01]  /*1c950*/  STG.E desc[UR8][R4.64], R63 ;  /* 0x0000003f04007986 */ /* 0x0009e2000c101908 */
[----:B-1----:R-:W-:-:S03]  /*1c960*/  IMAD.WIDE R12, R61, 0x4, R22 ;  /* 0x000000043d0c7825 */ /* 0x002fc600078e0216 */
[----:B------:R4:W-:Y:S01]  /*1c970*/  STG.E desc[UR8][R8.64], R65 ;  /* 0x0000004108007986 */ /* 0x0009e2000c101908 */
[----:B--2---:R-:W-:-:S03]  /*1c980*/  IMAD.WIDE R14, R61, 0x4, R24 ;  /* 0x000000043d0e7825 */ /* 0x004fc600078e0218 */
[----:B------:R4:W-:Y:S04]  /*1c990*/  STG.E desc[UR8][R18.64], R67 ;  /* 0x0000004312007986 */ /* 0x0009e8000c101908 */
        /* <DEDUP_REMOVED lines=8> */
[----:B------:R4:W-:Y:S01]  /*1ca20*/  STG.E desc[UR8][R14.64], R30 ;  /* 0x0000001e0e007986 */ /* 0x0009e2000c101908 */
[----:B------:R-:W-:Y:S05]  /*1ca30*/  @!P1 BRA `(.L_x_364) ;  /* 0xfffffffc00009947 */ /* 0x000fea000383ffff */
[----:B------:R-:W-:Y:S05]  /*1ca40*/  BSYNC.RECONVERGENT B3 ;  /* 0x0000000000037941 */ /* 0x000fea0003800200 */
.L_x_363:
[----:B----4-:R-:W-:Y:S01]  /*1ca50*/  MOV R10, R38 ;  /* 0x00000026000a7202 */ /* 0x010fe20000000f00 */
[----:B------:R-:W-:Y:S01]  /*1ca60*/  IMAD.MOV.U32 R12, RZ, RZ, R36 ;  /* 0x000000ffff0c7224 */ /* 0x000fe200078e0024 */
[----:B------:R-:W-:Y:S02]  /*1ca70*/  MOV R11, R39 ;  /* 0x00000027000b7202 */ /* 0x000fe40000000f00 */
[----:B------:R-:W-:Y:S02]  /*1ca80*/  MOV R20, R40 ;  /* 0x0000002800147202 */ /* 0x000fe40000000f00 */
[----:B------:R-:W-:Y:S02]  /*1ca90*/  MOV R21, R41 ;  /* 0x0000002900157202 */ /* 0x000fe40000000f00 */
[----:B------:R-:W-:-:S07]  /*1caa0*/  MOV R13, R37 ;  /* 0x00000025000d7202 */ /* 0x000fce0000000f00 */
.L_x_362:
[----:B------:R-:W-:Y:S05]  /*1cab0*/  BSYNC.RECONVERGENT B1 ;  /* 0x0000000000017941 */ /* 0x000fea0003800200 */
.L_x_361:
[----:B------:R-:W-:Y:S01]  /*1cac0*/  IADD3 R0, PT, PT, -R3, 0x1f, RZ ;  /* 0x0000001f03007810 */ /* 0x000fe20007ffe1ff */
[----:B------:R-:W-:Y:S03]  /*1cad0*/  BSSY.RECONVERGENT B1, `(.L_x_365) ;  /* 0x0000024000017945 */ /* 0x000fe60003800200 */
[----:B------:R-:W-:-:S13]  /*1cae0*/  ISETP.GT.AND P1, PT, R0, 0x4, PT ;  /* 0x000000040000780c */ /* 0x000fda0003f24270 */
[----:B------:R-:W-:Y:S05]  /*1caf0*/  @!P1 BRA `(.L_x_366) ;  /* 0x0000000000849947 */ /* 0x000fea0003800000 */
[C---:B------:R-:W-:Y:S01]  /*1cb00*/  LEA R0, R3.reuse, UR11, 0x2 ;  /* 0x0000000b03007c11 */ /* 0x040fe2000f8e10ff */
[----:B------:R-:W2:Y:S01]  /*1cb10*/  LDC R25, c[0x0][0x380] ;  /* 0x0000e000ff197b82 */ /* 0x000ea20000000800 */
[----:B------:R-:W-:-:S03]  /*1cb20*/  IADD3 R7, PT, PT, R3, 0x4, RZ ;  /* 0x0000000403077810 */ /* 0x000fc60007ffe0ff */
[----:B------:R-:W4:Y:S01]  /*1cb30*/  LDL R27, [R0] ;  /* 0x00000000001b7983 */ /* 0x000f220000100800 */
[----:B------:R-:W-:-:S03]  /*1cb40*/  LEA R14, R7, UR11, 0x2 ;  /* 0x0000000b070e7c11 */ /* 0x000fc6000f8e10ff */
[----:B------:R-:W5:Y:S01]  /*1cb50*/  LDL R29, [R0+0x4] ;  /* 0x00000400001d7983 */ /* 0x000f620000100800 */
[----:B0--3--:R-:W0:Y:S03]  /*1cb60*/  LDC.64 R16, c[0x0][0x388] ;  /* 0x0000e200ff107b82 */ /* 0x009e260000000a00 */
[----:B------:R-:W3:Y:S04]  /*1cb70*/  LDL R31, [R0+0x8] ;  /* 0x00000800001f7983 */ /* 0x000ee80000100800 */
[----:B------:R-:W3:Y:S04]  /*1cb80*/  LDL R35, [R0+0xc] ;  /* 0x00000c0000237983 */ /* 0x000ee80000100800 */
[----:B------:R-:W3:Y:S04]  /*1cb90*/  LDL R57, [R14] ;  /* 0x000000000e397983 */ /* 0x000ee80000100800 */
[----:B------:R-:W3:Y:S04]  /*1cba0*/  LDL R59, [R14+0x4] ;  /* 0x000004000e3b7983 */ /* 0x000ee80000100800 */
[----:B------:R-:W3:Y:S04]  /*1cbb0*/  LDL R61, [R14+0x8] ;  /* 0x000008000e3d7983 */ /* 0x000ee80000100800 */
[----:B------:R1:W3:Y:S01]  /*1cbc0*/  LDL R63, [R14+0xc] ;  /* 0x00000c000e3f7983 */ /* 0x0002e20000100800 */
[-CC-:B--2---:R-:W-:Y:S01]  /*1cbd0*/  IMAD R5, R3, R25.reuse, R34.reuse ;  /* 0x0000001903057224 */ /* 0x184fe200078e0222 */
[----:B------:R-:W-:Y:S01]  /*1cbe0*/  PLOP3.LUT P0, PT, PT, PT, PT, 0x8, 0x80 ;  /* 0x000000000080781c */ /* 0x000fe20003f0e170 */
[----:B------:R-:W-:Y:S01]  /*1cbf0*/  IMAD R7, R7, R25, R34 ;  /* 0x0000001907077224 */ /* 0x000fe200078e0222 */
[----:B------:R-:W-:Y:S01]  /*1cc00*/  IADD3 R3, PT, PT, R3, 0x8, RZ ;  /* 0x0000000803037810 */ /* 0x000fe20007ffe0ff */
[----:B0-----:R-:W-:-:S04]  /*1cc10*/  IMAD.WIDE R4, R5, 0x4, R16 ;  /* 0x0000000405047825 */ /* 0x001fc800078e0210 */
[----:B------:R-:W-:-:S04]  /*1cc20*/  IMAD.WIDE R16, R7, 0x4, R16 ;  /* 0x0000000407107825 */ /* 0x000fc800078e0210 */
[----:B------:R-:W-:-:S04]  /*1cc30*/  IMAD.WIDE R6, R25, 0x4, R4 ;  /* 0x0000000419067825 */ /* 0x000fc800078e0204 */
[----:B------:R-:W-:-:S04]  /*1cc40*/  IMAD.WIDE R18, R25, 0x4, R16 ;  /* 0x0000000419127825 */ /* 0x000fc800078e0210 */
[----:B-1----:R-:W-:-:S04]  /*1cc50*/  IMAD.WIDE R8, R25, 0x4, R6 ;  /* 0x0000000419087825 */ /* 0x002fc800078e0206 */
[----:B------:R-:W-:-:S04]  /*1cc60*/  IMAD.WIDE R22, R25, 0x4, R18 ;  /* 0x0000000419167825 */ /* 0x000fc800078e0212 */
[----:B------:R-:W-:-:S04]  /*1cc70*/  IMAD.WIDE R14, R25, 0x4, R8 ;  /* 0x00000004190e7825 */ /* 0x000fc800078e0208 */
[----:B------:R-:W-:Y:S01]  /*1cc80*/  IMAD.WIDE R24, R25, 0x4, R22 ;  /* 0x0000000419187825 */ /* 0x000fe200078e0216 */
[----:B----4-:R4:W-:Y:S04]  /*1cc90*/  STG.E desc[UR8][R4.64], R27 ;  /* 0x0000001b04007986 */ /* 0x0109e8000c101908 */
[----:B-----5:R4:W-:Y:S04]  /*1cca0*/  STG.E desc[UR8][R6.64], R29 ;  /* 0x0000001d06007986 */ /* 0x0209e8000c101908 */
[----:B---3--:R4:W-:Y:S04]  /*1ccb0*/  STG.E desc[UR8][R8.64], R31 ;  /* 0x0000001f08007986 */ /* 0x0089e8000c101908 */
[----:B------:R4:W-:Y:S04]  /*1ccc0*/  STG.E desc[UR8][R14.64], R35 ;  /* 0x000000230e007986 */ /* 0x0009e8000c101908 */
[----:B------:R4:W-:Y:S04]  /*1ccd0*/  STG.E desc[UR8][R16.64], R57 ;  /* 0x0000003910007986 */ /* 0x0009e8000c101908 */
[----:B------:R4:W-:Y:S04]  /*1cce0*/  STG.E desc[UR8][R18.64], R59 ;  /* 0x0000003b12007986 */ /* 0x0009e8000c101908 */
[----:B------:R4:W-:Y:S04]  /*1ccf0*/  STG.E desc[UR8][R22.64], R61 ;  /* 0x0000003d16007986 */ /* 0x0009e8000c101908 */
[----:B------:R4:W-:Y:S02]  /*1cd00*/  STG.E desc[UR8][R24.64], R63 ;  /* 0x0000003f18007986 */ /* 0x0009e4000c101908 */
.L_x_366:
[----:B------:R-:W-:Y:S05]  /*1cd10*/  BSYNC.RECONVERGENT B1 ;  /* 0x0000000000017941 */ /* 0x000fea0003800200 */
.L_x_365:
[----:B------:R-:W-:-:S13]  /*1cd20*/  ISETP.EQ.AND P1, PT, R3, 0x1f, PT ;  /* 0x0000001f0300780c */ /* 0x000fda0003f22270 */
[----:B------:R-:W-:Y:S05]  /*1cd30*/  @!P0 BREAK.RELIABLE P1, B0 ;  /* 0x0000000000008942 */ /* 0x000fea0000800100 */
[----:B------:R-:W-:Y:S05]  /*1cd40*/  @!P0 BRA P1, `(.L_x_247) ;  /* 0x0000000000708947 */ /* 0x000fea0000800000 */
.L_x_360:
[----:B------:R-:W-:Y:S05]  /*1cd50*/  BSYNC.RELIABLE B0 ;  /* 0x0000000000007941 */ /* 0x000fea0003800100 */
.L_x_359:
[----:B------:R-:W-:Y:S01]  /*1cd60*/  BSSY.RECONVERGENT B0, `(.L_x_367) ;  /* 0x0000014000007945 */ /* 0x000fe20003800200 */
.L_x_368:
[C---:B------:R-:W-:Y:S01]  /*1cd70*/  LEA R0, R3.reuse, UR11, 0x2 ;  /* 0x0000000b03007c11 */ /* 0x040fe2000f8e10ff */
[----:B0-----:R-:W5:Y:S04]  /*1cd80*/  LDC R11, c[0x0][0x380] ;  /* 0x0000e000ff0b7b82 */ /* 0x001f680000000800 */
[----:B------:R-:W5:Y:S04]  /*1cd90*/  LDL R13, [R0] ;  /* 0x00000000000d7983 */ /* 0x000f680000100800 */
[----:B---34-:R-:W3:Y:S01]  /*1cda0*/  LDL R15, [R0+0x4] ;  /* 0x00000400000f7983 */ /* 0x018ee20000100800 */
[----:B--2---:R-:W2:Y:S03]  /*1cdb0*/  LDC.64 R4, c[0x0][0x388] ;  /* 0x0000e200ff047b82 */ /* 0x004ea60000000a00 */
[----:B0-----:R-:W4:Y:S04]  /*1cdc0*/  LDL R17, [R0+0x8] ;  /* 0x0000080000117983 */ /* 0x001f280000100800 */
[----:B------:R-:W4:Y:S01]  /*1cdd0*/  LDL R19, [R0+0xc] ;  /* 0x00000c0000137983 */ /* 0x000f220000100800 */
[C---:B-----5:R-:W-:Y:S01]  /*1cde0*/  IMAD R7, R3.reuse, R11, R34 ;  /* 0x0000000b03077224 */ /* 0x060fe200078e0222 */
[----:B------:R-:W-:-:S04]  /*1cdf0*/  IADD3 R3, PT, PT, R3, 0x4, RZ ;  /* 0x0000000403037810 */ /* 0x000fc80007ffe0ff */
[----:B------:R-:W-:Y:S01]  /*1ce00*/  ISETP.NE.AND P0, PT, R3, 0x1f, PT ;  /* 0x0000001f0300780c */ /* 0x000fe20003f05270 */
[----:B--2---:R-:W-:-:S04]  /*1ce10*/  IMAD.WIDE R4, R7, 0x4, R4 ;  /* 0x0000000407047825 */ /* 0x004fc800078e0204 */
[----:B------:R-:W-:-:S04]  /*1ce20*/  IMAD.WIDE R6, R11, 0x4, R4 ;  /* 0x000000040b067825 */ /* 0x000fc800078e0204 */
[----:B-1----:R-:W-:-:S04]  /*1ce30*/  IMAD.WIDE R8, R11, 0x4, R6 ;  /* 0x000000040b087825 */ /* 0x002fc800078e0206 */
[----:B------:R-:W-:Y:S01]  /*1ce40*/  IMAD.WIDE R10, R11, 0x4, R8 ;  /* 0x000000040b0a7825 */ /* 0x000fe200078e0208 */
[----:B------:R0:W-:Y:S04]  /*1ce50*/  STG.E desc[UR8][R4.64], R13 ;  /* 0x0000000d04007986 */ /* 0x0001e8000c101908 */
[----:B---3--:R0:W-:Y:S04]  /*1ce60*/  STG.E desc[UR8][R6.64], R15 ;  /* 0x0000000f06007986 */ /* 0x0081e8000c101908 */
[----:B----4-:R0:W-:Y:S04]  /*1ce70*/  STG.E desc[UR8][R8.64], R17 ;  /* 0x0000001108007986 */ /* 0x0101e8000c101908 */
[----:B------:R0:W-:Y:S01]  /*1ce80*/  STG.E desc[UR8][R10.64], R19 ;  /* 0x000000130a007986 */ /* 0x0001e2000c101908 */
[----:B------:R-:W-:Y:S05]  /*1ce90*/  @P0 BRA `(.L_x_368) ;  /* 0xfffffffc00b40947 */ /* 0x000fea000383ffff */
[----:B------:R-:W-:Y:S05]  /*1cea0*/  BSYNC.RECONVERGENT B0 ;  /* 0x0000000000007941 */ /* 0x000fea0003800200 */
.L_x_367:
[----:B0-----:R-:W-:Y:S01]  /*1ceb0*/  IMAD.MOV.U32 R10, RZ, RZ, R38 ;  /* 0x000000ffff0a7224 */ /* 0x001fe200078e0026 */
[----:B------:R-:W-:Y:S01]  /*1cec0*/  MOV R11, R39 ;  /* 0x00000027000b7202 */ /* 0x000fe20000000f00 */
[----:B------:R-:W-:Y:S01]  /*1ced0*/  IMAD.MOV.U32 R13, RZ, RZ, R37 ;  /* 0x000000ffff0d7224 */ /* 0x000fe200078e0025 */
[----:B------:R-:W-:Y:S02]  /*1cee0*/  MOV R20, R40 ;  /* 0x0000002800147202 */ /* 0x000fe40000000f00 */
[----:B------:R-:W-:Y:S02]  /*1cef0*/  MOV R21, R41 ;  /* 0x0000002900157202 */ /* 0x000fe40000000f00 */
[----:B------:R-:W-:-:S07]  /*1cf00*/  MOV R12, R36 ;  /* 0x00000024000c7202 */ /* 0x000fce0000000f00 */
.L_x_247:
[----:B------:R-:W-:Y:S05]  /*1cf10*/  BSYNC.RECONVERGENT B2 ;  /* 0x0000000000027941 */ /* 0x000fea0003800200 */
.L_x_88:
[----:B------:R-:W-:Y:S05]  /*1cf20*/  WARPSYNC.ALL ;  /* 0x0000000000007948 */ /* 0x000fea0003800000 */
[----:B------:R-:W-:Y:S05]  /*1cf30*/  BRA.U UP0, `(.L_x_369) ;  /* 0xfffffeb100a47547 */ /* 0x000fea000b83ffff */
.L_x_87:
[----:B------:R-:W5:Y:S08]  /*1cf40*/  LDC.64 R2, c[0x0][0x3a8] ;  /* 0x0000ea00ff027b82 */ /* 0x000f700000000a00 */
[----:B-1234-:R-:W1:Y:S01]  /*1cf50*/  LDC.64 R4, c[0x0][0x3b0] ;  /* 0x0000ec00ff047b82 */ /* 0x01ee620000000a00 */
[----:B-----5:R-:W-:-:S05]  /*1cf60*/  IMAD.WIDE R2, R34, 0x8, R2 ;  /* 0x0000000822027825 */ /* 0x020fca00078e0202 */
[----:B------:R-:W-:Y:S01]  /*1cf70*/  STG.E.64 desc[UR8][R2.64], R10 ;  /* 0x0000000a02007986 */ /* 0x000fe2000c101b08 */
[----:B-1----:R-:W-:-:S05]  /*1cf80*/  IMAD.WIDE R34, R34, 0x8, R4 ;  /* 0x0000000822227825 */ /* 0x002fca00078e0204 */
[----:B------:R-:W-:Y:S01]  /*1cf90*/  STG.E.64 desc[UR8][R34.64], R20 ;  /* 0x0000001422007986 */ /* 0x000fe2000c101b08 */
[----:B------:R-:W-:Y:S05]  /*1cfa0*/  EXIT ;  /* 0x000000000000794d */ /* 0x000fea0003800000 */
        .weak           $__internal_0_$__cuda_sm20_div_rn_f64_full
        .type           $__internal_0_$__cuda_sm20_div_rn_f64_full,@function
        .size           $__internal_0_$__cuda_sm20_div_rn_f64_full,($__internal_1_$__cuda_sm20_rcp_rn_f32_slowpath - $__internal_0_$__cuda_sm20_div_rn_f64_full)
$__internal_0_$__cuda_sm20_div_rn_f64_full:
[C---:B------:R-:W-:Y:S01]  /*1cfb0*/  FSETP.GEU.AND P0, PT, |R23|.reuse, 1.469367938527859385e-39, PT ;  /* 0x001000001700780b */ /* 0x040fe20003f0e200 */
[----:B------:R-:W-:Y:S01]  /*1cfc0*/  BSSY.RECONVERGENT B1, `(.L_x_370) ;  /* 0x0000057000017945 */ /* 0x000fe20003800200 */
[----:B------:R-:W-:Y:S02]  /*1cfd0*/  LOP3.LUT R8, R23, 0x800fffff, RZ, 0xc0, !PT ;  /* 0x800fffff17087812 */ /* 0x000fe400078ec0ff */
[----:B------:R-:W-:Y:S02]  /*1cfe0*/  FSETP.GEU.AND P2, PT, |R25|, 1.469367938527859385e-39, PT ;  /* 0x001000001900780b */ /* 0x000fe40003f4e200 */
[----:B------:R-:W-:Y:S02]  /*1cff0*/  LOP3.LUT R9, R8, 0x3ff00000, RZ, 0xfc, !PT ;  /* 0x3ff0000008097812 */ /* 0x000fe400078efcff */
[----:B------:R-:W-:Y:S02]  /*1d000*/  MOV R8, R22 ;  /* 0x0000001600087202 */ /* 0x000fe40000000f00 */
[----:B------:R-:W-:-:S02]  /*1d010*/  MOV R28, 0x1 ;  /* 0x00000001001c7802 */ /* 0x000fc40000000f00 */
[----:B------:R-:W-:Y:S01]  /*1d020*/  LOP3.LUT R5, R25, 0x7ff00000, RZ, 0xc0, !PT ;  /* 0x7ff0000019057812 */ /* 0x000fe200078ec0ff */
[----:B------:R-:W-:Y:S01]  /*1d030*/  @!P0 DMUL R8, R22, 8.98846567431157953865e+307 ;  /* 0x7fe0000016088828 */ /* 0x000fe20000000000 */
[C---:B------:R-:W-:Y:S02]  /*1d040*/  LOP3.LUT R60, R23.reuse, 0x7ff00000, RZ, 0xc0, !PT ;  /* 0x7ff00000173c7812 */ /* 0x040fe400078ec0ff */
[----:B------:R-:W-:Y:S01]  /*1d050*/  MOV R58, R5 ;  /* 0x00000005003a7202 */ /* 0x000fe20000000f00 */
[----:B------:R-:W-:Y:S01]  /*1d060*/  @!P2 IMAD.MOV.U32 R56, RZ, RZ, RZ ;  /* 0x000000ffff38a224 */ /* 0x000fe200078e00ff */
[----:B------:R-:W-:Y:S01]  /*1d070*/  @!P2 LOP3.LUT R6, R23, 0x7ff00000, RZ, 0xc0, !PT ;  /* 0x7ff000001706a812 */ /* 0x000fe200078ec0ff */
[----:B------:R-:W0:Y:S01]  /*1d080*/  MUFU.RCP64H R29, R9 ;  /* 0x00000009001d7308 */ /* 0x000e220000001800 */
[C---:B------:R-:W-:Y:S02]  /*1d090*/  ISETP.GE.U32.AND P1, PT, R5.reuse, R60, PT ;  /* 0x0000003c0500720c */ /* 0x040fe40003f26070 */
[----:B------:R-:W-:-:S02]  /*1d0a0*/  @!P2 ISETP.GE.U32.AND P3, PT, R5, R6, PT ;  /* 0x000000060500a20c */ /* 0x000fc40003f66070 */
[----:B------:R-:W-:-:S04]  /*1d0b0*/  MOV R6, 0x1ca00000 ;  /* 0x1ca0000000067802 */ /* 0x000fc80000000f00 */
[----:B------:R-:W-:-:S04]  /*1d0c0*/  @!P2 SEL R13, R6, 0x63400000, !P3 ;  /* 0x63400000060da807 */ /* 0x000fc80005800000 */
[----:B------:R-:W-:Y:S01]  /*1d0d0*/  @!P2 LOP3.LUT R13, R13, 0x80000000, R25, 0xf8, !PT ;  /* 0x800000000d0da812 */ /* 0x000fe200078ef819 */
[----:B0-----:R-:W-:-:S03]  /*1d0e0*/  DFMA R26, R28, -R8, 1 ;  /* 0x3ff000001c1a742b */ /* 0x001fc60000000808 */
[----:B------:R-:W-:Y:S02]  /*1d0f0*/  @!P2 LOP3.LUT R57, R13, 0x100000, RZ, 0xfc, !PT ;  /* 0x001000000d39a812 */ /* 0x000fe400078efcff */
[----:B------:R-:W-:Y:S02]  /*1d100*/  MOV R13, R60 ;  /* 0x0000003c000d7202 */ /* 0x000fe40000000f00 */
[----:B------:R-:W-:Y:S01]  /*1d110*/  @!P0 LOP3.LUT R13, R9, 0x7ff00000, RZ, 0xc0, !PT ;  /* 0x7ff00000090d8812 */ /* 0x000fe200078ec0ff */
[----:B------:R-:W-:-:S03]  /*1d120*/  DFMA R26, R26, R26, R26 ;  /* 0x0000001a1a1a722b */ /* 0x000fc6000000001a */
[----:B------:R-:W-:-:S05]  /*1d130*/  IADD3 R59, PT, PT, R13, -0x1, RZ ;  /* 0xffffffff0d3b7810 */ /* 0x000fca0007ffe0ff */
[----:B------:R-:W-:Y:S01]  /*1d140*/  DFMA R28, R28, R26, R28 ;  /* 0x0000001a1c1c722b */ /* 0x000fe2000000001c */
[----:B------:R-:W-:Y:S02]  /*1d150*/  SEL R27, R6, 0x63400000, !P1 ;  /* 0x63400000061b7807 */ /* 0x000fe40004800000 */
[----:B------:R-:W-:Y:S02]  /*1d160*/  MOV R26, R24 ;  /* 0x00000018001a7202 */ /* 0x000fe40000000f00 */
[----:B------:R-:W-:-:S03]  /*1d170*/  LOP3.LUT R27, R27, 0x800fffff, R25, 0xf8, !PT ;  /* 0x800fffff1b1b7812 */ /* 0x000fc600078ef819 */
[----:B------:R-:W-:-:S03]  /*1d180*/  DFMA R30, R28, -R8, 1 ;  /* 0x3ff000001c1e742b */ /* 0x000fc60000000808 */
[----:B------:R-:W-:-:S05]  /*1d190*/  @!P2 DFMA R26, R26, 2, -R56 ;  /* 0x400000001a1aa82b */ /* 0x000fca0000000838 */
[----:B------:R-:W-:-:S05]  /*1d1a0*/  DFMA R30, R28, R30, R28 ;  /* 0x0000001e1c1e722b */ /* 0x000fca000000001c */
[----:B------:R-:W-:-:S03]  /*1d1b0*/  @!P2 LOP3.LUT R58, R27, 0x7ff00000, RZ, 0xc0, !PT ;  /* 0x7ff000001b3aa812 */ /* 0x000fc600078ec0ff */
[----:B------:R-:W-:Y:S01]  /*1d1c0*/  DMUL R28, R30, R26 ;  /* 0x0000001a1e1c7228 */ /* 0x000fe20000000000 */
[----:B------:R-:W-:-:S04]  /*1d1d0*/  IADD3 R35, PT, PT, R58, -0x1, RZ ;  /* 0xffffffff3a237810 */ /* 0x000fc80007ffe0ff */
[----:B------:R-:W-:-:S03]  /*1d1e0*/  ISETP.GT.U32.AND P0, PT, R35, 0x7feffffe, PT ;  /* 0x7feffffe2300780c */ /* 0x000fc60003f04070 */
[----:B------:R-:W-:Y:S01]  /*1d1f0*/  DFMA R56, R28, -R8, R26 ;  /* 0x800000081c38722b */ /* 0x000fe2000000001a */
[----:B------:R-:W-:-:S07]  /*1d200*/  ISETP.GT.U32.OR P0, PT, R59, 0x7feffffe, P0 ;  /* 0x7feffffe3b00780c */ /* 0x000fce0000704470 */
[----:B------:R-:W-:-:S06]  /*1d210*/  DFMA R56, R30, R56, R28 ;  /* 0x000000381e38722b */ /* 0x000fcc000000001c */
[----:B------:R-:W-:Y:S05]  /*1d220*/  @P0 BRA `(.L_x_371) ;  /* 0x00000000006c0947 */ /* 0x000fea0003800000 */
[----:B------:R-:W-:-:S04]  /*1d230*/  LOP3.LUT R24, R23, 0x7ff00000, RZ, 0xc0, !PT ;  /* 0x7ff0000017187812 */ /* 0x000fc800078ec0ff */
[CC--:B------:R-:W-:Y:S02]  /*1d240*/  VIADDMNMX R13, R5.reuse, -R24.reuse, 0xb9600000, !PT ;  /* 0xb9600000050d7446 */ /* 0x0c0fe40007800918 */
[----:B------:R-:W-:Y:S02]  /*1d250*/  ISETP.GE.U32.AND P0, PT, R5, R24, PT ;  /* 0x000000180500720c */ /* 0x000fe40003f06070 */
[----:B------:R-:W-:Y:S02]  /*1d260*/  VIMNMX R13, PT, PT, R13, 0x46a00000, PT ;  /* 0x46a000000d0d7848 */ /* 0x000fe40003fe0100 */
[----:B------:R-:W-:Y:S02]  /*1d270*/  SEL R6, R6, 0x63400000, !P0 ;  /* 0x6340000006067807 */ /* 0x000fe40004000000 */
[----:B------:R-:W-:-:S03]  /*1d280*/  MOV R24, RZ ;  /* 0x000000ff00187202 */ /* 0x000fc60000000f00 */
[----:B------:R-:W-:-:S05]  /*1d290*/  IMAD.IADD R13, R13, 0x1, -R6 ;  /* 0x000000010d0d7824 */ /* 0x000fca00078e0a06 */
[----:B------:R-:W-:-:S06]  /*1d2a0*/  IADD3 R25, PT, PT, R13, 0x7fe00000, RZ ;  /* 0x7fe000000d197810 */ /* 0x000fcc0007ffe0ff */
[----:B------:R-:W-:-:S10]  /*1d2b0*/  DMUL R28, R56, R24 ;  /* 0x00000018381c7228 */ /* 0x000fd40000000000 */
[----:B------:R-:W-:-:S13]  /*1d2c0*/  FSETP.GTU.AND P0, PT, |R29|, 1.469367938527859385e-39, PT ;  /* 0x001000001d00780b */ /* 0x000fda0003f0c200 */
[----:B------:R-:W-:Y:S05]  /*1d2d0*/  @P0 BRA `(.L_x_372) ;  /* 0x0000000000940947 */ /* 0x000fea0003800000 */
[----:B------:R-:W-:Y:S01]  /*1d2e0*/  DFMA R8, R56, -R8, R26 ;  /* 0x800000083808722b */ /* 0x000fe2000000001a */
[----:B------:R-:W-:-:S09]  /*1d2f0*/  MOV R24, RZ ;  /* 0x000000ff00187202 */ /* 0x000fd20000000f00 */
[C---:B------:R-:W-:Y:S02]  /*1d300*/  FSETP.NEU.AND P0, PT, R9.reuse, RZ, PT ;  /* 0x000000ff0900720b */ /* 0x040fe40003f0d000 */
[----:B------:R-:W-:-:S04]  /*1d310*/  LOP3.LUT R23, R9, 0x80000000, R23, 0x48, !PT ;  /* 0x8000000009177812 */ /* 0x000fc800078e4817 */
[----:B------:R-:W-:-:S07]  /*1d320*/  LOP3.LUT R25, R23, R25, RZ, 0xfc, !PT ;  /* 0x0000001917197212 */ /* 0x000fce00078efcff */
[----:B------:R-:W-:Y:S05]  /*1d330*/  @!P0 BRA `(.L_x_372) ;  /* 0x00000000007c8947 */ /* 0x000fea0003800000 */
[C---:B------:R-:W-:Y:S01]  /*1d340*/  IADD3 R9, PT, PT, -R13.reuse, RZ, RZ ;  /* 0x000000ff0d097210 */ /* 0x040fe20007ffe1ff */
[----:B------:R-:W-:Y:S01]  /*1d350*/  IMAD.MOV.U32 R8, RZ, RZ, RZ ;  /* 0x000000ffff087224 */ /* 0x000fe200078e00ff */
[----:B------:R-:W-:Y:S01]  /*1d360*/  DMUL.RP R24, R56, R24 ;  /* 0x0000001838187228 */ /* 0x000fe20000008000 */
[----:B------:R-:W-:-:S04]  /*1d370*/  IADD3 R5, PT, PT, -R13, -0x43300000, RZ ;  /* 0xbcd000000d057810 */ /* 0x000fc80007ffe1ff */
[----:B------:R-:W-:-:S05]  /*1d380*/  DFMA R8, R28, -R8, R56 ;  /* 0x800000081c08722b */ /* 0x000fca0000000038 */
[----:B------:R-:W-:-:S05]  /*1d390*/  LOP3.LUT R23, R25, R23, RZ, 0x3c, !PT ;  /* 0x0000001719177212 */ /* 0x000fca00078e3cff */
[----:B------:R-:W-:-:S04]  /*1d3a0*/  FSETP.NEU.AND P0, PT, |R9|, R5, PT ;  /* 0x000000050900720b */ /* 0x000fc80003f0d200 */
[----:B------:R-:W-:Y:S02]  /*1d3b0*/  FSEL R28, R24, R28, !P0 ;  /* 0x0000001c181c7208 */ /* 0x000fe40004000000 */
[----:B------:R-:W-:Y:S01]  /*1d3c0*/  FSEL R29, R23, R29, !P0 ;  /* 0x0000001d171d7208 */ /* 0x000fe20004000000 */
[----:B------:R-:W-:Y:S06]  /*1d3d0*/  BRA `(.L_x_372) ;  /* 0x0000000000547947 */ /* 0x000fec0003800000 */
.L_x_371:
[----:B------:R-:W-:-:S14]  /*1d3e0*/  DSETP.NAN.AND P0, PT, R24, R24, PT ;  /* 0x000000181800722a */ /* 0x000fdc0003f08000 */
[----:B------:R-:W-:Y:S05]  /*1d3f0*/  @P0 BRA `(.L_x_373) ;  /* 0x0000000000440947 */ /* 0x000fea0003800000 */
[----:B------:R-:W-:-:S14]  /*1d400*/  DSETP.NAN.AND P0, PT, R22, R22, PT ;  /* 0x000000161600722a */ /* 0x000fdc0003f08000 */
[----:B------:R-:W-:Y:S05]  /*1d410*/  @P0 BRA `(.L_x_374) ;  /* 0x0000000000300947 */ /* 0x000fea0003800000 */
[----:B------:R-:W-:Y:S02]  /*1d420*/  ISETP.NE.AND P0, PT, R58, R13, PT ;  /* 0x0000000d3a00720c */ /* 0x000fe40003f05270 */
[----:B------:R-:W-:Y:S02]  /*1d430*/  MOV R28, 0x0 ;  /* 0x00000000001c7802 */ /* 0x000fe40000000f00 */
[----:B------:R-:W-:-:S09]  /*1d440*/  MOV R29, 0xfff80000 ;  /* 0xfff80000001d7802 */ /* 0x000fd20000000f00 */
[----:B------:R-:W-:Y:S05]  /*1d450*/  @!P0 BRA `(.L_x_372) ;  /* 0x0000000000348947 */ /* 0x000fea0003800000 */
[----:B------:R-:W-:Y:S02]  /*1d460*/  ISETP.NE.AND P0, PT, R58, 0x7ff00000, PT ;  /* 0x7ff000003a00780c */ /* 0x000fe40003f05270 */
[----:B------:R-:W-:Y:S02]  /*1d470*/  LOP3.LUT R29, R25, 0x80000000, R23, 0x48, !PT ;  /* 0x80000000191d7812 */ /* 0x000fe400078e4817 */
[----:B------:R-:W-:-:S13]  /*1d480*/  ISETP.EQ.OR P0, PT, R13, RZ, !P0 ;  /* 0x000000ff0d00720c */ /* 0x000fda0004702670 */
[----:B------:R-:W-:Y:S02]  /*1d490*/  @P0 LOP3.LUT R5, R29, 0x7ff00000, RZ, 0xfc, !PT ;  /* 0x7ff000001d050812 */ /* 0x000fe400078efcff */
[----:B------:R-:W-:Y:S02]  /*1d4a0*/  @!P0 MOV R28, RZ ;  /* 0x000000ff001c8202 */ /* 0x000fe40000000f00 */
[----:B------:R-:W-:Y:S01]  /*1d4b0*/  @P0 MOV R28, RZ ;  /* 0x000000ff001c0202 */ /* 0x000fe20000000f00 */
[----:B------:R-:W-:Y:S01]  /*1d4c0*/  @P0 IMAD.MOV.U32 R29, RZ, RZ, R5 ;  /* 0x000000ffff1d0224 */ /* 0x000fe200078e0005 */
[----:B------:R-:W-:Y:S06]  /*1d4d0*/  BRA `(.L_x_372) ;  /* 0x0000000000147947 */ /* 0x000fec0003800000 */
.L_x_374:
[----:B------:R-:W-:Y:S02]  /*1d4e0*/  LOP3.LUT R29, R23, 0x80000, RZ, 0xfc, !PT ;  /* 0x00080000171d7812 */ /* 0x000fe400078efcff */
[----:B------:R-:W-:Y:S01]  /*1d4f0*/  MOV R28, R22 ;  /* 0x00000016001c7202 */ /* 0x000fe20000000f00 */
[----:B------:R-:W-:Y:S06]  /*1d500*/  BRA `(.L_x_372) ;  /* 0x0000000000087947 */ /* 0x000fec0003800000 */
.L_x_373:
[----:B------:R-:W-:Y:S02]  /*1d510*/  LOP3.LUT R29, R25, 0x80000, RZ, 0xfc, !PT ;  /* 0x00080000191d7812 */ /* 0x000fe400078efcff */
[----:B------:R-:W-:-:S07]  /*1d520*/  MOV R28, R24 ;  /* 0x00000018001c7202 */ /* 0x000fce0000000f00 */
.L_x_372:
[----:B------:R-:W-:Y:S05]  /*1d530*/  BSYNC.RECONVERGENT B1 ;  /* 0x0000000000017941 */ /* 0x000fea0003800200 */
.L_x_370:
[----:B------:R-:W-:Y:S02]  /*1d540*/  HFMA2 R9, -RZ, RZ, 0, 0 ;  /* 0x00000000ff097431 */ /* 0x000fe400000001ff */
[----:B------:R-:W-:Y:S01]  /*1d550*/  IMAD.MOV.U32 R8, RZ, RZ, R0 ;  /* 0x000000ffff087224 */ /* 0x000fe200078e0000 */
[----:B------:R-:W-:Y:S02]  /*1d560*/  MOV R6, R28 ;  /* 0x0000001c00067202 */ /* 0x000fe40000000f00 */
[----:B------:R-:W-:Y:S01]  /*1d570*/  MOV R5, R29 ;  /* 0x0000001d00057202 */ /* 0x000fe20000000f00 */
[----:B------:R-:W-:Y:S06]  /*1d580*/  RET.REL.NODEC R8 `(_Z16MH_simple_kerneliPiPfP5datumiiPdS3_i) ;  /* 0xfffffe28089c7950 */ /* 0x000fec0003c3ffff */
        .weak           $__internal_1_$__cuda_sm20_rcp_rn_f32_slowpath
        .type           $__internal_1_$__cuda_sm20_rcp_rn_f32_slowpath,@function
        .size           $__internal_1_$__cuda_sm20_rcp_rn_f32_slowpath,($__internal_2_$__cuda_sm20_sqrt_rn_f32_slowpath - $__internal_1_$__cuda_sm20_rcp_rn_f32_slowpath)
$__internal_1_$__cuda_sm20_rcp_rn_f32_slowpath:
[----:B------:R-:W-:Y:S01]  /*1d590*/  SHF.L.U32 R3, R0, 0x1, RZ ;  /* 0x0000000100037819 */ /* 0x000fe200000006ff */
[----:B------:R-:W-:Y:S03]  /*1d5a0*/  BSSY.RECONVERGENT B1, `(.L_x_375) ;  /* 0x0000030000017945 */ /* 0x000fe60003800200 */
[----:B------:R-:W-:-:S04]  /*1d5b0*/  SHF.R.U32.HI R21, RZ, 0x18, R3 ;  /* 0x00000018ff157819 */ /* 0x000fc80000011603 */
[----:B------:R-:W-:-:S13]  /*1d5c0*/  ISETP.NE.U32.AND P0, PT, R21, RZ, PT ;  /* 0x000000ff1500720c */ /* 0x000fda0003f05070 */
[----:B------:R-:W-:Y:S05]  /*1d5d0*/  @P0 BRA `(.L_x_376) ;  /* 0x0000000000280947 */ /* 0x000fea0003800000 */
[----:B------:R-:W-:-:S04]  /*1d5e0*/  SHF.L.U32 R3, R0, 0x1, RZ ;  /* 0x0000000100037819 */ /* 0x000fc800000006ff */
[----:B------:R-:W-:-:S13]  /*1d5f0*/  ISETP.NE.AND P0, PT, R3, RZ, PT ;  /* 0x000000ff0300720c */ /* 0x000fda0003f05270 */
[----:B------:R-:W-:Y:S01]  /*1d600*/  @P0 FFMA R8, R0, 1.84467440737095516160e+19, RZ ;  /* 0x5f80000000080823 */ /* 0x000fe200000000ff */
[----:B------:R-:W-:Y:S08]  /*1d610*/  @!P0 MUFU.RCP R5, R0 ;  /* 0x0000000000058308 */ /* 0x000ff00000001000 */
[----:B------:R-:W0:Y:S02]  /*1d620*/  @P0 MUFU.RCP R3, R8 ;  /* 0x0000000800030308 */ /* 0x000e240000001000 */
[----:B0-----:R-:W-:-:S04]  /*1d630*/  @P0 FFMA R9, R8, R3, -1 ;  /* 0xbf80000008090423 */ /* 0x001fc80000000003 */
[----:B------:R-:W-:-:S04]  /*1d640*/  @P0 FADD.FTZ R20, -R9, -RZ ;  /* 0x800000ff09140221 */ /* 0x000fc80000010100 */
[----:B------:R-:W-:-:S04]  /*1d650*/  @P0 FFMA R3, R3, R20, R3 ;  /* 0x0000001403030223 */ /* 0x000fc80000000003 */
[----:B------:R-:W-:Y:S01]  /*1d660*/  @P0 FFMA R5, R3, 1.84467440737095516160e+19, RZ ;  /* 0x5f80000003050823 */ /* 0x000fe200000000ff */
[----:B------:R-:W-:Y:S06]  /*1d670*/  BRA `(.L_x_377) ;  /* 0x0000000000887947 */ /* 0x000fec0003800000 */
.L_x_376:
[----:B------:R-:W-:-:S04]  /*1d680*/  IADD3 R23, PT, PT, R21, -0xfd, RZ ;  /* 0xffffff0315177810 */ /* 0x000fc80007ffe0ff */
[----:B------:R-:W-:-:S13]  /*1d690*/  ISETP.GT.U32.AND P0, PT, R23, 0x1, PT ;  /* 0x000000011700780c */ /* 0x000fda0003f04070 */
[----:B------:R-:W-:Y:S05]  /*1d6a0*/  @P0 BRA `(.L_x_378) ;  /* 0x0000000000780947 */ /* 0x000fea0003800000 */
[----:B------:R-:W-:Y:S01]  /*1d6b0*/  LOP3.LUT R3, R0, 0x7fffff, RZ, 0xc0, !PT ;  /* 0x007fffff00037812 */ /* 0x000fe200078ec0ff */
[----:B------:R-:W-:-:S03]  /*1d6c0*/  IMAD.MOV.U32 R20, RZ, RZ, 0x3 ;  /* 0x00000003ff147424 */ /* 0x000fc600078e00ff */
[----:B------:R-:W-:Y:S02]  /*1d6d0*/  LOP3.LUT R3, R3, 0x3f800000, RZ, 0xfc, !PT ;  /* 0x3f80000003037812 */ /* 0x000fe400078efcff */
[----:B------:R-:W-:Y:S02]  /*1d6e0*/  SHF.L.U32 R20, R20, R23, RZ ;  /* 0x0000001714147219 */ /* 0x000fe400000006ff */
[----:B------:R-:W0:Y:S02]  /*1d6f0*/  MUFU.RCP R8, R3 ;  /* 0x0000000300087308 */ /* 0x000e240000001000 */
[----:B0-----:R-:W-:-:S04]  /*1d700*/  FFMA R5, R3, R8, -1 ;  /* 0xbf80000003057423 */ /* 0x001fc80000000008 */
[----:B------:R-:W-:-:S04]  /*1d710*/  FADD.FTZ R5, -R5, -RZ ;  /* 0x800000ff05057221 */ /* 0x000fc80000010100 */
[CCC-:B------:R-:W-:Y:S01]  /*1d720*/  FFMA.RM R9, R8.reuse, R5.reuse, R8.reuse ;  /* 0x0000000508097223 */ /* 0x1c0fe20000004008 */
[----:B------:R-:W-:-:S04]  /*1d730*/  FFMA.RP R8, R8, R5, R8 ;  /* 0x0000000508087223 */ /* 0x000fc80000008008 */
[C---:B------:R-:W-:Y:S02]  /*1d740*/  LOP3.LUT R5, R9.reuse, 0x7fffff, RZ, 0xc0, !PT ;  /* 0x007fffff09057812 */ /* 0x040fe400078ec0ff */
[----:B------:R-:W-:Y:S02]  /*1d750*/  FSETP.NEU.FTZ.AND P0, PT, R9, R8, PT ;  /* 0x000000080900720b */ /* 0x000fe40003f1d000 */
[----:B------:R-:W-:Y:S02]  /*1d760*/  LOP3.LUT R5, R5, 0x800000, RZ, 0xfc, !PT ;  /* 0x0080000005057812 */ /* 0x000fe400078efcff */
[----:B------:R-:W-:Y:S02]  /*1d770*/  SEL R8, RZ, 0xffffffff, !P0 ;  /* 0xffffffffff087807 */ /* 0x000fe40004000000 */
[----:B------:R-:W-:Y:S02]  /*1d780*/  LOP3.LUT R20, R20, R5, RZ, 0xc0, !PT ;  /* 0x0000000514147212 */ /* 0x000fe400078ec0ff */
[----:B------:R-:W-:-:S02]  /*1d790*/  IADD3 R8, PT, PT, -R8, RZ, RZ ;  /* 0x000000ff08087210 */ /* 0x000fc40007ffe1ff */
[-C--:B------:R-:W-:Y:S02]  /*1d7a0*/  SHF.R.U32.HI R20, RZ, R23.reuse, R20 ;  /* 0x00000017ff147219 */ /* 0x080fe40000011614 */
[----:B------:R-:W-:Y:S02]  /*1d7b0*/  LOP3.LUT P1, RZ, R8, R23, R5, 0xf8, !PT ;  /* 0x0000001708ff7212 */ /* 0x000fe4000782f805 */
[C---:B------:R-:W-:Y:S02]  /*1d7c0*/  LOP3.LUT P0, RZ, R20.reuse, 0x1, RZ, 0xc0, !PT ;  /* 0x0000000114ff7812 */ /* 0x040fe4000780c0ff */
[----:B------:R-:W-:Y:S02]  /*1d7d0*/  LOP3.LUT P2, RZ, R20, 0x2, RZ, 0xc0, !PT ;  /* 0x0000000214ff7812 */ /* 0x000fe4000784c0ff */
[----:B------:R-:W-:Y:S02]  /*1d7e0*/  IADD3 R8, PT, PT, R21, -0xfc, RZ ;  /* 0xffffff0415087810 */ /* 0x000fe40007ffe0ff */
[----:B------:R-:W-:-:S02]  /*1d7f0*/  PLOP3.LUT P0, PT, P0, P1, P2, 0xe0, 0x0 ;  /* 0x000000000000781c */ /* 0x000fc40000703c20 */
[----:B------:R-:W-:Y:S02]  /*1d800*/  LOP3.LUT P1, RZ, R0, 0x7fffff, RZ, 0xc0, !PT ;  /* 0x007fffff00ff7812 */ /* 0x000fe4000782c0ff */
[----:B------:R-:W-:Y:S02]  /*1d810*/  SEL R3, RZ, 0x1, !P0 ;  /* 0x00000001ff037807 */ /* 0x000fe40004000000 */
[----:B------:R-:W-:Y:S02]  /*1d820*/  SHF.R.U32.HI R5, RZ, R8, R5 ;  /* 0x00000008ff057219 */ /* 0x000fe40000011605 */
[----:B------:R-:W-:-:S04]  /*1d830*/  IADD3 R3, PT, PT, -R3, RZ, RZ ;  /* 0x000000ff03037210 */ /* 0x000fc80007ffe1ff */
[----:B------:R-:W-:-:S13]  /*1d840*/  ISETP.GE.AND P0, PT, R3, RZ, PT ;  /* 0x000000ff0300720c */ /* 0x000fda0003f06270 */
[----:B------:R-:W-:-:S05]  /*1d850*/  @!P0 IADD3 R5, PT, PT, R5, 0x1, RZ ;  /* 0x0000000105058810 */ /* 0x000fca0007ffe0ff */
[----:B------:R-:W-:-:S05]  /*1d860*/  @!P1 IMAD.SHL.U32 R5, R5, 0x2, RZ ;  /* 0x0000000205059824 */ /* 0x000fca00078e00ff */
[----:B------:R-:W-:Y:S01]  /*1d870*/  LOP3.LUT R5, R5, 0x80000000, R0, 0xf8, !PT ;  /* 0x8000000005057812 */ /* 0x000fe200078ef800 */
[----:B------:R-:W-:Y:S06]  /*1d880*/  BRA `(.L_x_377) ;  /* 0x0000000000047947 */ /* 0x000fec0003800000 */
.L_x_378:
[----:B------:R0:W1:Y:S02]  /*1d890*/  MUFU.RCP R5, R0 ;  /* 0x0000000000057308 */ /* 0x0000640000001000 */
.L_x_377:
[----:B------:R-:W-:Y:S05]  /*1d8a0*/  BSYNC.RECONVERGENT B1 ;  /* 0x0000000000017941 */ /* 0x000fea0003800200 */
.L_x_375:
[----:B------:R-:W-:Y:S01]  /*1d8b0*/  HFMA2 R9, -RZ, RZ, 0, 0 ;  /* 0x00000000ff097431 */ /* 0x000fe200000001ff */
[----:B------:R-:W-:Y:S02]  /*1d8c0*/  MOV R8, R6 ;  /* 0x0000000600087202 */ /* 0x000fe40000000f00 */
[----:B01----:R-:W-:Y:S02]  /*1d8d0*/  MOV R0, R5 ;  /* 0x0000000500007202 */ /* 0x003fe40000000f00 */
[----:B------:R-:W-:Y:S05]  /*1d8e0*/  RET.REL.NODEC R8 `(_Z16MH_simple_kerneliPiPfP5datumiiPdS3_i) ;  /* 0xfffffe2408c47950 */ /* 0x000fea0003c3ffff */
        .weak           $__internal_2_$__cuda_sm20_sqrt_rn_f32_slowpath
        .type           $__internal_2_$__cuda_sm20_sqrt_rn_f32_slowpath,@function
        .size           $__internal_2_$__cuda_sm20_sqrt_rn_f32_slowpath,($__internal_3_$__cuda_sm3x_div_rn_noftz_f32_slowpath - $__internal_2_$__cuda_sm20_sqrt_rn_f32_slowpath)
$__internal_2_$__cuda_sm20_sqrt_rn_f32_slowpath:
[----:B------:R-:W-:-:S13]  /*1d8f0*/  LOP3.LUT P0, RZ, R0, 0x7fffffff, RZ, 0xc0, !PT ;  /* 0x7fffffff00ff7812 */ /* 0x000fda000780c0ff */
[----:B------:R-:W-:Y:S01]  /*1d900*/  @!P0 MOV R5, R0 ;  /* 0x0000000000058202 */ /* 0x000fe20000000f00 */
[----:B------:R-:W-:Y:S06]  /*1d910*/  @!P0 BRA `(.L_x_379) ;  /* 0x0000000000408947 */ /* 0x000fec0003800000 */
[----:B------:R-:W-:-:S13]  /*1d920*/  FSETP.GEU.FTZ.AND P0, PT, R0, RZ, PT ;  /* 0x000000ff0000720b */ /* 0x000fda0003f1e000 */
[----:B------:R-:W-:Y:S01]  /*1d930*/  @!P0 IMAD.MOV.U32 R5, RZ, RZ, 0x7fffffff ;  /* 0x7fffffffff058424 */ /* 0x000fe200078e00ff */
[----:B------:R-:W-:Y:S06]  /*1d940*/  @!P0 BRA `(.L_x_379) ;  /* 0x0000000000348947 */ /* 0x000fec0003800000 */
[----:B------:R-:W-:-:S13]  /*1d950*/  FSETP.GTU.FTZ.AND P0, PT, |R0|, +INF , PT ;  /* 0x7f8000000000780b */ /* 0x000fda0003f1c200 */
[----:B------:R-:W-:Y:S01]  /*1d960*/  @P0 FADD.FTZ R5, R0, 1 ;  /* 0x3f80000000050421 */ /* 0x000fe20000010000 */
[----:B------:R-:W-:Y:S06]  /*1d970*/  @P0 BRA `(.L_x_379) ;  /* 0x0000000000280947 */ /* 0x000fec0003800000 */
[----:B------:R-:W-:-:S13]  /*1d980*/  FSETP.NEU.FTZ.AND P0, PT, |R0|, +INF , PT ;  /* 0x7f8000000000780b */ /* 0x000fda0003f1d200 */
[----:B------:R-:W-:-:S04]  /*1d990*/  @P0 FFMA R66, R0, 1.84467440737095516160e+19, RZ ;  /* 0x5f80000000420823 */ /* 0x000fc800000000ff */
[----:B------:R-:W0:Y:S02]  /*1d9a0*/  @P0 MUFU.RSQ R9, R66 ;  /* 0x0000004200090308 */ /* 0x000e240000001400 */
[----:B0-----:R-:W-:Y:S01]  /*1d9b0*/  @P0 FMUL.FTZ R3, R66, R9 ;  /* 0x0000000942030220 */ /* 0x001fe20000410000 */
[----:B------:R-:W-:-:S03]  /*1d9c0*/  @P0 FMUL.FTZ R8, R9, 0.5 ;  /* 0x3f00000009080820 */ /* 0x000fc60000410000 */
[----:B------:R-:W-:-:S04]  /*1d9d0*/  @P0 FADD.FTZ R5, -R3, -RZ ;  /* 0x800000ff03050221 */ /* 0x000fc80000010100 */
[----:B------:R-:W-:Y:S01]  /*1d9e0*/  @P0 FFMA R68, R3, R5, R66 ;  /* 0x0000000503440223 */ /* 0x000fe20000000042 */
[----:B------:R-:W-:-:S03]  /*1d9f0*/  @!P0 MOV R5, R0 ;  /* 0x0000000000058202 */ /* 0x000fc60000000f00 */
[----:B------:R-:W-:-:S04]  /*1da00*/  @P0 FFMA R8, R68, R8, R3 ;  /* 0x0000000844080223 */ /* 0x000fc80000000003 */
[----:B------:R-:W-:-:S07]  /*1da10*/  @P0 FMUL.FTZ R5, R8, 2.3283064365386962891e-10 ;  /* 0x2f80000008050820 */ /* 0x000fce0000410000 */
.L_x_379:
[----:B------:R-:W-:Y:S01]  /*1da20*/  HFMA2 R9, -RZ, RZ, 0, 0 ;  /* 0x00000000ff097431 */ /* 0x000fe200000001ff */
[----:B------:R-:W-:-:S04]  /*1da30*/  MOV R8, R6 ;  /* 0x0000000600087202 */ /* 0x000fc80000000f00 */
[----:B------:R-:W-:Y:S05]  /*1da40*/  RET.REL.NODEC R8 `(_Z16MH_simple_kerneliPiPfP5datumiiPdS3_i) ;  /* 0xfffffe24086c7950 */ /* 0x000fea0003c3ffff */
        .weak           $__internal_3_$__cuda_sm3x_div_rn_noftz_f32_slowpath
        .type           $__internal_3_$__cuda_sm3x_div_rn_noftz_f32_slowpath,@function
        .size           $__internal_3_$__cuda_sm3x_div_rn_noftz_f32_slowpath,(.L_x_887 - $__internal_3_$__cuda_sm3x_div_rn_noftz_f32_slowpath)
$__internal_3_$__cuda_sm3x_div_rn_noftz_f32_slowpath:
[----:B------:R-:W-:Y:S01]  /*1da50*/  SHF.R.U32.HI R6, RZ, 0x17, R0 ;  /* 0x00000017ff067819 */ /* 0x000fe20000011600 */
[----:B------:R-:W-:Y:S01]  /*1da60*/  BSSY.RECONVERGENT B0, `(.L_x_380) ;  /* 0x0000062000007945 */ /* 0x000fe20003800200 */
[----:B------:R-:W-:Y:S02]  /*1da70*/  SHF.R.U32.HI R9, RZ, 0x17, R3 ;  /* 0x00000017ff097819 */ /* 0x000fe40000011603 */
[----:B------:R-:W-:Y:S02]  /*1da80*/  LOP3.LUT R6, R6, 0xff, RZ, 0xc0, !PT ;  /* 0x000000ff06067812 */ /* 0x000fe400078ec0ff */
[----:B------:R-:W-:Y:S02]  /*1da90*/  LOP3.LUT R9, R9, 0xff, RZ, 0xc0, !PT ;  /* 0x000000ff09097812 */ /* 0x000fe400078ec0ff */
[----:B------:R-:W-:-:S03]  /*1daa0*/  IADD3 R35, PT, PT, R6, -0x1, RZ ;  /* 0xffffffff06237810 */ /* 0x000fc60007ffe0ff */
[----:B------:R-:W-:Y:S01]  /*1dab0*/  VIADD R66, R9, 0xffffffff ;  /* 0xffffffff09427836 */ /* 0x000fe20000000000 */
[----:B------:R-:W-:-:S04]  /*1dac0*/  ISETP.GT.U32.AND P0, PT, R35, 0xfd, PT ;  /* 0x000000fd2300780c */ /* 0x000fc80003f04070 */
[----:B------:R-:W-:-:S13]  /*1dad0*/  ISETP.GT.U32.OR P0, PT, R66, 0xfd, P0 ;  /* 0x000000fd4200780c */ /* 0x000fda0000704470 */
[----:B------:R-:W-:Y:S01]  /*1dae0*/  @!P0 MOV R5, RZ ;  /* 0x000000ff00058202 */ /* 0x000fe20000000f00 */
[----:B------:R-:W-:Y:S06]  /*1daf0*/  @!P0 BRA `(.L_x_381) ;  /* 0x00000000005c8947 */ /* 0x000fec0003800000 */
[----:B------:R-:W-:Y:S02]  /*1db00*/  FSETP.GTU.FTZ.AND P0, PT, |R3|, +INF , PT ;  /* 0x7f8000000300780b */ /* 0x000fe40003f1c200 */
[----:B------:R-:W-:-:S04]  /*1db10*/  FSETP.GTU.FTZ.AND P1, PT, |R0|, +INF , PT ;  /* 0x7f8000000000780b */ /* 0x000fc80003f3c200 */
[----:B------:R-:W-:-:S13]  /*1db20*/  PLOP3.LUT P0, PT, P0, P1, PT, 0xf8, 0x8f ;  /* 0x00000000008f781c */ /* 0x000fda0000703f70 */
[----:B------:R-:W-:Y:S05]  /*1db30*/  @P0 BRA `(.L_x_382) ;  /* 0x00000004004c0947 */ /* 0x000fea0003800000 */
[----:B------:R-:W-:-:S13]  /*1db40*/  LOP3.LUT P0, RZ, R0, 0x7fffffff, R3, 0xc8, !PT ;  /* 0x7fffffff00ff7812 */ /* 0x000fda000780c803 */
[----:B------:R-:W-:Y:S05]  /*1db50*/  @!P0 BRA `(.L_x_383) ;  /* 0x00000004003c8947 */ /* 0x000fea0003800000 */
[C---:B------:R-:W-:Y:S02]  /*1db60*/  FSETP.NEU.FTZ.AND P4, PT, |R3|.reuse, +INF , PT ;  /* 0x7f8000000300780b */ /* 0x040fe40003f9d200 */
[----:B------:R-:W-:Y:S02]  /*1db70*/  FSETP.NEU.FTZ.AND P1, PT, |R0|, +INF , PT ;  /* 0x7f8000000000780b */ /* 0x000fe40003f3d200 */
[----:B------:R-:W-:-:S11]  /*1db80*/  FSETP.NEU.FTZ.AND P0, PT, |R3|, +INF , PT ;  /* 0x7f8000000300780b */ /* 0x000fd60003f1d200 */
[----:B------:R-:W-:Y:S05]  /*1db90*/  @!P1 BRA !P4, `(.L_x_383) ;  /* 0x00000004002c9947 */ /* 0x000fea0006000000 */
[----:B------:R-:W-:-:S04]  /*1dba0*/  LOP3.LUT P4, RZ, R3, 0x7fffffff, RZ, 0xc0, !PT ;  /* 0x7fffffff03ff7812 */ /* 0x000fc8000788c0ff */
[----:B------:R-:W-:-:S13]  /*1dbb0*/  PLOP3.LUT P1, PT, P1, P4, PT, 0x2f, 0xf2 ;  /* 0x0000000000f2781c */ /* 0x000fda0000f28577 */
[----:B------:R-:W-:Y:S05]  /*1dbc0*/  @P1 BRA `(.L_x_384) ;  /* 0x0000000400181947 */ /* 0x000fea0003800000 */
[----:B------:R-:W-:-:S04]  /*1dbd0*/  LOP3.LUT P1, RZ, R0, 0x7fffffff, RZ, 0xc0, !PT ;  /* 0x7fffffff00ff7812 */ /* 0x000fc8000782c0ff */
[----:B------:R-:W-:-:S13]  /*1dbe0*/  PLOP3.LUT P0, PT, P0, P1, PT, 0x2f, 0xf2 ;  /* 0x0000000000f2781c */ /* 0x000fda0000702577 */
[----:B------:R-:W-:Y:S05]  /*1dbf0*/  @P0 BRA `(.L_x_385) ;  /* 0x0000000400000947 */ /* 0x000fea0003800000 */
[----:B------:R-:W-:Y:S02]  /*1dc00*/  ISETP.GE.AND P0, PT, R66, RZ, PT ;  /* 0x000000ff4200720c */ /* 0x000fe40003f06270 */
[----:B------:R-:W-:-:S11]  /*1dc10*/  ISETP.GE.AND P1, PT, R35, RZ, PT ;  /* 0x000000ff2300720c */ /* 0x000fd60003f26270 */
[----:B------:R-:W-:Y:S01]  /*1dc20*/  @P0 MOV R5, RZ ;  /* 0x000000ff00050202 */ /* 0x000fe20000000f00 */
[----:B------:R-:W-:Y:S01]  /*1dc30*/  @!P0 FFMA R3, R3, 1.84467440737095516160e+19, RZ ;  /* 0x5f80000003038823 */ /* 0x000fe200000000ff */
[----:B------:R-:W-:Y:S01]  /*1dc40*/  @!P0 MOV R5, 0xffffffc0 ;  /* 0xffffffc000058802 */ /* 0x000fe20000000f00 */
[----:B------:R-:W-:-:S03]  /*1dc50*/  @!P1 FFMA R0, R0, 1.84467440737095516160e+19, RZ ;  /* 0x5f80000000009823 */ /* 0x000fc600000000ff */
[----:B------:R-:W-:-:S07]  /*1dc60*/  @!P1 IADD3 R5, PT, PT, R5, 0x40, RZ ;  /* 0x0000004005059810 */ /* 0x000fce0007ffe0ff */
.L_x_381:
[----:B------:R-:W-:Y:S01]  /*1dc70*/  LEA R35, R6, 0xc0800000, 0x17 ;  /* 0xc080000006237811 */ /* 0x000fe200078eb8ff */
[----:B------:R-:W-:Y:S01]  /*1dc80*/  BSSY.RECONVERGENT B1, `(.L_x_386) ;  /* 0x0000036000017945 */ /* 0x000fe20003800200 */
[----:B------:R-:W-:-:S03]  /*1dc90*/  IADD3 R9, PT, PT, R9, -0x7f, RZ ;  /* 0xffffff8109097810 */ /* 0x000fc60007ffe0ff */
[----:B------:R-:W-:Y:S01]  /*1dca0*/  IMAD.IADD R68, R0, 0x1, -R35 ;  /* 0x0000000100447824 */ /* 0x000fe200078e0a23 */
[C---:B------:R-:W-:Y:S01]  /*1dcb0*/  IADD3 R6, PT, PT, R9.reuse, 0x7f, -R6 ;  /* 0x0000007f09067810 */ /* 0x040fe20007ffe806 */
[----:B------:R-:W-:Y:S02]  /*1dcc0*/  IMAD R0, R9, -0x800000, R3 ;  /* 0xff80000009007824 */ /* 0x000fe400078e0203 */
[----:B------:R-:W0:Y:S01]  /*1dcd0*/  MUFU.RCP R66, R68 ;  /* 0x0000004400427308 */ /* 0x000e220000001000 */
[----:B------:R-:W-:Y:S01]  /*1dce0*/  FADD.FTZ R35, -R68, -RZ ;  /* 0x800000ff44237221 */ /* 0x000fe20000010100 */
[----:B------:R-:W-:-:S03]  /*1dcf0*/  IADD3 R5, PT, PT, R6, R5, RZ ;  /* 0x0000000506057210 */ /* 0x000fc60007ffe0ff */
[----:B0-----:R-:W-:-:S04]  /*1dd00*/  FFMA R67, R66, R35, 1 ;  /* 0x3f80000042437423 */ /* 0x001fc80000000023 */
[----:B------:R-:W-:-:S04]  /*1dd10*/  FFMA R67, R66, R67, R66 ;  /* 0x0000004342437223 */ /* 0x000fc80000000042 */
[----:B------:R-:W-:-:S04]  /*1dd20*/  FFMA R66, R0, R67, RZ ;  /* 0x0000004300427223 */ /* 0x000fc800000000ff */
[----:B------:R-:W-:-:S04]  /*1dd30*/  FFMA R3, R35, R66, R0 ;  /* 0x0000004223037223 */ /* 0x000fc80000000000 */
[----:B------:R-:W-:-:S04]  /*1dd40*/  FFMA R66, R67, R3, R66 ;  /* 0x0000000343427223 */ /* 0x000fc80000000042 */
[----:B------:R-:W-:-:S04]  /*1dd50*/  FFMA R35, R35, R66, R0 ;  /* 0x0000004223237223 */ /* 0x000fc80000000000 */
[----:B------:R-:W-:-:S05]  /*1dd60*/  FFMA R0, R67, R35, R66 ;  /* 0x0000002343007223 */ /* 0x000fca0000000042 */
[----:B------:R-:W-:-:S04]  /*1dd70*/  SHF.R.U32.HI R3, RZ, 0x17, R0 ;  /* 0x00000017ff037819 */ /* 0x000fc80000011600 */
[----:B------:R-:W-:-:S04]  /*1dd80*/  LOP3.LUT R6, R3, 0xff, RZ, 0xc0, !PT ;  /* 0x000000ff03067812 */ /* 0x000fc800078ec0ff */
[----:B------:R-:W-:-:S04]  /*1dd90*/  IADD3 R3, PT, PT, R6, R5, RZ ;  /* 0x0000000506037210 */ /* 0x000fc80007ffe0ff */
[----:B------:R-:W-:-:S04]  /*1dda0*/  IADD3 R6, PT, PT, R3, -0x1, RZ ;  /* 0xffffffff03067810 */ /* 0x000fc80007ffe0ff */
[----:B------:R-:W-:-:S13]  /*1ddb0*/  ISETP.GE.U32.AND P0, PT, R6, 0xfe, PT ;  /* 0x000000fe0600780c */ /* 0x000fda0003f06070 */
[----:B------:R-:W-:Y:S05]  /*1ddc0*/  @!P0 BRA `(.L_x_387) ;  /* 0x0000000000808947 */ /* 0x000fea0003800000 */
[----:B------:R-:W-:-:S13]  /*1ddd0*/  ISETP.GT.AND P0, PT, R3, 0xfe, PT ;  /* 0x000000fe0300780c */ /* 0x000fda0003f04270 */
[----:B------:R-:W-:Y:S05]  /*1dde0*/  @P0 BRA `(.L_x_388) ;  /* 0x00000000006c0947 */ /* 0x000fea0003800000 */
[----:B------:R-:W-:-:S13]  /*1ddf0*/  ISETP.GE.AND P0, PT, R3, 0x1, PT ;  /* 0x000000010300780c */ /* 0x000fda0003f06270 */
[----:B------:R-:W-:Y:S05]  /*1de00*/  @P0 BRA `(.L_x_389) ;  /* 0x0000000000740947 */ /* 0x000fea0003800000 */
[----:B------:R-:W-:Y:S02]  /*1de10*/  ISETP.GE.AND P0, PT, R3, -0x18, PT ;  /* 0xffffffe80300780c */ /* 0x000fe40003f06270 */
[----:B------:R-:W-:-:S11]  /*1de20*/  LOP3.LUT R0, R0, 0x80000000, RZ, 0xc0, !PT ;  /* 0x8000000000007812 */ /* 0x000fd600078ec0ff */
[----:B------:R-:W-:Y:S05]  /*1de30*/  @!P0 BRA `(.L_x_389) ;  /* 0x0000000000688947 */ /* 0x000fea0003800000 */
[-CC-:B------:R-:W-:Y:S01]  /*1de40*/  FFMA.RZ R6, R67, R35.reuse, R66.reuse ;  /* 0x0000002343067223 */ /* 0x180fe2000000c042 */
[----:B------:R-:W-:Y:S02]  /*1de50*/  VIADD R9, R3, 0x20 ;  /* 0x0000002003097836 */ /* 0x000fe40000000000 */
[CCC-:B------:R-:W-:Y:S01]  /*1de60*/  FFMA.RP R5, R67.reuse, R35.reuse, R66.reuse ;  /* 0x0000002343057223 */ /* 0x1c0fe20000008042 */
[----:B------:R-:W-:Y:S01]  /*1de70*/  FFMA.RM R66, R67, R35, R66 ;  /* 0x0000002343427223 */ /* 0x000fe20000004042 */
[C---:B------:R-:W-:Y:S02]  /*1de80*/  ISETP.NE.AND P4, PT, R3.reuse, RZ, PT ;  /* 0x000000ff0300720c */ /* 0x040fe40003f85270 */
[----:B------:R-:W-:Y:S02]  /*1de90*/  LOP3.LUT R6, R6, 0x7fffff, RZ, 0xc0, !PT ;  /* 0x007fffff06067812 */ /* 0x000fe400078ec0ff */
[----:B------:R-:W-:Y:S02]  /*1dea0*/  ISETP.NE.AND P1, PT, R3, RZ, PT ;  /* 0x000000ff0300720c */ /* 0x000fe40003f25270 */
[----:B------:R-:W-:-:S02]  /*1deb0*/  LOP3.LUT R6, R6, 0x800000, RZ, 0xfc, !PT ;  /* 0x0080000006067812 */ /* 0x000fc400078efcff */
[----:B------:R-:W-:Y:S02]  /*1dec0*/  IADD3 R3, PT, PT, -R3, RZ, RZ ;  /* 0x000000ff03037210 */ /* 0x000fe40007ffe1ff */
[----:B------:R-:W-:Y:S02]  /*1ded0*/  SHF.L.U32 R9, R6, R9, RZ ;  /* 0x0000000906097219 */ /* 0x000fe400000006ff */
[----:B------:R-:W-:Y:S02]  /*1dee0*/  FSETP.NEU.FTZ.AND P0, PT, R5, R66, PT ;  /* 0x000000420500720b */ /* 0x000fe40003f1d000 */
[----:B------:R-:W-:Y:S02]  /*1def0*/  SEL R3, R3, RZ, P4 ;  /* 0x000000ff03037207 */ /* 0x000fe40002000000 */
[----:B------:R-:W-:Y:S02]  /*1df00*/  ISETP.NE.AND P1, PT, R9, RZ, P1 ;  /* 0x000000ff0900720c */ /* 0x000fe40000f25270 */
[----:B------:R-:W-:-:S02]  /*1df10*/  SHF.R.U32.HI R3, RZ, R3, R6 ;  /* 0x00000003ff037219 */ /* 0x000fc40000011606 */
[----:B------:R-:W-:Y:S02]  /*1df20*/  PLOP3.LUT P0, PT, P0, P1, PT, 0xf8, 0x8f ;  /* 0x00000000008f781c */ /* 0x000fe40000703f70 */
[----:B------:R-:W-:Y:S02]  /*1df30*/  SHF.R.U32.HI R5, RZ, 0x1, R3 ;  /* 0x00000001ff057819 */ /* 0x000fe40000011603 */
[----:B------:R-:W-:-:S04]  /*1df40*/  SEL R6, RZ, 0x1, !P0 ;  /* 0x00000001ff067807 */ /* 0x000fc80004000000 */
[----:B------:R-:W-:-:S04]  /*1df50*/  LOP3.LUT R6, R6, 0x1, R5, 0xf8, !PT ;  /* 0x0000000106067812 */ /* 0x000fc800078ef805 */
[----:B------:R-:W-:-:S04]  /*1df60*/  LOP3.LUT R6, R6, R3, RZ, 0xc0, !PT ;  /* 0x0000000306067212 */ /* 0x000fc800078ec0ff */
[----:B------:R-:W-:-:S04]  /*1df70*/  IADD3 R5, PT, PT, R5, R6, RZ ;  /* 0x0000000605057210 */ /* 0x000fc80007ffe0ff */
[----:B------:R-:W-:Y:S01]  /*1df80*/  LOP3.LUT R0, R5, R0, RZ, 0xfc, !PT ;  /* 0x0000000005007212 */ /* 0x000fe200078efcff */
[----:B------:R-:W-:Y:S06]  /*1df90*/  BRA `(.L_x_389) ;  /* 0x0000000000107947 */ /* 0x000fec0003800000 */
.L_x_388:
[----:B------:R-:W-:-:S04]  /*1dfa0*/  LOP3.LUT R0, R0, 0x80000000, RZ, 0xc0, !PT ;  /* 0x8000000000007812 */ /* 0x000fc800078ec0ff */
[----:B------:R-:W-:Y:S01]  /*1dfb0*/  LOP3.LUT R0, R0, 0x7f800000, RZ, 0xfc, !PT ;  /* 0x7f80000000007812 */ /* 0x000fe200078efcff */
[----:B------:R-:W-:Y:S06]  /*1dfc0*/  BRA `(.L_x_389) ;  /* 0x0000000000047947 */ /* 0x000fec0003800000 */
.L_x_387:
[----:B------:R-:W-:-:S07]  /*1dfd0*/  LEA R0, R5, R0, 0x17 ;  /* 0x0000000005007211 */ /* 0x000fce00078eb8ff */
.L_x_389:
[----:B------:R-:W-:Y:S05]  /*1dfe0*/  BSYNC.RECONVERGENT B1 ;  /* 0x0000000000017941 */ /* 0x000fea0003800200 */
.L_x_386:
[----:B------:R-:W-:Y:S05]  /*1dff0*/  BRA `(.L_x_390) ;  /* 0x0000000000207947 */ /* 0x000fea0003800000 */
.L_x_385:
[----:B------:R-:W-:-:S04]  /*1e000*/  LOP3.LUT R0, R0, 0x80000000, R3, 0x48, !PT ;  /* 0x8000000000007812 */ /* 0x000fc800078e4803 */
[----:B------:R-:W-:Y:S01]  /*1e010*/  LOP3.LUT R0, R0, 0x7f800000, RZ, 0xfc, !PT ;  /* 0x7f80000000007812 */ /* 0x000fe200078efcff */
[----:B------:R-:W-:Y:S06]  /*1e020*/  BRA `(.L_x_390) ;  /* 0x0000000000147947 */ /* 0x000fec0003800000 */
.L_x_384:
[----:B------:R-:W-:Y:S01]  /*1e030*/  LOP3.LUT R0, R0, 0x80000000, R3, 0x48, !PT ;  /* 0x8000000000007812 */ /* 0x000fe200078e4803 */
[----:B------:R-:W-:Y:S06]  /*1e040*/  BRA `(.L_x_390) ;  /* 0x00000000000c7947 */ /* 0x000fec0003800000 */
.L_x_383:
[----:B------:R-:W0:Y:S01]  /*1e050*/  MUFU.RSQ R0, -QNAN ;  /* 0xffc0000000007908 */ /* 0x000e220000001400 */
[----:B------:R-:W-:Y:S05]  /*1e060*/  BRA `(.L_x_390) ;  /* 0x0000000000047947 */ /* 0x000fea0003800000 */
.L_x_382:
[----:B------:R-:W-:-:S07]  /*1e070*/  FADD.FTZ R0, R3, R0 ;  /* 0x0000000003007221 */ /* 0x000fce0000010000 */
.L_x_390:
[----:B------:R-:W-:Y:S05]  /*1e080*/  BSYNC.RECONVERGENT B0 ;  /* 0x0000000000007941 */ /* 0x000fea0003800200 */
.L_x_380:
[----:B------:R-:W-:-:S04]  /*1e090*/  HFMA2 R9, -RZ, RZ, 0, 0 ;  /* 0x00000000ff097431 */ /* 0x000fc800000001ff */
[----:B0-----:R-:W-:Y:S05]  /*1e0a0*/  RET.REL.NODEC R8 `(_Z16MH_simple_kerneliPiPfP5datumiiPdS3_i) ;  /* 0xfffffe1c08d47950 */ /* 0x001fea0003c3ffff */
.L_x_391:
[----:B------:R-:W-:-:S00]  /*1e0b0*/  BRA `(.L_x_391) ;  /* 0xfffffffc00fc7947 */ /* 0x000fc0000383ffff */
[----:B------:R-:W-:-:S00]  /*1e0c0*/  NOP ;  /* 0x0000000000007918 */ /* 0x000fc00000000000 */
        /* <DEDUP_REMOVED lines=11> */
.L_x_887:


//--------------------- .nv.global.init           --------------------------
	.section	.nv.global.init,"aw",@progbits
	.align	4
.nv.global.init:
	.type		__cudart_i2opi_f,@object
	.size		__cudart_i2opi_f,(.L_0 - __cudart_i2opi_f)
__cudart_i2opi_f:
        /*0000*/ 	.byte	0x41, 0x90, 0x43, 0x3c, 0x99, 0x95, 0x62, 0xdb, 0xc0, 0xdd, 0x34, 0xf5, 0xd1, 0x57, 0x27, 0xfc
        /*0010*/ 	.byte	0x29, 0x15, 0x44, 0x4e, 0x6e, 0x83, 0xf9, 0xa2
.L_0:


//--------------------- .nv.shared.reserved.0     --------------------------
	.section	.nv.shared.reserved.0,"aw",@nobits
	.weak		__nv_reservedSMEM_offset_0_alias
	.size		__nv_reservedSMEM_offset_0_alias, 0, 64
	.other		__nv_reservedSMEM_offset_0_alias,@"STO_CUDA_RESERVED_SHARED STV_DEFAULT"
__nv_reservedSMEM_offset_0_alias:
	.zero		0
	.zero		64


//--------------------- .nv.constant0._Z16MH_simple_kerneliPiPfP5datumiiPdS3_i --------------------------
	.section	.nv.constant0._Z16MH_simple_kerneliPiPfP5datumiiPdS3_i,"a",@progbits
	.sectionflags	@""
	.align	4
.nv.constant0._Z16MH_simple_kerneliPiPfP5datumiiPdS3_i:
	.zero		956


//--------------------- SYMBOLS --------------------------

	.type		.nv.reservedSmem.offset0,@object
	.size		.nv.reservedSmem.offset0,0x4
